//
// Generated by NVIDIA NVVM Compiler
//
// Compiler Build ID: CL-36424714
// Cuda compilation tools, release 13.0, V13.0.88
// Based on NVVM 20.0.0
//

.version 9.0
.target sm_100
.address_size 64

	// .globl	_Z18softmax_row_kernelPfS_ii
// _ZZ18softmax_row_kernelPfS_iiE5s_sum has been demoted
// _ZZ18softmax_row_kernelPfS_iiE5s_max has been demoted
// _ZZ18softmax_row_kernelPfS_iiE8warp_max has been demoted
// _ZZ18softmax_row_kernelPfS_iiE8warp_sum has been demoted
// _ZZ27softmax_row_kernel_shfl_xorPfS_iiE8warp_max has been demoted
// _ZZ27softmax_row_kernel_shfl_xorPfS_iiE8warp_sum has been demoted
// _ZZ27softmax_col_kernel_shfl_xorPfS_iiE8warp_max has been demoted
// _ZZ27softmax_col_kernel_shfl_xorPfS_iiE8warp_sum has been demoted

.visible .entry _Z18softmax_row_kernelPfS_ii(
	.param .u64 .ptr .align 1 _Z18softmax_row_kernelPfS_ii_param_0,
	.param .u64 .ptr .align 1 _Z18softmax_row_kernelPfS_ii_param_1,
	.param .u32 _Z18softmax_row_kernelPfS_ii_param_2,
	.param .u32 _Z18softmax_row_kernelPfS_ii_param_3
)
{
	.reg .pred 	%p<102>;
	.reg .b32 	%r<381>;
	.reg .b32 	%f<526>;
	.reg .b64 	%rd<109>;
	// demoted variable
	.shared .align 4 .f32 _ZZ18softmax_row_kernelPfS_iiE5s_sum;
	// demoted variable
	.shared .align 4 .f32 _ZZ18softmax_row_kernelPfS_iiE5s_max;
	// demoted variable
	.shared .align 4 .b8 _ZZ18softmax_row_kernelPfS_iiE8warp_max[128];
	// demoted variable
	.shared .align 4 .b8 _ZZ18softmax_row_kernelPfS_iiE8warp_sum[128];
	ld.param.u64 	%rd4, [_Z18softmax_row_kernelPfS_ii_param_0];
	ld.param.u32 	%r196, [_Z18softmax_row_kernelPfS_ii_param_2];
	ld.param.u32 	%r195, [_Z18softmax_row_kernelPfS_ii_param_3];
	cvta.to.global.u64 	%rd1, %rd4;
	mov.u32 	%r1, %tid.x;
	mov.u32 	%r2, %ntid.x;
	mov.u32 	%r3, %ctaid.x;
	setp.ge.s32 	%p1, %r3, %r196;
	@%p1 bra 	$L__BB0_144;
	add.s32 	%r197, %r2, %r195;
	add.s32 	%r198, %r197, -1;
	div.u32 	%r4, %r198, %r2;
	setp.lt.s32 	%p2, %r4, 1;
	mov.f32 	%f485, 0fFF7FFFFF;
	@%p2 bra 	$L__BB0_72;
	mul.lo.s32 	%r5, %r195, %r3;
	setp.lt.u32 	%p3, %r4, 16;
	mov.f32 	%f485, 0fFF7FFFFF;
	mov.b32 	%r332, 0;
	@%p3 bra 	$L__BB0_37;
	and.b32  	%r200, %r4, 2147483632;
	neg.s32 	%r354, %r200;
	add.s32 	%r338, %r1, %r5;
	add.s32 	%r353, %r338, %r2;
	shl.b32 	%r201, %r2, 1;
	add.s32 	%r352, %r338, %r201;
	mad.lo.s32 	%r351, %r2, 3, %r338;
	shl.b32 	%r202, %r2, 2;
	add.s32 	%r350, %r338, %r202;
	mad.lo.s32 	%r349, %r2, 5, %r338;
	mad.lo.s32 	%r348, %r2, 6, %r338;
	mad.lo.s32 	%r347, %r2, 7, %r338;
	shl.b32 	%r203, %r2, 3;
	add.s32 	%r346, %r338, %r203;
	mad.lo.s32 	%r345, %r2, 9, %r338;
	mad.lo.s32 	%r344, %r2, 10, %r338;
	mad.lo.s32 	%r343, %r2, 11, %r338;
	mad.lo.s32 	%r342, %r2, 12, %r338;
	mad.lo.s32 	%r341, %r2, 13, %r338;
	mad.lo.s32 	%r340, %r2, 14, %r338;
	mad.lo.s32 	%r339, %r2, 15, %r338;
	mov.f32 	%f485, 0fFF7FFFFF;
	mov.u32 	%r337, %r1;
$L__BB0_4:
	.pragma "nounroll";
	setp.ge.s32 	%p4, %r337, %r195;
	@%p4 bra 	$L__BB0_6;
	mul.wide.s32 	%rd5, %r338, 4;
	add.s64 	%rd6, %rd1, %rd5;
	ld.global.f32 	%f119, [%rd6];
	max.f32 	%f485, %f485, %f119;
$L__BB0_6:
	add.s32 	%r70, %r2, %r337;
	setp.ge.s32 	%p5, %r70, %r195;
	@%p5 bra 	$L__BB0_8;
	mul.wide.s32 	%rd7, %r353, 4;
	add.s64 	%rd8, %rd1, %rd7;
	ld.global.f32 	%f120, [%rd8];
	max.f32 	%f485, %f485, %f120;
$L__BB0_8:
	add.s32 	%r71, %r2, %r70;
	setp.ge.s32 	%p6, %r71, %r195;
	@%p6 bra 	$L__BB0_10;
	mul.wide.s32 	%rd9, %r352, 4;
	add.s64 	%rd10, %rd1, %rd9;
	ld.global.f32 	%f121, [%rd10];
	max.f32 	%f485, %f485, %f121;
$L__BB0_10:
	add.s32 	%r72, %r2, %r71;
	setp.ge.s32 	%p7, %r72, %r195;
	@%p7 bra 	$L__BB0_12;
	mul.wide.s32 	%rd11, %r351, 4;
	add.s64 	%rd12, %rd1, %rd11;
	ld.global.f32 	%f122, [%rd12];
	max.f32 	%f485, %f485, %f122;
$L__BB0_12:
	add.s32 	%r73, %r2, %r72;
	setp.ge.s32 	%p8, %r73, %r195;
	@%p8 bra 	$L__BB0_14;
	mul.wide.s32 	%rd13, %r350, 4;
	add.s64 	%rd14, %rd1, %rd13;
	ld.global.f32 	%f123, [%rd14];
	max.f32 	%f485, %f485, %f123;
$L__BB0_14:
	add.s32 	%r74, %r2, %r73;
	setp.ge.s32 	%p9, %r74, %r195;
	@%p9 bra 	$L__BB0_16;
	mul.wide.s32 	%rd15, %r349, 4;
	add.s64 	%rd16, %rd1, %rd15;
	ld.global.f32 	%f124, [%rd16];
	max.f32 	%f485, %f485, %f124;
$L__BB0_16:
	add.s32 	%r75, %r2, %r74;
	setp.ge.s32 	%p10, %r75, %r195;
	@%p10 bra 	$L__BB0_18;
	mul.wide.s32 	%rd17, %r348, 4;
	add.s64 	%rd18, %rd1, %rd17;
	ld.global.f32 	%f125, [%rd18];
	max.f32 	%f485, %f485, %f125;
$L__BB0_18:
	add.s32 	%r76, %r2, %r75;
	setp.ge.s32 	%p11, %r76, %r195;
	@%p11 bra 	$L__BB0_20;
	mul.wide.s32 	%rd19, %r347, 4;
	add.s64 	%rd20, %rd1, %rd19;
	ld.global.f32 	%f126, [%rd20];
	max.f32 	%f485, %f485, %f126;
$L__BB0_20:
	add.s32 	%r77, %r2, %r76;
	setp.ge.s32 	%p12, %r77, %r195;
	@%p12 bra 	$L__BB0_22;
	mul.wide.s32 	%rd21, %r346, 4;
	add.s64 	%rd22, %rd1, %rd21;
	ld.global.f32 	%f127, [%rd22];
	max.f32 	%f485, %f485, %f127;
$L__BB0_22:
	add.s32 	%r78, %r2, %r77;
	setp.ge.s32 	%p13, %r78, %r195;
	@%p13 bra 	$L__BB0_24;
	mul.wide.s32 	%rd23, %r345, 4;
	add.s64 	%rd24, %rd1, %rd23;
	ld.global.f32 	%f128, [%rd24];
	max.f32 	%f485, %f485, %f128;
$L__BB0_24:
	add.s32 	%r79, %r2, %r78;
	setp.ge.s32 	%p14, %r79, %r195;
	@%p14 bra 	$L__BB0_26;
	mul.wide.s32 	%rd25, %r344, 4;
	add.s64 	%rd26, %rd1, %rd25;
	ld.global.f32 	%f129, [%rd26];
	max.f32 	%f485, %f485, %f129;
$L__BB0_26:
	add.s32 	%r80, %r2, %r79;
	setp.ge.s32 	%p15, %r80, %r195;
	@%p15 bra 	$L__BB0_28;
	mul.wide.s32 	%rd27, %r343, 4;
	add.s64 	%rd28, %rd1, %rd27;
	ld.global.f32 	%f130, [%rd28];
	max.f32 	%f485, %f485, %f130;
$L__BB0_28:
	add.s32 	%r81, %r2, %r80;
	setp.ge.s32 	%p16, %r81, %r195;
	@%p16 bra 	$L__BB0_30;
	mul.wide.s32 	%rd29, %r342, 4;
	add.s64 	%rd30, %rd1, %rd29;
	ld.global.f32 	%f131, [%rd30];
	max.f32 	%f485, %f485, %f131;
$L__BB0_30:
	add.s32 	%r82, %r2, %r81;
	setp.ge.s32 	%p17, %r82, %r195;
	@%p17 bra 	$L__BB0_32;
	mul.wide.s32 	%rd31, %r341, 4;
	add.s64 	%rd32, %rd1, %rd31;
	ld.global.f32 	%f132, [%rd32];
	max.f32 	%f485, %f485, %f132;
$L__BB0_32:
	add.s32 	%r83, %r2, %r82;
	setp.ge.s32 	%p18, %r83, %r195;
	@%p18 bra 	$L__BB0_34;
	mul.wide.s32 	%rd33, %r340, 4;
	add.s64 	%rd34, %rd1, %rd33;
	ld.global.f32 	%f133, [%rd34];
	max.f32 	%f485, %f485, %f133;
$L__BB0_34:
	add.s32 	%r204, %r2, %r83;
	setp.ge.s32 	%p19, %r204, %r195;
	@%p19 bra 	$L__BB0_36;
	mul.wide.s32 	%rd35, %r339, 4;
	add.s64 	%rd36, %rd1, %rd35;
	ld.global.f32 	%f134, [%rd36];
	max.f32 	%f485, %f485, %f134;
$L__BB0_36:
	and.b32  	%r332, %r4, 2147483632;
	add.s32 	%r354, %r354, 16;
	shl.b32 	%r205, %r2, 4;
	add.s32 	%r353, %r353, %r205;
	add.s32 	%r352, %r352, %r205;
	add.s32 	%r351, %r351, %r205;
	add.s32 	%r350, %r350, %r205;
	add.s32 	%r349, %r349, %r205;
	add.s32 	%r348, %r348, %r205;
	add.s32 	%r347, %r347, %r205;
	add.s32 	%r346, %r346, %r205;
	add.s32 	%r345, %r345, %r205;
	add.s32 	%r344, %r344, %r205;
	add.s32 	%r343, %r343, %r205;
	add.s32 	%r342, %r342, %r205;
	add.s32 	%r341, %r341, %r205;
	add.s32 	%r340, %r340, %r205;
	add.s32 	%r339, %r339, %r205;
	add.s32 	%r338, %r338, %r205;
	add.s32 	%r337, %r337, %r205;
	setp.eq.s32 	%p20, %r354, 0;
	@%p20 bra 	$L__BB0_37;
	bra.uni 	$L__BB0_4;
$L__BB0_37:
	and.b32  	%r24, %r4, 15;
	setp.eq.s32 	%p21, %r24, 0;
	@%p21 bra 	$L__BB0_72;
	and.b32  	%r25, %r4, 7;
	setp.lt.u32 	%p22, %r24, 8;
	@%p22 bra 	$L__BB0_56;
	mad.lo.s32 	%r26, %r332, %r2, %r1;
	setp.ge.s32 	%p23, %r26, %r195;
	@%p23 bra 	$L__BB0_41;
	add.s32 	%r206, %r26, %r5;
	mul.wide.s32 	%rd37, %r206, 4;
	add.s64 	%rd38, %rd1, %rd37;
	ld.global.f32 	%f136, [%rd38];
	max.f32 	%f485, %f485, %f136;
$L__BB0_41:
	add.s32 	%r27, %r26, %r2;
	setp.ge.s32 	%p24, %r27, %r195;
	@%p24 bra 	$L__BB0_43;
	add.s32 	%r207, %r27, %r5;
	mul.wide.s32 	%rd39, %r207, 4;
	add.s64 	%rd40, %rd1, %rd39;
	ld.global.f32 	%f137, [%rd40];
	max.f32 	%f485, %f485, %f137;
$L__BB0_43:
	add.s32 	%r28, %r27, %r2;
	setp.ge.s32 	%p25, %r28, %r195;
	@%p25 bra 	$L__BB0_45;
	add.s32 	%r208, %r28, %r5;
	mul.wide.s32 	%rd41, %r208, 4;
	add.s64 	%rd42, %rd1, %rd41;
	ld.global.f32 	%f138, [%rd42];
	max.f32 	%f485, %f485, %f138;
$L__BB0_45:
	add.s32 	%r29, %r28, %r2;
	setp.ge.s32 	%p26, %r29, %r195;
	@%p26 bra 	$L__BB0_47;
	add.s32 	%r209, %r29, %r5;
	mul.wide.s32 	%rd43, %r209, 4;
	add.s64 	%rd44, %rd1, %rd43;
	ld.global.f32 	%f139, [%rd44];
	max.f32 	%f485, %f485, %f139;
$L__BB0_47:
	add.s32 	%r30, %r29, %r2;
	setp.ge.s32 	%p27, %r30, %r195;
	@%p27 bra 	$L__BB0_49;
	add.s32 	%r210, %r30, %r5;
	mul.wide.s32 	%rd45, %r210, 4;
	add.s64 	%rd46, %rd1, %rd45;
	ld.global.f32 	%f140, [%rd46];
	max.f32 	%f485, %f485, %f140;
$L__BB0_49:
	add.s32 	%r31, %r30, %r2;
	setp.ge.s32 	%p28, %r31, %r195;
	@%p28 bra 	$L__BB0_51;
	add.s32 	%r211, %r31, %r5;
	mul.wide.s32 	%rd47, %r211, 4;
	add.s64 	%rd48, %rd1, %rd47;
	ld.global.f32 	%f141, [%rd48];
	max.f32 	%f485, %f485, %f141;
$L__BB0_51:
	add.s32 	%r32, %r31, %r2;
	setp.ge.s32 	%p29, %r32, %r195;
	@%p29 bra 	$L__BB0_53;
	add.s32 	%r212, %r32, %r5;
	mul.wide.s32 	%rd49, %r212, 4;
	add.s64 	%rd50, %rd1, %rd49;
	ld.global.f32 	%f142, [%rd50];
	max.f32 	%f485, %f485, %f142;
$L__BB0_53:
	add.s32 	%r33, %r32, %r2;
	setp.ge.s32 	%p30, %r33, %r195;
	@%p30 bra 	$L__BB0_55;
	add.s32 	%r213, %r33, %r5;
	mul.wide.s32 	%rd51, %r213, 4;
	add.s64 	%rd52, %rd1, %rd51;
	ld.global.f32 	%f143, [%rd52];
	max.f32 	%f485, %f485, %f143;
$L__BB0_55:
	add.s32 	%r332, %r332, 8;
$L__BB0_56:
	setp.eq.s32 	%p31, %r25, 0;
	@%p31 bra 	$L__BB0_72;
	and.b32  	%r36, %r4, 3;
	setp.lt.u32 	%p32, %r25, 4;
	@%p32 bra 	$L__BB0_67;
	mad.lo.s32 	%r37, %r332, %r2, %r1;
	setp.ge.s32 	%p33, %r37, %r195;
	@%p33 bra 	$L__BB0_60;
	add.s32 	%r214, %r37, %r5;
	mul.wide.s32 	%rd53, %r214, 4;
	add.s64 	%rd54, %rd1, %rd53;
	ld.global.f32 	%f145, [%rd54];
	max.f32 	%f485, %f485, %f145;
$L__BB0_60:
	add.s32 	%r38, %r37, %r2;
	setp.ge.s32 	%p34, %r38, %r195;
	@%p34 bra 	$L__BB0_62;
	add.s32 	%r215, %r38, %r5;
	mul.wide.s32 	%rd55, %r215, 4;
	add.s64 	%rd56, %rd1, %rd55;
	ld.global.f32 	%f146, [%rd56];
	max.f32 	%f485, %f485, %f146;
$L__BB0_62:
	add.s32 	%r39, %r38, %r2;
	setp.ge.s32 	%p35, %r39, %r195;
	@%p35 bra 	$L__BB0_64;
	add.s32 	%r216, %r39, %r5;
	mul.wide.s32 	%rd57, %r216, 4;
	add.s64 	%rd58, %rd1, %rd57;
	ld.global.f32 	%f147, [%rd58];
	max.f32 	%f485, %f485, %f147;
$L__BB0_64:
	add.s32 	%r40, %r39, %r2;
	setp.ge.s32 	%p36, %r40, %r195;
	@%p36 bra 	$L__BB0_66;
	add.s32 	%r217, %r40, %r5;
	mul.wide.s32 	%rd59, %r217, 4;
	add.s64 	%rd60, %rd1, %rd59;
	ld.global.f32 	%f148, [%rd60];
	max.f32 	%f485, %f485, %f148;
$L__BB0_66:
	add.s32 	%r332, %r332, 4;
$L__BB0_67:
	setp.eq.s32 	%p37, %r36, 0;
	@%p37 bra 	$L__BB0_72;
	mad.lo.s32 	%r335, %r2, %r332, %r1;
	add.s32 	%r336, %r335, %r5;
	neg.s32 	%r334, %r36;
$L__BB0_69:
	.pragma "nounroll";
	setp.ge.s32 	%p38, %r335, %r195;
	@%p38 bra 	$L__BB0_71;
	mul.wide.s32 	%rd61, %r336, 4;
	add.s64 	%rd62, %rd1, %rd61;
	ld.global.f32 	%f149, [%rd62];
	max.f32 	%f485, %f485, %f149;
$L__BB0_71:
	add.s32 	%r336, %r336, %r2;
	add.s32 	%r335, %r335, %r2;
	add.s32 	%r334, %r334, 1;
	setp.eq.s32 	%p39, %r334, 0;
	@%p39 bra 	$L__BB0_72;
	bra.uni 	$L__BB0_69;
$L__BB0_72:
	mov.b32 	%r218, %f485;
	shfl.sync.down.b32	%r219|%p40, %r218, 16, 31, -1;
	mov.b32 	%f150, %r219;
	max.f32 	%f151, %f485, %f150;
	mov.b32 	%r220, %f151;
	shfl.sync.down.b32	%r221|%p41, %r220, 8, 31, -1;
	mov.b32 	%f152, %r221;
	max.f32 	%f153, %f151, %f152;
	mov.b32 	%r222, %f153;
	shfl.sync.down.b32	%r223|%p42, %r222, 4, 31, -1;
	mov.b32 	%f154, %r223;
	max.f32 	%f155, %f153, %f154;
	mov.b32 	%r224, %f155;
	shfl.sync.down.b32	%r225|%p43, %r224, 2, 31, -1;
	mov.b32 	%f156, %r225;
	max.f32 	%f157, %f155, %f156;
	mov.b32 	%r226, %f157;
	shfl.sync.down.b32	%r227|%p44, %r226, 1, 31, -1;
	mov.b32 	%f158, %r227;
	max.f32 	%f68, %f157, %f158;
	and.b32  	%r103, %r1, 31;
	setp.ne.s32 	%p45, %r103, 0;
	@%p45 bra 	$L__BB0_74;
	shr.u32 	%r228, %r1, 3;
	and.b32  	%r229, %r228, 124;
	mov.u32 	%r230, _ZZ18softmax_row_kernelPfS_iiE8warp_max;
	add.s32 	%r231, %r230, %r229;
	st.shared.f32 	[%r231], %f68;
$L__BB0_74:
	bar.sync 	0;
	setp.gt.u32 	%p46, %r1, 31;
	@%p46 bra 	$L__BB0_79;
	shr.u32 	%r232, %r2, 5;
	setp.ge.u32 	%p47, %r103, %r232;
	mov.f32 	%f502, 0fFF7FFFFF;
	@%p47 bra 	$L__BB0_77;
	shl.b32 	%r233, %r103, 2;
	mov.u32 	%r234, _ZZ18softmax_row_kernelPfS_iiE8warp_max;
	add.s32 	%r235, %r234, %r233;
	ld.shared.f32 	%f502, [%r235];
$L__BB0_77:
	setp.ne.s32 	%p48, %r103, 0;
	mov.b32 	%r236, %f502;
	shfl.sync.down.b32	%r237|%p49, %r236, 16, 31, -1;
	mov.b32 	%f160, %r237;
	max.f32 	%f161, %f502, %f160;
	mov.b32 	%r238, %f161;
	shfl.sync.down.b32	%r239|%p50, %r238, 8, 31, -1;
	mov.b32 	%f162, %r239;
	max.f32 	%f163, %f161, %f162;
	mov.b32 	%r240, %f163;
	shfl.sync.down.b32	%r241|%p51, %r240, 4, 31, -1;
	mov.b32 	%f164, %r241;
	max.f32 	%f165, %f163, %f164;
	mov.b32 	%r242, %f165;
	shfl.sync.down.b32	%r243|%p52, %r242, 2, 31, -1;
	mov.b32 	%f166, %r243;
	max.f32 	%f167, %f165, %f166;
	mov.b32 	%r244, %f167;
	shfl.sync.down.b32	%r245|%p53, %r244, 1, 31, -1;
	mov.b32 	%f168, %r245;
	max.f32 	%f71, %f167, %f168;
	@%p48 bra 	$L__BB0_79;
	st.shared.f32 	[_ZZ18softmax_row_kernelPfS_iiE5s_max], %f71;
$L__BB0_79:
	setp.lt.s32 	%p54, %r4, 1;
	bar.sync 	0;
	mov.f32 	%f516, 0f00000000;
	ld.shared.f32 	%f72, [_ZZ18softmax_row_kernelPfS_iiE5s_max];
	@%p54 bra 	$L__BB0_120;
	mul.lo.s32 	%r104, %r195, %r3;
	setp.lt.u32 	%p55, %r4, 8;
	mov.f32 	%f516, 0f00000000;
	mov.b32 	%r355, 0;
	@%p55 bra 	$L__BB0_99;
	and.b32  	%r355, %r4, 2147483640;
	neg.s32 	%r367, %r355;
	add.s32 	%r359, %r1, %r104;
	add.s32 	%r366, %r359, %r2;
	shl.b32 	%r248, %r2, 1;
	add.s32 	%r365, %r359, %r248;
	mad.lo.s32 	%r364, %r2, 3, %r359;
	shl.b32 	%r249, %r2, 2;
	add.s32 	%r363, %r359, %r249;
	mad.lo.s32 	%r362, %r2, 5, %r359;
	mad.lo.s32 	%r361, %r2, 6, %r359;
	mad.lo.s32 	%r360, %r2, 7, %r359;
	mov.f32 	%f516, 0f00000000;
	mov.u32 	%r358, %r1;
$L__BB0_82:
	.pragma "nounroll";
	setp.ge.s32 	%p56, %r358, %r195;
	@%p56 bra 	$L__BB0_84;
	mul.wide.s32 	%rd63, %r359, 4;
	add.s64 	%rd64, %rd1, %rd63;
	ld.global.f32 	%f173, [%rd64];
	sub.f32 	%f174, %f173, %f72;
	fma.rn.f32 	%f175, %f174, 0f3BBB989D, 0f3F000000;
	cvt.sat.f32.f32 	%f176, %f175;
	mov.f32 	%f177, 0f4B400001;
	mov.f32 	%f178, 0f437C0000;
	fma.rm.f32 	%f179, %f176, %f178, %f177;
	add.f32 	%f180, %f179, 0fCB40007F;
	neg.f32 	%f181, %f180;
	fma.rn.f32 	%f182, %f174, 0f3FB8AA3B, %f181;
	fma.rn.f32 	%f183, %f174, 0f32A57060, %f182;
	mov.b32 	%r250, %f179;
	shl.b32 	%r251, %r250, 23;
	mov.b32 	%f184, %r251;
	ex2.approx.ftz.f32 	%f185, %f183;
	fma.rn.f32 	%f516, %f185, %f184, %f516;
$L__BB0_84:
	add.s32 	%r138, %r2, %r358;
	setp.ge.s32 	%p57, %r138, %r195;
	@%p57 bra 	$L__BB0_86;
	mul.wide.s32 	%rd65, %r366, 4;
	add.s64 	%rd66, %rd1, %rd65;
	ld.global.f32 	%f186, [%rd66];
	sub.f32 	%f187, %f186, %f72;
	fma.rn.f32 	%f188, %f187, 0f3BBB989D, 0f3F000000;
	cvt.sat.f32.f32 	%f189, %f188;
	mov.f32 	%f190, 0f4B400001;
	mov.f32 	%f191, 0f437C0000;
	fma.rm.f32 	%f192, %f189, %f191, %f190;
	add.f32 	%f193, %f192, 0fCB40007F;
	neg.f32 	%f194, %f193;
	fma.rn.f32 	%f195, %f187, 0f3FB8AA3B, %f194;
	fma.rn.f32 	%f196, %f187, 0f32A57060, %f195;
	mov.b32 	%r252, %f192;
	shl.b32 	%r253, %r252, 23;
	mov.b32 	%f197, %r253;
	ex2.approx.ftz.f32 	%f198, %f196;
	fma.rn.f32 	%f516, %f198, %f197, %f516;
$L__BB0_86:
	add.s32 	%r139, %r2, %r138;
	setp.ge.s32 	%p58, %r139, %r195;
	@%p58 bra 	$L__BB0_88;
	mul.wide.s32 	%rd67, %r365, 4;
	add.s64 	%rd68, %rd1, %rd67;
	ld.global.f32 	%f199, [%rd68];
	sub.f32 	%f200, %f199, %f72;
	fma.rn.f32 	%f201, %f200, 0f3BBB989D, 0f3F000000;
	cvt.sat.f32.f32 	%f202, %f201;
	mov.f32 	%f203, 0f4B400001;
	mov.f32 	%f204, 0f437C0000;
	fma.rm.f32 	%f205, %f202, %f204, %f203;
	add.f32 	%f206, %f205, 0fCB40007F;
	neg.f32 	%f207, %f206;
	fma.rn.f32 	%f208, %f200, 0f3FB8AA3B, %f207;
	fma.rn.f32 	%f209, %f200, 0f32A57060, %f208;
	mov.b32 	%r254, %f205;
	shl.b32 	%r255, %r254, 23;
	mov.b32 	%f210, %r255;
	ex2.approx.ftz.f32 	%f211, %f209;
	fma.rn.f32 	%f516, %f211, %f210, %f516;
$L__BB0_88:
	add.s32 	%r140, %r2, %r139;
	setp.ge.s32 	%p59, %r140, %r195;
	@%p59 bra 	$L__BB0_90;
	mul.wide.s32 	%rd69, %r364, 4;
	add.s64 	%rd70, %rd1, %rd69;
	ld.global.f32 	%f212, [%rd70];
	sub.f32 	%f213, %f212, %f72;
	fma.rn.f32 	%f214, %f213, 0f3BBB989D, 0f3F000000;
	cvt.sat.f32.f32 	%f215, %f214;
	mov.f32 	%f216, 0f4B400001;
	mov.f32 	%f217, 0f437C0000;
	fma.rm.f32 	%f218, %f215, %f217, %f216;
	add.f32 	%f219, %f218, 0fCB40007F;
	neg.f32 	%f220, %f219;
	fma.rn.f32 	%f221, %f213, 0f3FB8AA3B, %f220;
	fma.rn.f32 	%f222, %f213, 0f32A57060, %f221;
	mov.b32 	%r256, %f218;
	shl.b32 	%r257, %r256, 23;
	mov.b32 	%f223, %r257;
	ex2.approx.ftz.f32 	%f224, %f222;
	fma.rn.f32 	%f516, %f224, %f223, %f516;
$L__BB0_90:
	add.s32 	%r141, %r2, %r140;
	setp.ge.s32 	%p60, %r141, %r195;
	@%p60 bra 	$L__BB0_92;
	mul.wide.s32 	%rd71, %r363, 4;
	add.s64 	%rd72, %rd1, %rd71;
	ld.global.f32 	%f225, [%rd72];
	sub.f32 	%f226, %f225, %f72;
	fma.rn.f32 	%f227, %f226, 0f3BBB989D, 0f3F000000;
	cvt.sat.f32.f32 	%f228, %f227;
	mov.f32 	%f229, 0f4B400001;
	mov.f32 	%f230, 0f437C0000;
	fma.rm.f32 	%f231, %f228, %f230, %f229;
	add.f32 	%f232, %f231, 0fCB40007F;
	neg.f32 	%f233, %f232;
	fma.rn.f32 	%f234, %f226, 0f3FB8AA3B, %f233;
	fma.rn.f32 	%f235, %f226, 0f32A57060, %f234;
	mov.b32 	%r258, %f231;
	shl.b32 	%r259, %r258, 23;
	mov.b32 	%f236, %r259;
	ex2.approx.ftz.f32 	%f237, %f235;
	fma.rn.f32 	%f516, %f237, %f236, %f516;
$L__BB0_92:
	add.s32 	%r142, %r2, %r141;
	setp.ge.s32 	%p61, %r142, %r195;
	@%p61 bra 	$L__BB0_94;
	mul.wide.s32 	%rd73, %r362, 4;
	add.s64 	%rd74, %rd1, %rd73;
	ld.global.f32 	%f238, [%rd74];
	sub.f32 	%f239, %f238, %f72;
	fma.rn.f32 	%f240, %f239, 0f3BBB989D, 0f3F000000;
	cvt.sat.f32.f32 	%f241, %f240;
	mov.f32 	%f242, 0f4B400001;
	mov.f32 	%f243, 0f437C0000;
	fma.rm.f32 	%f244, %f241, %f243, %f242;
	add.f32 	%f245, %f244, 0fCB40007F;
	neg.f32 	%f246, %f245;
	fma.rn.f32 	%f247, %f239, 0f3FB8AA3B, %f246;
	fma.rn.f32 	%f248, %f239, 0f32A57060, %f247;
	mov.b32 	%r260, %f244;
	shl.b32 	%r261, %r260, 23;
	mov.b32 	%f249, %r261;
	ex2.approx.ftz.f32 	%f250, %f248;
	fma.rn.f32 	%f516, %f250, %f249, %f516;
$L__BB0_94:
	add.s32 	%r143, %r2, %r142;
	setp.ge.s32 	%p62, %r143, %r195;
	@%p62 bra 	$L__BB0_96;
	mul.wide.s32 	%rd75, %r361, 4;
	add.s64 	%rd76, %rd1, %rd75;
	ld.global.f32 	%f251, [%rd76];
	sub.f32 	%f252, %f251, %f72;
	fma.rn.f32 	%f253, %f252, 0f3BBB989D, 0f3F000000;
	cvt.sat.f32.f32 	%f254, %f253;
	mov.f32 	%f255, 0f4B400001;
	mov.f32 	%f256, 0f437C0000;
	fma.rm.f32 	%f257, %f254, %f256, %f255;
	add.f32 	%f258, %f257, 0fCB40007F;
	neg.f32 	%f259, %f258;
	fma.rn.f32 	%f260, %f252, 0f3FB8AA3B, %f259;
	fma.rn.f32 	%f261, %f252, 0f32A57060, %f260;
	mov.b32 	%r262, %f257;
	shl.b32 	%r263, %r262, 23;
	mov.b32 	%f262, %r263;
	ex2.approx.ftz.f32 	%f263, %f261;
	fma.rn.f32 	%f516, %f263, %f262, %f516;
$L__BB0_96:
	add.s32 	%r264, %r2, %r143;
	setp.ge.s32 	%p63, %r264, %r195;
	@%p63 bra 	$L__BB0_98;
	mul.wide.s32 	%rd77, %r360, 4;
	add.s64 	%rd78, %rd1, %rd77;
	ld.global.f32 	%f264, [%rd78];
	sub.f32 	%f265, %f264, %f72;
	fma.rn.f32 	%f266, %f265, 0f3BBB989D, 0f3F000000;
	cvt.sat.f32.f32 	%f267, %f266;
	mov.f32 	%f268, 0f4B400001;
	mov.f32 	%f269, 0f437C0000;
	fma.rm.f32 	%f270, %f267, %f269, %f268;
	add.f32 	%f271, %f270, 0fCB40007F;
	neg.f32 	%f272, %f271;
	fma.rn.f32 	%f273, %f265, 0f3FB8AA3B, %f272;
	fma.rn.f32 	%f274, %f265, 0f32A57060, %f273;
	mov.b32 	%r265, %f270;
	shl.b32 	%r266, %r265, 23;
	mov.b32 	%f275, %r266;
	ex2.approx.ftz.f32 	%f276, %f274;
	fma.rn.f32 	%f516, %f276, %f275, %f516;
$L__BB0_98:
	add.s32 	%r367, %r367, 8;
	shl.b32 	%r267, %r2, 3;
	add.s32 	%r366, %r366, %r267;
	add.s32 	%r365, %r365, %r267;
	add.s32 	%r364, %r364, %r267;
	add.s32 	%r363, %r363, %r267;
	add.s32 	%r362, %r362, %r267;
	add.s32 	%r361, %r361, %r267;
	add.s32 	%r360, %r360, %r267;
	add.s32 	%r359, %r359, %r267;
	add.s32 	%r358, %r358, %r267;
	setp.eq.s32 	%p64, %r367, 0;
	@%p64 bra 	$L__BB0_99;
	bra.uni 	$L__BB0_82;
$L__BB0_99:
	and.b32  	%r115, %r4, 7;
	setp.eq.s32 	%p65, %r115, 0;
	@%p65 bra 	$L__BB0_120;
	and.b32  	%r116, %r4, 3;
	setp.lt.u32 	%p66, %r115, 4;
	@%p66 bra 	$L__BB0_110;
	mad.lo.s32 	%r117, %r355, %r2, %r1;
	setp.ge.s32 	%p67, %r117, %r195;
	@%p67 bra 	$L__BB0_103;
	add.s32 	%r268, %r117, %r104;
	mul.wide.s32 	%rd79, %r268, 4;
	add.s64 	%rd80, %rd1, %rd79;
	ld.global.f32 	%f278, [%rd80];
	sub.f32 	%f279, %f278, %f72;
	fma.rn.f32 	%f280, %f279, 0f3BBB989D, 0f3F000000;
	cvt.sat.f32.f32 	%f281, %f280;
	mov.f32 	%f282, 0f4B400001;
	mov.f32 	%f283, 0f437C0000;
	fma.rm.f32 	%f284, %f281, %f283, %f282;
	add.f32 	%f285, %f284, 0fCB40007F;
	neg.f32 	%f286, %f285;
	fma.rn.f32 	%f287, %f279, 0f3FB8AA3B, %f286;
	fma.rn.f32 	%f288, %f279, 0f32A57060, %f287;
	mov.b32 	%r269, %f284;
	shl.b32 	%r270, %r269, 23;
	mov.b32 	%f289, %r270;
	ex2.approx.ftz.f32 	%f290, %f288;
	fma.rn.f32 	%f516, %f290, %f289, %f516;
$L__BB0_103:
	add.s32 	%r118, %r117, %r2;
	setp.ge.s32 	%p68, %r118, %r195;
	@%p68 bra 	$L__BB0_105;
	add.s32 	%r271, %r118, %r104;
	mul.wide.s32 	%rd81, %r271, 4;
	add.s64 	%rd82, %rd1, %rd81;
	ld.global.f32 	%f291, [%rd82];
	sub.f32 	%f292, %f291, %f72;
	fma.rn.f32 	%f293, %f292, 0f3BBB989D, 0f3F000000;
	cvt.sat.f32.f32 	%f294, %f293;
	mov.f32 	%f295, 0f4B400001;
	mov.f32 	%f296, 0f437C0000;
	fma.rm.f32 	%f297, %f294, %f296, %f295;
	add.f32 	%f298, %f297, 0fCB40007F;
	neg.f32 	%f299, %f298;
	fma.rn.f32 	%f300, %f292, 0f3FB8AA3B, %f299;
	fma.rn.f32 	%f301, %f292, 0f32A57060, %f300;
	mov.b32 	%r272, %f297;
	shl.b32 	%r273, %r272, 23;
	mov.b32 	%f302, %r273;
	ex2.approx.ftz.f32 	%f303, %f301;
	fma.rn.f32 	%f516, %f303, %f302, %f516;
$L__BB0_105:
	add.s32 	%r119, %r118, %r2;
	setp.ge.s32 	%p69, %r119, %r195;
	@%p69 bra 	$L__BB0_107;
	add.s32 	%r274, %r119, %r104;
	mul.wide.s32 	%rd83, %r274, 4;
	add.s64 	%rd84, %rd1, %rd83;
	ld.global.f32 	%f304, [%rd84];
	sub.f32 	%f305, %f304, %f72;
	fma.rn.f32 	%f306, %f305, 0f3BBB989D, 0f3F000000;
	cvt.sat.f32.f32 	%f307, %f306;
	mov.f32 	%f308, 0f4B400001;
	mov.f32 	%f309, 0f437C0000;
	fma.rm.f32 	%f310, %f307, %f309, %f308;
	add.f32 	%f311, %f310, 0fCB40007F;
	neg.f32 	%f312, %f311;
	fma.rn.f32 	%f313, %f305, 0f3FB8AA3B, %f312;
	fma.rn.f32 	%f314, %f305, 0f32A57060, %f313;
	mov.b32 	%r275, %f310;
	shl.b32 	%r276, %r275, 23;
	mov.b32 	%f315, %r276;
	ex2.approx.ftz.f32 	%f316, %f314;
	fma.rn.f32 	%f516, %f316, %f315, %f516;
$L__BB0_107:
	add.s32 	%r120, %r119, %r2;
	setp.ge.s32 	%p70, %r120, %r195;
	@%p70 bra 	$L__BB0_109;
	add.s32 	%r277, %r120, %r104;
	mul.wide.s32 	%rd85, %r277, 4;
	add.s64 	%rd86, %rd1, %rd85;
	ld.global.f32 	%f317, [%rd86];
	sub.f32 	%f318, %f317, %f72;
	fma.rn.f32 	%f319, %f318, 0f3BBB989D, 0f3F000000;
	cvt.sat.f32.f32 	%f320, %f319;
	mov.f32 	%f321, 0f4B400001;
	mov.f32 	%f322, 0f437C0000;
	fma.rm.f32 	%f323, %f320, %f322, %f321;
	add.f32 	%f324, %f323, 0fCB40007F;
	neg.f32 	%f325, %f324;
	fma.rn.f32 	%f326, %f318, 0f3FB8AA3B, %f325;
	fma.rn.f32 	%f327, %f318, 0f32A57060, %f326;
	mov.b32 	%r278, %f323;
	shl.b32 	%r279, %r278, 23;
	mov.b32 	%f328, %r279;
	ex2.approx.ftz.f32 	%f329, %f327;
	fma.rn.f32 	%f516, %f329, %f328, %f516;
$L__BB0_109:
	add.s32 	%r355, %r355, 4;
$L__BB0_110:
	setp.eq.s32 	%p71, %r116, 0;
	@%p71 bra 	$L__BB0_120;
	setp.eq.s32 	%p72, %r116, 1;
	@%p72 bra 	$L__BB0_117;
	mad.lo.s32 	%r123, %r355, %r2, %r1;
	setp.ge.s32 	%p73, %r123, %r195;
	@%p73 bra 	$L__BB0_114;
	add.s32 	%r280, %r123, %r104;
	mul.wide.s32 	%rd87, %r280, 4;
	add.s64 	%rd88, %rd1, %rd87;
	ld.global.f32 	%f331, [%rd88];
	sub.f32 	%f332, %f331, %f72;
	fma.rn.f32 	%f333, %f332, 0f3BBB989D, 0f3F000000;
	cvt.sat.f32.f32 	%f334, %f333;
	mov.f32 	%f335, 0f4B400001;
	mov.f32 	%f336, 0f437C0000;
	fma.rm.f32 	%f337, %f334, %f336, %f335;
	add.f32 	%f338, %f337, 0fCB40007F;
	neg.f32 	%f339, %f338;
	fma.rn.f32 	%f340, %f332, 0f3FB8AA3B, %f339;
	fma.rn.f32 	%f341, %f332, 0f32A57060, %f340;
	mov.b32 	%r281, %f337;
	shl.b32 	%r282, %r281, 23;
	mov.b32 	%f342, %r282;
	ex2.approx.ftz.f32 	%f343, %f341;
	fma.rn.f32 	%f516, %f343, %f342, %f516;
$L__BB0_114:
	add.s32 	%r124, %r123, %r2;
	setp.ge.s32 	%p74, %r124, %r195;
	@%p74 bra 	$L__BB0_116;
	add.s32 	%r283, %r124, %r104;
	mul.wide.s32 	%rd89, %r283, 4;
	add.s64 	%rd90, %rd1, %rd89;
	ld.global.f32 	%f344, [%rd90];
	sub.f32 	%f345, %f344, %f72;
	fma.rn.f32 	%f346, %f345, 0f3BBB989D, 0f3F000000;
	cvt.sat.f32.f32 	%f347, %f346;
	mov.f32 	%f348, 0f4B400001;
	mov.f32 	%f349, 0f437C0000;
	fma.rm.f32 	%f350, %f347, %f349, %f348;
	add.f32 	%f351, %f350, 0fCB40007F;
	neg.f32 	%f352, %f351;
	fma.rn.f32 	%f353, %f345, 0f3FB8AA3B, %f352;
	fma.rn.f32 	%f354, %f345, 0f32A57060, %f353;
	mov.b32 	%r284, %f350;
	shl.b32 	%r285, %r284, 23;
	mov.b32 	%f355, %r285;
	ex2.approx.ftz.f32 	%f356, %f354;
	fma.rn.f32 	%f516, %f356, %f355, %f516;
$L__BB0_116:
	add.s32 	%r355, %r355, 2;
$L__BB0_117:
	and.b32  	%r286, %r4, 1;
	setp.eq.b32 	%p75, %r286, 1;
	not.pred 	%p76, %p75;
	@%p76 bra 	$L__BB0_120;
	mad.lo.s32 	%r127, %r355, %r2, %r1;
	setp.ge.s32 	%p77, %r127, %r195;
	@%p77 bra 	$L__BB0_120;
	add.s32 	%r287, %r127, %r104;
	mul.wide.s32 	%rd91, %r287, 4;
	add.s64 	%rd92, %rd1, %rd91;
	ld.global.f32 	%f357, [%rd92];
	sub.f32 	%f358, %f357, %f72;
	fma.rn.f32 	%f359, %f358, 0f3BBB989D, 0f3F000000;
	cvt.sat.f32.f32 	%f360, %f359;
	mov.f32 	%f361, 0f4B400001;
	mov.f32 	%f362, 0f437C0000;
	fma.rm.f32 	%f363, %f360, %f362, %f361;
	add.f32 	%f364, %f363, 0fCB40007F;
	neg.f32 	%f365, %f364;
	fma.rn.f32 	%f366, %f358, 0f3FB8AA3B, %f365;
	fma.rn.f32 	%f367, %f358, 0f32A57060, %f366;
	mov.b32 	%r288, %f363;
	shl.b32 	%r289, %r288, 23;
	mov.b32 	%f368, %r289;
	ex2.approx.ftz.f32 	%f369, %f367;
	fma.rn.f32 	%f516, %f369, %f368, %f516;
$L__BB0_120:
	setp.ne.s32 	%p78, %r103, 0;
	mov.b32 	%r290, %f516;
	shfl.sync.down.b32	%r291|%p79, %r290, 16, 31, -1;
	mov.b32 	%f370, %r291;
	add.f32 	%f371, %f516, %f370;
	mov.b32 	%r292, %f371;
	shfl.sync.down.b32	%r293|%p80, %r292, 8, 31, -1;
	mov.b32 	%f372, %r293;
	add.f32 	%f373, %f371, %f372;
	mov.b32 	%r294, %f373;
	shfl.sync.down.b32	%r295|%p81, %r294, 4, 31, -1;
	mov.b32 	%f374, %r295;
	add.f32 	%f375, %f373, %f374;
	mov.b32 	%r296, %f375;
	shfl.sync.down.b32	%r297|%p82, %r296, 2, 31, -1;
	mov.b32 	%f376, %r297;
	add.f32 	%f377, %f375, %f376;
	mov.b32 	%r298, %f377;
	shfl.sync.down.b32	%r299|%p83, %r298, 1, 31, -1;
	mov.b32 	%f378, %r299;
	add.f32 	%f110, %f377, %f378;
	@%p78 bra 	$L__BB0_122;
	shr.u32 	%r300, %r1, 3;
	and.b32  	%r301, %r300, 124;
	mov.u32 	%r302, _ZZ18softmax_row_kernelPfS_iiE8warp_sum;
	add.s32 	%r303, %r302, %r301;
	st.shared.f32 	[%r303], %f110;
$L__BB0_122:
	setp.gt.u32 	%p84, %r1, 31;
	bar.sync 	0;
	@%p84 bra 	$L__BB0_127;
	shr.u32 	%r304, %r2, 5;
	setp.ge.u32 	%p85, %r103, %r304;
	mov.f32 	%f525, 0f00000000;
	@%p85 bra 	$L__BB0_125;
	shl.b32 	%r305, %r103, 2;
	mov.u32 	%r306, _ZZ18softmax_row_kernelPfS_iiE8warp_sum;
	add.s32 	%r307, %r306, %r305;
	ld.shared.f32 	%f525, [%r307];
$L__BB0_125:
	setp.ne.s32 	%p86, %r103, 0;
	mov.b32 	%r308, %f525;
	shfl.sync.down.b32	%r309|%p87, %r308, 16, 31, -1;
	mov.b32 	%f380, %r309;
	add.f32 	%f381, %f525, %f380;
	mov.b32 	%r310, %f381;
	shfl.sync.down.b32	%r311|%p88, %r310, 8, 31, -1;
	mov.b32 	%f382, %r311;
	add.f32 	%f383, %f381, %f382;
	mov.b32 	%r312, %f383;
	shfl.sync.down.b32	%r313|%p89, %r312, 4, 31, -1;
	mov.b32 	%f384, %r313;
	add.f32 	%f385, %f383, %f384;
	mov.b32 	%r314, %f385;
	shfl.sync.down.b32	%r315|%p90, %r314, 2, 31, -1;
	mov.b32 	%f386, %r315;
	add.f32 	%f387, %f385, %f386;
	mov.b32 	%r316, %f387;
	shfl.sync.down.b32	%r317|%p91, %r316, 1, 31, -1;
	mov.b32 	%f388, %r317;
	add.f32 	%f113, %f387, %f388;
	@%p86 bra 	$L__BB0_127;
	st.shared.f32 	[_ZZ18softmax_row_kernelPfS_iiE5s_sum], %f113;
$L__BB0_127:
	setp.lt.s32 	%p92, %r4, 1;
	bar.sync 	0;
	ld.shared.f32 	%f114, [_ZZ18softmax_row_kernelPfS_iiE5s_sum];
	@%p92 bra 	$L__BB0_144;
	ld.param.u64 	%rd108, [_Z18softmax_row_kernelPfS_ii_param_1];
	cvta.to.global.u64 	%rd2, %rd108;
	mul.lo.s32 	%r155, %r195, %r3;
	and.b32  	%r156, %r4, 3;
	setp.lt.u32 	%p93, %r4, 4;
	mov.b32 	%r377, 0;
	@%p93 bra 	$L__BB0_139;
	and.b32  	%r377, %r4, 2147483644;
	neg.s32 	%r376, %r377;
	add.s32 	%r375, %r1, %r2;
	shl.b32 	%r160, %r2, 2;
	add.s32 	%r374, %r375, %r155;
	shl.b32 	%r319, %r2, 1;
	add.s32 	%r373, %r1, %r319;
	add.s32 	%r369, %r1, %r155;
	add.s32 	%r372, %r369, %r319;
	mul.lo.s32 	%r320, %r2, 3;
	add.s32 	%r371, %r1, %r320;
	add.s32 	%r370, %r369, %r320;
	mov.u32 	%r368, %r1;
$L__BB0_130:
	setp.ge.s32 	%p94, %r368, %r195;
	@%p94 bra 	$L__BB0_132;
	mul.wide.s32 	%rd93, %r369, 4;
	add.s64 	%rd94, %rd1, %rd93;
	ld.global.f32 	%f389, [%rd94];
	sub.f32 	%f390, %f389, %f72;
	fma.rn.f32 	%f391, %f390, 0f3BBB989D, 0f3F000000;
	cvt.sat.f32.f32 	%f392, %f391;
	mov.f32 	%f393, 0f4B400001;
	mov.f32 	%f394, 0f437C0000;
	fma.rm.f32 	%f395, %f392, %f394, %f393;
	add.f32 	%f396, %f395, 0fCB40007F;
	neg.f32 	%f397, %f396;
	fma.rn.f32 	%f398, %f390, 0f3FB8AA3B, %f397;
	fma.rn.f32 	%f399, %f390, 0f32A57060, %f398;
	mov.b32 	%r321, %f395;
	shl.b32 	%r322, %r321, 23;
	mov.b32 	%f400, %r322;
	ex2.approx.ftz.f32 	%f401, %f399;
	mul.f32 	%f402, %f401, %f400;
	div.rn.f32 	%f403, %f402, %f114;
	add.s64 	%rd95, %rd2, %rd93;
	st.global.f32 	[%rd95], %f403;
$L__BB0_132:
	setp.ge.s32 	%p95, %r375, %r195;
	@%p95 bra 	$L__BB0_134;
	mul.wide.s32 	%rd96, %r374, 4;
	add.s64 	%rd97, %rd1, %rd96;
	ld.global.f32 	%f404, [%rd97];
	sub.f32 	%f405, %f404, %f72;
	fma.rn.f32 	%f406, %f405, 0f3BBB989D, 0f3F000000;
	cvt.sat.f32.f32 	%f407, %f406;
	mov.f32 	%f408, 0f4B400001;
	mov.f32 	%f409, 0f437C0000;
	fma.rm.f32 	%f410, %f407, %f409, %f408;
	add.f32 	%f411, %f410, 0fCB40007F;
	neg.f32 	%f412, %f411;
	fma.rn.f32 	%f413, %f405, 0f3FB8AA3B, %f412;
	fma.rn.f32 	%f414, %f405, 0f32A57060, %f413;
	mov.b32 	%r323, %f410;
	shl.b32 	%r324, %r323, 23;
	mov.b32 	%f415, %r324;
	ex2.approx.ftz.f32 	%f416, %f414;
	mul.f32 	%f417, %f416, %f415;
	div.rn.f32 	%f418, %f417, %f114;
	add.s64 	%rd98, %rd2, %rd96;
	st.global.f32 	[%rd98], %f418;
$L__BB0_134:
	setp.ge.s32 	%p96, %r373, %r195;
	@%p96 bra 	$L__BB0_136;
	mul.wide.s32 	%rd99, %r372, 4;
	add.s64 	%rd100, %rd1, %rd99;
	ld.global.f32 	%f419, [%rd100];
	sub.f32 	%f420, %f419, %f72;
	fma.rn.f32 	%f421, %f420, 0f3BBB989D, 0f3F000000;
	cvt.sat.f32.f32 	%f422, %f421;
	mov.f32 	%f423, 0f4B400001;
	mov.f32 	%f424, 0f437C0000;
	fma.rm.f32 	%f425, %f422, %f424, %f423;
	add.f32 	%f426, %f425, 0fCB40007F;
	neg.f32 	%f427, %f426;
	fma.rn.f32 	%f428, %f420, 0f3FB8AA3B, %f427;
	fma.rn.f32 	%f429, %f420, 0f32A57060, %f428;
	mov.b32 	%r325, %f425;
	shl.b32 	%r326, %r325, 23;
	mov.b32 	%f430, %r326;
	ex2.approx.ftz.f32 	%f431, %f429;
	mul.f32 	%f432, %f431, %f430;
	div.rn.f32 	%f433, %f432, %f114;
	add.s64 	%rd101, %rd2, %rd99;
	st.global.f32 	[%rd101], %f433;
$L__BB0_136:
	setp.ge.s32 	%p97, %r371, %r195;
	@%p97 bra 	$L__BB0_138;
	mul.wide.s32 	%rd102, %r370, 4;
	add.s64 	%rd103, %rd1, %rd102;
	ld.global.f32 	%f434, [%rd103];
	sub.f32 	%f435, %f434, %f72;
	fma.rn.f32 	%f436, %f435, 0f3BBB989D, 0f3F000000;
	cvt.sat.f32.f32 	%f437, %f436;
	mov.f32 	%f438, 0f4B400001;
	mov.f32 	%f439, 0f437C0000;
	fma.rm.f32 	%f440, %f437, %f439, %f438;
	add.f32 	%f441, %f440, 0fCB40007F;
	neg.f32 	%f442, %f441;
	fma.rn.f32 	%f443, %f435, 0f3FB8AA3B, %f442;
	fma.rn.f32 	%f444, %f435, 0f32A57060, %f443;
	mov.b32 	%r327, %f440;
	shl.b32 	%r328, %r327, 23;
	mov.b32 	%f445, %r328;
	ex2.approx.ftz.f32 	%f446, %f444;
	mul.f32 	%f447, %f446, %f445;
	div.rn.f32 	%f448, %f447, %f114;
	add.s64 	%rd104, %rd2, %rd102;
	st.global.f32 	[%rd104], %f448;
$L__BB0_138:
	add.s32 	%r376, %r376, 4;
	add.s32 	%r375, %r375, %r160;
	add.s32 	%r374, %r374, %r160;
	add.s32 	%r373, %r373, %r160;
	add.s32 	%r372, %r372, %r160;
	add.s32 	%r371, %r371, %r160;
	add.s32 	%r370, %r370, %r160;
	add.s32 	%r369, %r369, %r160;
	add.s32 	%r368, %r368, %r160;
	setp.ne.s32 	%p98, %r376, 0;
	@%p98 bra 	$L__BB0_130;
$L__BB0_139:
	setp.eq.s32 	%p99, %r156, 0;
	@%p99 bra 	$L__BB0_144;
	mad.lo.s32 	%r379, %r2, %r377, %r1;
	add.s32 	%r380, %r379, %r155;
	neg.s32 	%r378, %r156;
$L__BB0_141:
	.pragma "nounroll";
	setp.ge.s32 	%p100, %r379, %r195;
	@%p100 bra 	$L__BB0_143;
	mul.wide.s32 	%rd105, %r380, 4;
	add.s64 	%rd106, %rd1, %rd105;
	ld.global.f32 	%f449, [%rd106];
	sub.f32 	%f450, %f449, %f72;
	fma.rn.f32 	%f451, %f450, 0f3BBB989D, 0f3F000000;
	cvt.sat.f32.f32 	%f452, %f451;
	mov.f32 	%f453, 0f4B400001;
	mov.f32 	%f454, 0f437C0000;
	fma.rm.f32 	%f455, %f452, %f454, %f453;
	add.f32 	%f456, %f455, 0fCB40007F;
	neg.f32 	%f457, %f456;
	fma.rn.f32 	%f458, %f450, 0f3FB8AA3B, %f457;
	fma.rn.f32 	%f459, %f450, 0f32A57060, %f458;
	mov.b32 	%r329, %f455;
	shl.b32 	%r330, %r329, 23;
	mov.b32 	%f460, %r330;
	ex2.approx.ftz.f32 	%f461, %f459;
	mul.f32 	%f462, %f461, %f460;
	div.rn.f32 	%f463, %f462, %f114;
	add.s64 	%rd107, %rd2, %rd105;
	st.global.f32 	[%rd107], %f463;
$L__BB0_143:
	add.s32 	%r380, %r380, %r2;
	add.s32 	%r379, %r379, %r2;
	add.s32 	%r378, %r378, 1;
	setp.ne.s32 	%p101, %r378, 0;
	@%p101 bra 	$L__BB0_141;
$L__BB0_144:
	ret;

}
	// .globl	_Z27softmax_row_kernel_shfl_xorPfS_ii
.visible .entry _Z27softmax_row_kernel_shfl_xorPfS_ii(
	.param .u64 .ptr .align 1 _Z27softmax_row_kernel_shfl_xorPfS_ii_param_0,
	.param .u64 .ptr .align 1 _Z27softmax_row_kernel_shfl_xorPfS_ii_param_1,
	.param .u32 _Z27softmax_row_kernel_shfl_xorPfS_ii_param_2,
	.param .u32 _Z27softmax_row_kernel_shfl_xorPfS_ii_param_3
)
{
	.reg .pred 	%p<104>;
	.reg .b32 	%r<437>;
	.reg .b32 	%f<658>;
	.reg .b64 	%rd<109>;
	// demoted variable
	.shared .align 4 .b8 _ZZ27softmax_row_kernel_shfl_xorPfS_iiE8warp_max[128];
	// demoted variable
	.shared .align 4 .b8 _ZZ27softmax_row_kernel_shfl_xorPfS_iiE8warp_sum[128];
	ld.param.u64 	%rd4, [_Z27softmax_row_kernel_shfl_xorPfS_ii_param_0];
	ld.param.u32 	%r236, [_Z27softmax_row_kernel_shfl_xorPfS_ii_param_2];
	ld.param.u32 	%r235, [_Z27softmax_row_kernel_shfl_xorPfS_ii_param_3];
	cvta.to.global.u64 	%rd1, %rd4;
	mov.u32 	%r1, %tid.x;
	mov.u32 	%r2, %ntid.x;
	mov.u32 	%r3, %ctaid.x;
	setp.ge.s32 	%p1, %r3, %r236;
	@%p1 bra 	$L__BB1_160;
	add.s32 	%r237, %r2, %r235;
	add.s32 	%r238, %r237, -1;
	div.u32 	%r4, %r238, %r2;
	setp.lt.s32 	%p2, %r4, 1;
	mov.f32 	%f601, 0fFF7FFFFF;
	@%p2 bra 	$L__BB1_72;
	mul.lo.s32 	%r5, %r235, %r3;
	setp.lt.u32 	%p3, %r4, 16;
	mov.f32 	%f601, 0fFF7FFFFF;
	mov.b32 	%r374, 0;
	@%p3 bra 	$L__BB1_37;
	and.b32  	%r240, %r4, 2147483632;
	neg.s32 	%r396, %r240;
	add.s32 	%r380, %r1, %r5;
	add.s32 	%r395, %r380, %r2;
	shl.b32 	%r241, %r2, 1;
	add.s32 	%r394, %r380, %r241;
	mad.lo.s32 	%r393, %r2, 3, %r380;
	shl.b32 	%r242, %r2, 2;
	add.s32 	%r392, %r380, %r242;
	mad.lo.s32 	%r391, %r2, 5, %r380;
	mad.lo.s32 	%r390, %r2, 6, %r380;
	mad.lo.s32 	%r389, %r2, 7, %r380;
	shl.b32 	%r243, %r2, 3;
	add.s32 	%r388, %r380, %r243;
	mad.lo.s32 	%r387, %r2, 9, %r380;
	mad.lo.s32 	%r386, %r2, 10, %r380;
	mad.lo.s32 	%r385, %r2, 11, %r380;
	mad.lo.s32 	%r384, %r2, 12, %r380;
	mad.lo.s32 	%r383, %r2, 13, %r380;
	mad.lo.s32 	%r382, %r2, 14, %r380;
	mad.lo.s32 	%r381, %r2, 15, %r380;
	mov.f32 	%f601, 0fFF7FFFFF;
	mov.u32 	%r379, %r1;
$L__BB1_4:
	.pragma "nounroll";
	setp.ge.s32 	%p4, %r379, %r235;
	@%p4 bra 	$L__BB1_6;
	mul.wide.s32 	%rd5, %r380, 4;
	add.s64 	%rd6, %rd1, %rd5;
	ld.global.f32 	%f137, [%rd6];
	max.f32 	%f601, %f601, %f137;
$L__BB1_6:
	add.s32 	%r70, %r2, %r379;
	setp.ge.s32 	%p5, %r70, %r235;
	@%p5 bra 	$L__BB1_8;
	mul.wide.s32 	%rd7, %r395, 4;
	add.s64 	%rd8, %rd1, %rd7;
	ld.global.f32 	%f138, [%rd8];
	max.f32 	%f601, %f601, %f138;
$L__BB1_8:
	add.s32 	%r71, %r2, %r70;
	setp.ge.s32 	%p6, %r71, %r235;
	@%p6 bra 	$L__BB1_10;
	mul.wide.s32 	%rd9, %r394, 4;
	add.s64 	%rd10, %rd1, %rd9;
	ld.global.f32 	%f139, [%rd10];
	max.f32 	%f601, %f601, %f139;
$L__BB1_10:
	add.s32 	%r72, %r2, %r71;
	setp.ge.s32 	%p7, %r72, %r235;
	@%p7 bra 	$L__BB1_12;
	mul.wide.s32 	%rd11, %r393, 4;
	add.s64 	%rd12, %rd1, %rd11;
	ld.global.f32 	%f140, [%rd12];
	max.f32 	%f601, %f601, %f140;
$L__BB1_12:
	add.s32 	%r73, %r2, %r72;
	setp.ge.s32 	%p8, %r73, %r235;
	@%p8 bra 	$L__BB1_14;
	mul.wide.s32 	%rd13, %r392, 4;
	add.s64 	%rd14, %rd1, %rd13;
	ld.global.f32 	%f141, [%rd14];
	max.f32 	%f601, %f601, %f141;
$L__BB1_14:
	add.s32 	%r74, %r2, %r73;
	setp.ge.s32 	%p9, %r74, %r235;
	@%p9 bra 	$L__BB1_16;
	mul.wide.s32 	%rd15, %r391, 4;
	add.s64 	%rd16, %rd1, %rd15;
	ld.global.f32 	%f142, [%rd16];
	max.f32 	%f601, %f601, %f142;
$L__BB1_16:
	add.s32 	%r75, %r2, %r74;
	setp.ge.s32 	%p10, %r75, %r235;
	@%p10 bra 	$L__BB1_18;
	mul.wide.s32 	%rd17, %r390, 4;
	add.s64 	%rd18, %rd1, %rd17;
	ld.global.f32 	%f143, [%rd18];
	max.f32 	%f601, %f601, %f143;
$L__BB1_18:
	add.s32 	%r76, %r2, %r75;
	setp.ge.s32 	%p11, %r76, %r235;
	@%p11 bra 	$L__BB1_20;
	mul.wide.s32 	%rd19, %r389, 4;
	add.s64 	%rd20, %rd1, %rd19;
	ld.global.f32 	%f144, [%rd20];
	max.f32 	%f601, %f601, %f144;
$L__BB1_20:
	add.s32 	%r77, %r2, %r76;
	setp.ge.s32 	%p12, %r77, %r235;
	@%p12 bra 	$L__BB1_22;
	mul.wide.s32 	%rd21, %r388, 4;
	add.s64 	%rd22, %rd1, %rd21;
	ld.global.f32 	%f145, [%rd22];
	max.f32 	%f601, %f601, %f145;
$L__BB1_22:
	add.s32 	%r78, %r2, %r77;
	setp.ge.s32 	%p13, %r78, %r235;
	@%p13 bra 	$L__BB1_24;
	mul.wide.s32 	%rd23, %r387, 4;
	add.s64 	%rd24, %rd1, %rd23;
	ld.global.f32 	%f146, [%rd24];
	max.f32 	%f601, %f601, %f146;
$L__BB1_24:
	add.s32 	%r79, %r2, %r78;
	setp.ge.s32 	%p14, %r79, %r235;
	@%p14 bra 	$L__BB1_26;
	mul.wide.s32 	%rd25, %r386, 4;
	add.s64 	%rd26, %rd1, %rd25;
	ld.global.f32 	%f147, [%rd26];
	max.f32 	%f601, %f601, %f147;
$L__BB1_26:
	add.s32 	%r80, %r2, %r79;
	setp.ge.s32 	%p15, %r80, %r235;
	@%p15 bra 	$L__BB1_28;
	mul.wide.s32 	%rd27, %r385, 4;
	add.s64 	%rd28, %rd1, %rd27;
	ld.global.f32 	%f148, [%rd28];
	max.f32 	%f601, %f601, %f148;
$L__BB1_28:
	add.s32 	%r81, %r2, %r80;
	setp.ge.s32 	%p16, %r81, %r235;
	@%p16 bra 	$L__BB1_30;
	mul.wide.s32 	%rd29, %r384, 4;
	add.s64 	%rd30, %rd1, %rd29;
	ld.global.f32 	%f149, [%rd30];
	max.f32 	%f601, %f601, %f149;
$L__BB1_30:
	add.s32 	%r82, %r2, %r81;
	setp.ge.s32 	%p17, %r82, %r235;
	@%p17 bra 	$L__BB1_32;
	mul.wide.s32 	%rd31, %r383, 4;
	add.s64 	%rd32, %rd1, %rd31;
	ld.global.f32 	%f150, [%rd32];
	max.f32 	%f601, %f601, %f150;
$L__BB1_32:
	add.s32 	%r83, %r2, %r82;
	setp.ge.s32 	%p18, %r83, %r235;
	@%p18 bra 	$L__BB1_34;
	mul.wide.s32 	%rd33, %r382, 4;
	add.s64 	%rd34, %rd1, %rd33;
	ld.global.f32 	%f151, [%rd34];
	max.f32 	%f601, %f601, %f151;
$L__BB1_34:
	add.s32 	%r244, %r2, %r83;
	setp.ge.s32 	%p19, %r244, %r235;
	@%p19 bra 	$L__BB1_36;
	mul.wide.s32 	%rd35, %r381, 4;
	add.s64 	%rd36, %rd1, %rd35;
	ld.global.f32 	%f152, [%rd36];
	max.f32 	%f601, %f601, %f152;
$L__BB1_36:
	and.b32  	%r374, %r4, 2147483632;
	add.s32 	%r396, %r396, 16;
	shl.b32 	%r245, %r2, 4;
	add.s32 	%r395, %r395, %r245;
	add.s32 	%r394, %r394, %r245;
	add.s32 	%r393, %r393, %r245;
	add.s32 	%r392, %r392, %r245;
	add.s32 	%r391, %r391, %r245;
	add.s32 	%r390, %r390, %r245;
	add.s32 	%r389, %r389, %r245;
	add.s32 	%r388, %r388, %r245;
	add.s32 	%r387, %r387, %r245;
	add.s32 	%r386, %r386, %r245;
	add.s32 	%r385, %r385, %r245;
	add.s32 	%r384, %r384, %r245;
	add.s32 	%r383, %r383, %r245;
	add.s32 	%r382, %r382, %r245;
	add.s32 	%r381, %r381, %r245;
	add.s32 	%r380, %r380, %r245;
	add.s32 	%r379, %r379, %r245;
	setp.eq.s32 	%p20, %r396, 0;
	@%p20 bra 	$L__BB1_37;
	bra.uni 	$L__BB1_4;
$L__BB1_37:
	and.b32  	%r24, %r4, 15;
	setp.eq.s32 	%p21, %r24, 0;
	@%p21 bra 	$L__BB1_72;
	and.b32  	%r25, %r4, 7;
	setp.lt.u32 	%p22, %r24, 8;
	@%p22 bra 	$L__BB1_56;
	mad.lo.s32 	%r26, %r374, %r2, %r1;
	setp.ge.s32 	%p23, %r26, %r235;
	@%p23 bra 	$L__BB1_41;
	add.s32 	%r246, %r26, %r5;
	mul.wide.s32 	%rd37, %r246, 4;
	add.s64 	%rd38, %rd1, %rd37;
	ld.global.f32 	%f154, [%rd38];
	max.f32 	%f601, %f601, %f154;
$L__BB1_41:
	add.s32 	%r27, %r26, %r2;
	setp.ge.s32 	%p24, %r27, %r235;
	@%p24 bra 	$L__BB1_43;
	add.s32 	%r247, %r27, %r5;
	mul.wide.s32 	%rd39, %r247, 4;
	add.s64 	%rd40, %rd1, %rd39;
	ld.global.f32 	%f155, [%rd40];
	max.f32 	%f601, %f601, %f155;
$L__BB1_43:
	add.s32 	%r28, %r27, %r2;
	setp.ge.s32 	%p25, %r28, %r235;
	@%p25 bra 	$L__BB1_45;
	add.s32 	%r248, %r28, %r5;
	mul.wide.s32 	%rd41, %r248, 4;
	add.s64 	%rd42, %rd1, %rd41;
	ld.global.f32 	%f156, [%rd42];
	max.f32 	%f601, %f601, %f156;
$L__BB1_45:
	add.s32 	%r29, %r28, %r2;
	setp.ge.s32 	%p26, %r29, %r235;
	@%p26 bra 	$L__BB1_47;
	add.s32 	%r249, %r29, %r5;
	mul.wide.s32 	%rd43, %r249, 4;
	add.s64 	%rd44, %rd1, %rd43;
	ld.global.f32 	%f157, [%rd44];
	max.f32 	%f601, %f601, %f157;
$L__BB1_47:
	add.s32 	%r30, %r29, %r2;
	setp.ge.s32 	%p27, %r30, %r235;
	@%p27 bra 	$L__BB1_49;
	add.s32 	%r250, %r30, %r5;
	mul.wide.s32 	%rd45, %r250, 4;
	add.s64 	%rd46, %rd1, %rd45;
	ld.global.f32 	%f158, [%rd46];
	max.f32 	%f601, %f601, %f158;
$L__BB1_49:
	add.s32 	%r31, %r30, %r2;
	setp.ge.s32 	%p28, %r31, %r235;
	@%p28 bra 	$L__BB1_51;
	add.s32 	%r251, %r31, %r5;
	mul.wide.s32 	%rd47, %r251, 4;
	add.s64 	%rd48, %rd1, %rd47;
	ld.global.f32 	%f159, [%rd48];
	max.f32 	%f601, %f601, %f159;
$L__BB1_51:
	add.s32 	%r32, %r31, %r2;
	setp.ge.s32 	%p29, %r32, %r235;
	@%p29 bra 	$L__BB1_53;
	add.s32 	%r252, %r32, %r5;
	mul.wide.s32 	%rd49, %r252, 4;
	add.s64 	%rd50, %rd1, %rd49;
	ld.global.f32 	%f160, [%rd50];
	max.f32 	%f601, %f601, %f160;
$L__BB1_53:
	add.s32 	%r33, %r32, %r2;
	setp.ge.s32 	%p30, %r33, %r235;
	@%p30 bra 	$L__BB1_55;
	add.s32 	%r253, %r33, %r5;
	mul.wide.s32 	%rd51, %r253, 4;
	add.s64 	%rd52, %rd1, %rd51;
	ld.global.f32 	%f161, [%rd52];
	max.f32 	%f601, %f601, %f161;
$L__BB1_55:
	add.s32 	%r374, %r374, 8;
$L__BB1_56:
	setp.eq.s32 	%p31, %r25, 0;
	@%p31 bra 	$L__BB1_72;
	and.b32  	%r36, %r4, 3;
	setp.lt.u32 	%p32, %r25, 4;
	@%p32 bra 	$L__BB1_67;
	mad.lo.s32 	%r37, %r374, %r2, %r1;
	setp.ge.s32 	%p33, %r37, %r235;
	@%p33 bra 	$L__BB1_60;
	add.s32 	%r254, %r37, %r5;
	mul.wide.s32 	%rd53, %r254, 4;
	add.s64 	%rd54, %rd1, %rd53;
	ld.global.f32 	%f163, [%rd54];
	max.f32 	%f601, %f601, %f163;
$L__BB1_60:
	add.s32 	%r38, %r37, %r2;
	setp.ge.s32 	%p34, %r38, %r235;
	@%p34 bra 	$L__BB1_62;
	add.s32 	%r255, %r38, %r5;
	mul.wide.s32 	%rd55, %r255, 4;
	add.s64 	%rd56, %rd1, %rd55;
	ld.global.f32 	%f164, [%rd56];
	max.f32 	%f601, %f601, %f164;
$L__BB1_62:
	add.s32 	%r39, %r38, %r2;
	setp.ge.s32 	%p35, %r39, %r235;
	@%p35 bra 	$L__BB1_64;
	add.s32 	%r256, %r39, %r5;
	mul.wide.s32 	%rd57, %r256, 4;
	add.s64 	%rd58, %rd1, %rd57;
	ld.global.f32 	%f165, [%rd58];
	max.f32 	%f601, %f601, %f165;
$L__BB1_64:
	add.s32 	%r40, %r39, %r2;
	setp.ge.s32 	%p36, %r40, %r235;
	@%p36 bra 	$L__BB1_66;
	add.s32 	%r257, %r40, %r5;
	mul.wide.s32 	%rd59, %r257, 4;
	add.s64 	%rd60, %rd1, %rd59;
	ld.global.f32 	%f166, [%rd60];
	max.f32 	%f601, %f601, %f166;
$L__BB1_66:
	add.s32 	%r374, %r374, 4;
$L__BB1_67:
	setp.eq.s32 	%p37, %r36, 0;
	@%p37 bra 	$L__BB1_72;
	mad.lo.s32 	%r377, %r2, %r374, %r1;
	add.s32 	%r378, %r377, %r5;
	neg.s32 	%r376, %r36;
$L__BB1_69:
	.pragma "nounroll";
	setp.ge.s32 	%p38, %r377, %r235;
	@%p38 bra 	$L__BB1_71;
	mul.wide.s32 	%rd61, %r378, 4;
	add.s64 	%rd62, %rd1, %rd61;
	ld.global.f32 	%f167, [%rd62];
	max.f32 	%f601, %f601, %f167;
$L__BB1_71:
	add.s32 	%r378, %r378, %r2;
	add.s32 	%r377, %r377, %r2;
	add.s32 	%r376, %r376, 1;
	setp.eq.s32 	%p39, %r376, 0;
	@%p39 bra 	$L__BB1_72;
	bra.uni 	$L__BB1_69;
$L__BB1_72:
	mov.b32 	%r258, %f601;
	shfl.sync.bfly.b32	%r259|%p40, %r258, 16, 31, -1;
	mov.b32 	%f168, %r259;
	max.f32 	%f169, %f601, %f168;
	mov.b32 	%r260, %f169;
	shfl.sync.bfly.b32	%r261|%p41, %r260, 8, 31, -1;
	mov.b32 	%f170, %r261;
	max.f32 	%f171, %f169, %f170;
	mov.b32 	%r262, %f171;
	shfl.sync.bfly.b32	%r263|%p42, %r262, 4, 31, -1;
	mov.b32 	%f172, %r263;
	max.f32 	%f173, %f171, %f172;
	mov.b32 	%r264, %f173;
	shfl.sync.bfly.b32	%r265|%p43, %r264, 2, 31, -1;
	mov.b32 	%f174, %r265;
	max.f32 	%f175, %f173, %f174;
	mov.b32 	%r266, %f175;
	shfl.sync.bfly.b32	%r267|%p44, %r266, 1, 31, -1;
	mov.b32 	%f176, %r267;
	max.f32 	%f626, %f175, %f176;
	and.b32  	%r268, %r1, 31;
	setp.ne.s32 	%p45, %r268, 0;
	@%p45 bra 	$L__BB1_74;
	shr.u32 	%r269, %r1, 3;
	and.b32  	%r270, %r269, 124;
	mov.u32 	%r271, _ZZ27softmax_row_kernel_shfl_xorPfS_iiE8warp_max;
	add.s32 	%r272, %r271, %r270;
	st.shared.f32 	[%r272], %f626;
$L__BB1_74:
	shr.u32 	%r103, %r2, 5;
	bar.sync 	0;
	setp.lt.u32 	%p46, %r2, 64;
	@%p46 bra 	$L__BB1_87;
	add.s32 	%r274, %r103, -1;
	and.b32  	%r104, %r103, 15;
	setp.lt.u32 	%p47, %r274, 15;
	mov.f32 	%f626, 0fFF7FFFFF;
	mov.b32 	%r400, 0;
	@%p47 bra 	$L__BB1_78;
	and.b32  	%r400, %r103, 48;
	mov.u32 	%r276, _ZZ27softmax_row_kernel_shfl_xorPfS_iiE8warp_max;
	add.s32 	%r397, %r276, 32;
	and.b32  	%r278, %r103, 134217712;
	neg.s32 	%r398, %r278;
	mov.f32 	%f626, 0fFF7FFFFF;
$L__BB1_77:
	.pragma "nounroll";
	ld.shared.f32 	%f180, [%r397+-32];
	max.f32 	%f181, %f626, %f180;
	ld.shared.f32 	%f182, [%r397+-28];
	max.f32 	%f183, %f181, %f182;
	ld.shared.f32 	%f184, [%r397+-24];
	max.f32 	%f185, %f183, %f184;
	ld.shared.f32 	%f186, [%r397+-20];
	max.f32 	%f187, %f185, %f186;
	ld.shared.f32 	%f188, [%r397+-16];
	max.f32 	%f189, %f187, %f188;
	ld.shared.f32 	%f190, [%r397+-12];
	max.f32 	%f191, %f189, %f190;
	ld.shared.f32 	%f192, [%r397+-8];
	max.f32 	%f193, %f191, %f192;
	ld.shared.f32 	%f194, [%r397+-4];
	max.f32 	%f195, %f193, %f194;
	ld.shared.f32 	%f196, [%r397];
	max.f32 	%f197, %f195, %f196;
	ld.shared.f32 	%f198, [%r397+4];
	max.f32 	%f199, %f197, %f198;
	ld.shared.f32 	%f200, [%r397+8];
	max.f32 	%f201, %f199, %f200;
	ld.shared.f32 	%f202, [%r397+12];
	max.f32 	%f203, %f201, %f202;
	ld.shared.f32 	%f204, [%r397+16];
	max.f32 	%f205, %f203, %f204;
	ld.shared.f32 	%f206, [%r397+20];
	max.f32 	%f207, %f205, %f206;
	ld.shared.f32 	%f208, [%r397+24];
	max.f32 	%f209, %f207, %f208;
	ld.shared.f32 	%f210, [%r397+28];
	max.f32 	%f626, %f209, %f210;
	add.s32 	%r398, %r398, 16;
	add.s32 	%r397, %r397, 64;
	setp.ne.s32 	%p48, %r398, 0;
	@%p48 bra 	$L__BB1_77;
$L__BB1_78:
	setp.eq.s32 	%p49, %r104, 0;
	@%p49 bra 	$L__BB1_87;
	and.b32  	%r112, %r103, 7;
	setp.lt.u32 	%p50, %r104, 8;
	@%p50 bra 	$L__BB1_81;
	shl.b32 	%r279, %r400, 2;
	mov.u32 	%r280, _ZZ27softmax_row_kernel_shfl_xorPfS_iiE8warp_max;
	add.s32 	%r281, %r280, %r279;
	ld.shared.f32 	%f212, [%r281];
	max.f32 	%f213, %f626, %f212;
	ld.shared.f32 	%f214, [%r281+4];
	max.f32 	%f215, %f213, %f214;
	ld.shared.f32 	%f216, [%r281+8];
	max.f32 	%f217, %f215, %f216;
	ld.shared.f32 	%f218, [%r281+12];
	max.f32 	%f219, %f217, %f218;
	ld.shared.f32 	%f220, [%r281+16];
	max.f32 	%f221, %f219, %f220;
	ld.shared.f32 	%f222, [%r281+20];
	max.f32 	%f223, %f221, %f222;
	ld.shared.f32 	%f224, [%r281+24];
	max.f32 	%f225, %f223, %f224;
	ld.shared.f32 	%f226, [%r281+28];
	max.f32 	%f626, %f225, %f226;
	add.s32 	%r400, %r400, 8;
$L__BB1_81:
	setp.eq.s32 	%p51, %r112, 0;
	@%p51 bra 	$L__BB1_87;
	and.b32  	%r115, %r103, 3;
	setp.lt.u32 	%p52, %r112, 4;
	@%p52 bra 	$L__BB1_84;
	shl.b32 	%r282, %r400, 2;
	mov.u32 	%r283, _ZZ27softmax_row_kernel_shfl_xorPfS_iiE8warp_max;
	add.s32 	%r284, %r283, %r282;
	ld.shared.f32 	%f228, [%r284];
	max.f32 	%f229, %f626, %f228;
	ld.shared.f32 	%f230, [%r284+4];
	max.f32 	%f231, %f229, %f230;
	ld.shared.f32 	%f232, [%r284+8];
	max.f32 	%f233, %f231, %f232;
	ld.shared.f32 	%f234, [%r284+12];
	max.f32 	%f626, %f233, %f234;
	add.s32 	%r400, %r400, 4;
$L__BB1_84:
	setp.eq.s32 	%p53, %r115, 0;
	@%p53 bra 	$L__BB1_87;
	shl.b32 	%r285, %r400, 2;
	mov.u32 	%r286, _ZZ27softmax_row_kernel_shfl_xorPfS_iiE8warp_max;
	add.s32 	%r403, %r286, %r285;
	neg.s32 	%r402, %r115;
$L__BB1_86:
	.pragma "nounroll";
	ld.shared.f32 	%f235, [%r403];
	max.f32 	%f626, %f626, %f235;
	add.s32 	%r403, %r403, 4;
	add.s32 	%r402, %r402, 1;
	setp.ne.s32 	%p54, %r402, 0;
	@%p54 bra 	$L__BB1_86;
$L__BB1_87:
	setp.lt.s32 	%p55, %r4, 1;
	mov.f32 	%f640, 0f00000000;
	@%p55 bra 	$L__BB1_128;
	mul.lo.s32 	%r124, %r235, %r3;
	setp.lt.u32 	%p56, %r4, 8;
	mov.f32 	%f640, 0f00000000;
	mov.b32 	%r404, 0;
	@%p56 bra 	$L__BB1_107;
	and.b32  	%r404, %r4, 2147483640;
	neg.s32 	%r416, %r404;
	add.s32 	%r408, %r1, %r124;
	add.s32 	%r415, %r408, %r2;
	shl.b32 	%r289, %r2, 1;
	add.s32 	%r414, %r408, %r289;
	mad.lo.s32 	%r413, %r2, 3, %r408;
	shl.b32 	%r290, %r2, 2;
	add.s32 	%r412, %r408, %r290;
	mad.lo.s32 	%r411, %r2, 5, %r408;
	mad.lo.s32 	%r410, %r2, 6, %r408;
	mad.lo.s32 	%r409, %r2, 7, %r408;
	mov.f32 	%f640, 0f00000000;
	mov.u32 	%r407, %r1;
$L__BB1_90:
	.pragma "nounroll";
	setp.ge.s32 	%p57, %r407, %r235;
	@%p57 bra 	$L__BB1_92;
	mul.wide.s32 	%rd63, %r408, 4;
	add.s64 	%rd64, %rd1, %rd63;
	ld.global.f32 	%f240, [%rd64];
	sub.f32 	%f241, %f240, %f626;
	fma.rn.f32 	%f242, %f241, 0f3BBB989D, 0f3F000000;
	cvt.sat.f32.f32 	%f243, %f242;
	mov.f32 	%f244, 0f4B400001;
	mov.f32 	%f245, 0f437C0000;
	fma.rm.f32 	%f246, %f243, %f245, %f244;
	add.f32 	%f247, %f246, 0fCB40007F;
	neg.f32 	%f248, %f247;
	fma.rn.f32 	%f249, %f241, 0f3FB8AA3B, %f248;
	fma.rn.f32 	%f250, %f241, 0f32A57060, %f249;
	mov.b32 	%r291, %f246;
	shl.b32 	%r292, %r291, 23;
	mov.b32 	%f251, %r292;
	ex2.approx.ftz.f32 	%f252, %f250;
	fma.rn.f32 	%f640, %f252, %f251, %f640;
$L__BB1_92:
	add.s32 	%r158, %r2, %r407;
	setp.ge.s32 	%p58, %r158, %r235;
	@%p58 bra 	$L__BB1_94;
	mul.wide.s32 	%rd65, %r415, 4;
	add.s64 	%rd66, %rd1, %rd65;
	ld.global.f32 	%f253, [%rd66];
	sub.f32 	%f254, %f253, %f626;
	fma.rn.f32 	%f255, %f254, 0f3BBB989D, 0f3F000000;
	cvt.sat.f32.f32 	%f256, %f255;
	mov.f32 	%f257, 0f4B400001;
	mov.f32 	%f258, 0f437C0000;
	fma.rm.f32 	%f259, %f256, %f258, %f257;
	add.f32 	%f260, %f259, 0fCB40007F;
	neg.f32 	%f261, %f260;
	fma.rn.f32 	%f262, %f254, 0f3FB8AA3B, %f261;
	fma.rn.f32 	%f263, %f254, 0f32A57060, %f262;
	mov.b32 	%r293, %f259;
	shl.b32 	%r294, %r293, 23;
	mov.b32 	%f264, %r294;
	ex2.approx.ftz.f32 	%f265, %f263;
	fma.rn.f32 	%f640, %f265, %f264, %f640;
$L__BB1_94:
	add.s32 	%r159, %r2, %r158;
	setp.ge.s32 	%p59, %r159, %r235;
	@%p59 bra 	$L__BB1_96;
	mul.wide.s32 	%rd67, %r414, 4;
	add.s64 	%rd68, %rd1, %rd67;
	ld.global.f32 	%f266, [%rd68];
	sub.f32 	%f267, %f266, %f626;
	fma.rn.f32 	%f268, %f267, 0f3BBB989D, 0f3F000000;
	cvt.sat.f32.f32 	%f269, %f268;
	mov.f32 	%f270, 0f4B400001;
	mov.f32 	%f271, 0f437C0000;
	fma.rm.f32 	%f272, %f269, %f271, %f270;
	add.f32 	%f273, %f272, 0fCB40007F;
	neg.f32 	%f274, %f273;
	fma.rn.f32 	%f275, %f267, 0f3FB8AA3B, %f274;
	fma.rn.f32 	%f276, %f267, 0f32A57060, %f275;
	mov.b32 	%r295, %f272;
	shl.b32 	%r296, %r295, 23;
	mov.b32 	%f277, %r296;
	ex2.approx.ftz.f32 	%f278, %f276;
	fma.rn.f32 	%f640, %f278, %f277, %f640;
$L__BB1_96:
	add.s32 	%r160, %r2, %r159;
	setp.ge.s32 	%p60, %r160, %r235;
	@%p60 bra 	$L__BB1_98;
	mul.wide.s32 	%rd69, %r413, 4;
	add.s64 	%rd70, %rd1, %rd69;
	ld.global.f32 	%f279, [%rd70];
	sub.f32 	%f280, %f279, %f626;
	fma.rn.f32 	%f281, %f280, 0f3BBB989D, 0f3F000000;
	cvt.sat.f32.f32 	%f282, %f281;
	mov.f32 	%f283, 0f4B400001;
	mov.f32 	%f284, 0f437C0000;
	fma.rm.f32 	%f285, %f282, %f284, %f283;
	add.f32 	%f286, %f285, 0fCB40007F;
	neg.f32 	%f287, %f286;
	fma.rn.f32 	%f288, %f280, 0f3FB8AA3B, %f287;
	fma.rn.f32 	%f289, %f280, 0f32A57060, %f288;
	mov.b32 	%r297, %f285;
	shl.b32 	%r298, %r297, 23;
	mov.b32 	%f290, %r298;
	ex2.approx.ftz.f32 	%f291, %f289;
	fma.rn.f32 	%f640, %f291, %f290, %f640;
$L__BB1_98:
	add.s32 	%r161, %r2, %r160;
	setp.ge.s32 	%p61, %r161, %r235;
	@%p61 bra 	$L__BB1_100;
	mul.wide.s32 	%rd71, %r412, 4;
	add.s64 	%rd72, %rd1, %rd71;
	ld.global.f32 	%f292, [%rd72];
	sub.f32 	%f293, %f292, %f626;
	fma.rn.f32 	%f294, %f293, 0f3BBB989D, 0f3F000000;
	cvt.sat.f32.f32 	%f295, %f294;
	mov.f32 	%f296, 0f4B400001;
	mov.f32 	%f297, 0f437C0000;
	fma.rm.f32 	%f298, %f295, %f297, %f296;
	add.f32 	%f299, %f298, 0fCB40007F;
	neg.f32 	%f300, %f299;
	fma.rn.f32 	%f301, %f293, 0f3FB8AA3B, %f300;
	fma.rn.f32 	%f302, %f293, 0f32A57060, %f301;
	mov.b32 	%r299, %f298;
	shl.b32 	%r300, %r299, 23;
	mov.b32 	%f303, %r300;
	ex2.approx.ftz.f32 	%f304, %f302;
	fma.rn.f32 	%f640, %f304, %f303, %f640;
$L__BB1_100:
	add.s32 	%r162, %r2, %r161;
	setp.ge.s32 	%p62, %r162, %r235;
	@%p62 bra 	$L__BB1_102;
	mul.wide.s32 	%rd73, %r411, 4;
	add.s64 	%rd74, %rd1, %rd73;
	ld.global.f32 	%f305, [%rd74];
	sub.f32 	%f306, %f305, %f626;
	fma.rn.f32 	%f307, %f306, 0f3BBB989D, 0f3F000000;
	cvt.sat.f32.f32 	%f308, %f307;
	mov.f32 	%f309, 0f4B400001;
	mov.f32 	%f310, 0f437C0000;
	fma.rm.f32 	%f311, %f308, %f310, %f309;
	add.f32 	%f312, %f311, 0fCB40007F;
	neg.f32 	%f313, %f312;
	fma.rn.f32 	%f314, %f306, 0f3FB8AA3B, %f313;
	fma.rn.f32 	%f315, %f306, 0f32A57060, %f314;
	mov.b32 	%r301, %f311;
	shl.b32 	%r302, %r301, 23;
	mov.b32 	%f316, %r302;
	ex2.approx.ftz.f32 	%f317, %f315;
	fma.rn.f32 	%f640, %f317, %f316, %f640;
$L__BB1_102:
	add.s32 	%r163, %r2, %r162;
	setp.ge.s32 	%p63, %r163, %r235;
	@%p63 bra 	$L__BB1_104;
	mul.wide.s32 	%rd75, %r410, 4;
	add.s64 	%rd76, %rd1, %rd75;
	ld.global.f32 	%f318, [%rd76];
	sub.f32 	%f319, %f318, %f626;
	fma.rn.f32 	%f320, %f319, 0f3BBB989D, 0f3F000000;
	cvt.sat.f32.f32 	%f321, %f320;
	mov.f32 	%f322, 0f4B400001;
	mov.f32 	%f323, 0f437C0000;
	fma.rm.f32 	%f324, %f321, %f323, %f322;
	add.f32 	%f325, %f324, 0fCB40007F;
	neg.f32 	%f326, %f325;
	fma.rn.f32 	%f327, %f319, 0f3FB8AA3B, %f326;
	fma.rn.f32 	%f328, %f319, 0f32A57060, %f327;
	mov.b32 	%r303, %f324;
	shl.b32 	%r304, %r303, 23;
	mov.b32 	%f329, %r304;
	ex2.approx.ftz.f32 	%f330, %f328;
	fma.rn.f32 	%f640, %f330, %f329, %f640;
$L__BB1_104:
	add.s32 	%r305, %r2, %r163;
	setp.ge.s32 	%p64, %r305, %r235;
	@%p64 bra 	$L__BB1_106;
	mul.wide.s32 	%rd77, %r409, 4;
	add.s64 	%rd78, %rd1, %rd77;
	ld.global.f32 	%f331, [%rd78];
	sub.f32 	%f332, %f331, %f626;
	fma.rn.f32 	%f333, %f332, 0f3BBB989D, 0f3F000000;
	cvt.sat.f32.f32 	%f334, %f333;
	mov.f32 	%f335, 0f4B400001;
	mov.f32 	%f336, 0f437C0000;
	fma.rm.f32 	%f337, %f334, %f336, %f335;
	add.f32 	%f338, %f337, 0fCB40007F;
	neg.f32 	%f339, %f338;
	fma.rn.f32 	%f340, %f332, 0f3FB8AA3B, %f339;
	fma.rn.f32 	%f341, %f332, 0f32A57060, %f340;
	mov.b32 	%r306, %f337;
	shl.b32 	%r307, %r306, 23;
	mov.b32 	%f342, %r307;
	ex2.approx.ftz.f32 	%f343, %f341;
	fma.rn.f32 	%f640, %f343, %f342, %f640;
$L__BB1_106:
	add.s32 	%r416, %r416, 8;
	shl.b32 	%r308, %r2, 3;
	add.s32 	%r415, %r415, %r308;
	add.s32 	%r414, %r414, %r308;
	add.s32 	%r413, %r413, %r308;
	add.s32 	%r412, %r412, %r308;
	add.s32 	%r411, %r411, %r308;
	add.s32 	%r410, %r410, %r308;
	add.s32 	%r409, %r409, %r308;
	add.s32 	%r408, %r408, %r308;
	add.s32 	%r407, %r407, %r308;
	setp.eq.s32 	%p65, %r416, 0;
	@%p65 bra 	$L__BB1_107;
	bra.uni 	$L__BB1_90;
$L__BB1_107:
	and.b32  	%r135, %r4, 7;
	setp.eq.s32 	%p66, %r135, 0;
	@%p66 bra 	$L__BB1_128;
	and.b32  	%r136, %r4, 3;
	setp.lt.u32 	%p67, %r135, 4;
	@%p67 bra 	$L__BB1_118;
	mad.lo.s32 	%r137, %r404, %r2, %r1;
	setp.ge.s32 	%p68, %r137, %r235;
	@%p68 bra 	$L__BB1_111;
	add.s32 	%r309, %r137, %r124;
	mul.wide.s32 	%rd79, %r309, 4;
	add.s64 	%rd80, %rd1, %rd79;
	ld.global.f32 	%f345, [%rd80];
	sub.f32 	%f346, %f345, %f626;
	fma.rn.f32 	%f347, %f346, 0f3BBB989D, 0f3F000000;
	cvt.sat.f32.f32 	%f348, %f347;
	mov.f32 	%f349, 0f4B400001;
	mov.f32 	%f350, 0f437C0000;
	fma.rm.f32 	%f351, %f348, %f350, %f349;
	add.f32 	%f352, %f351, 0fCB40007F;
	neg.f32 	%f353, %f352;
	fma.rn.f32 	%f354, %f346, 0f3FB8AA3B, %f353;
	fma.rn.f32 	%f355, %f346, 0f32A57060, %f354;
	mov.b32 	%r310, %f351;
	shl.b32 	%r311, %r310, 23;
	mov.b32 	%f356, %r311;
	ex2.approx.ftz.f32 	%f357, %f355;
	fma.rn.f32 	%f640, %f357, %f356, %f640;
$L__BB1_111:
	add.s32 	%r138, %r137, %r2;
	setp.ge.s32 	%p69, %r138, %r235;
	@%p69 bra 	$L__BB1_113;
	add.s32 	%r312, %r138, %r124;
	mul.wide.s32 	%rd81, %r312, 4;
	add.s64 	%rd82, %rd1, %rd81;
	ld.global.f32 	%f358, [%rd82];
	sub.f32 	%f359, %f358, %f626;
	fma.rn.f32 	%f360, %f359, 0f3BBB989D, 0f3F000000;
	cvt.sat.f32.f32 	%f361, %f360;
	mov.f32 	%f362, 0f4B400001;
	mov.f32 	%f363, 0f437C0000;
	fma.rm.f32 	%f364, %f361, %f363, %f362;
	add.f32 	%f365, %f364, 0fCB40007F;
	neg.f32 	%f366, %f365;
	fma.rn.f32 	%f367, %f359, 0f3FB8AA3B, %f366;
	fma.rn.f32 	%f368, %f359, 0f32A57060, %f367;
	mov.b32 	%r313, %f364;
	shl.b32 	%r314, %r313, 23;
	mov.b32 	%f369, %r314;
	ex2.approx.ftz.f32 	%f370, %f368;
	fma.rn.f32 	%f640, %f370, %f369, %f640;
$L__BB1_113:
	add.s32 	%r139, %r138, %r2;
	setp.ge.s32 	%p70, %r139, %r235;
	@%p70 bra 	$L__BB1_115;
	add.s32 	%r315, %r139, %r124;
	mul.wide.s32 	%rd83, %r315, 4;
	add.s64 	%rd84, %rd1, %rd83;
	ld.global.f32 	%f371, [%rd84];
	sub.f32 	%f372, %f371, %f626;
	fma.rn.f32 	%f373, %f372, 0f3BBB989D, 0f3F000000;
	cvt.sat.f32.f32 	%f374, %f373;
	mov.f32 	%f375, 0f4B400001;
	mov.f32 	%f376, 0f437C0000;
	fma.rm.f32 	%f377, %f374, %f376, %f375;
	add.f32 	%f378, %f377, 0fCB40007F;
	neg.f32 	%f379, %f378;
	fma.rn.f32 	%f380, %f372, 0f3FB8AA3B, %f379;
	fma.rn.f32 	%f381, %f372, 0f32A57060, %f380;
	mov.b32 	%r316, %f377;
	shl.b32 	%r317, %r316, 23;
	mov.b32 	%f382, %r317;
	ex2.approx.ftz.f32 	%f383, %f381;
	fma.rn.f32 	%f640, %f383, %f382, %f640;
$L__BB1_115:
	add.s32 	%r140, %r139, %r2;
	setp.ge.s32 	%p71, %r140, %r235;
	@%p71 bra 	$L__BB1_117;
	add.s32 	%r318, %r140, %r124;
	mul.wide.s32 	%rd85, %r318, 4;
	add.s64 	%rd86, %rd1, %rd85;
	ld.global.f32 	%f384, [%rd86];
	sub.f32 	%f385, %f384, %f626;
	fma.rn.f32 	%f386, %f385, 0f3BBB989D, 0f3F000000;
	cvt.sat.f32.f32 	%f387, %f386;
	mov.f32 	%f388, 0f4B400001;
	mov.f32 	%f389, 0f437C0000;
	fma.rm.f32 	%f390, %f387, %f389, %f388;
	add.f32 	%f391, %f390, 0fCB40007F;
	neg.f32 	%f392, %f391;
	fma.rn.f32 	%f393, %f385, 0f3FB8AA3B, %f392;
	fma.rn.f32 	%f394, %f385, 0f32A57060, %f393;
	mov.b32 	%r319, %f390;
	shl.b32 	%r320, %r319, 23;
	mov.b32 	%f395, %r320;
	ex2.approx.ftz.f32 	%f396, %f394;
	fma.rn.f32 	%f640, %f396, %f395, %f640;
$L__BB1_117:
	add.s32 	%r404, %r404, 4;
$L__BB1_118:
	setp.eq.s32 	%p72, %r136, 0;
	@%p72 bra 	$L__BB1_128;
	setp.eq.s32 	%p73, %r136, 1;
	@%p73 bra 	$L__BB1_125;
	mad.lo.s32 	%r143, %r404, %r2, %r1;
	setp.ge.s32 	%p74, %r143, %r235;
	@%p74 bra 	$L__BB1_122;
	add.s32 	%r321, %r143, %r124;
	mul.wide.s32 	%rd87, %r321, 4;
	add.s64 	%rd88, %rd1, %rd87;
	ld.global.f32 	%f398, [%rd88];
	sub.f32 	%f399, %f398, %f626;
	fma.rn.f32 	%f400, %f399, 0f3BBB989D, 0f3F000000;
	cvt.sat.f32.f32 	%f401, %f400;
	mov.f32 	%f402, 0f4B400001;
	mov.f32 	%f403, 0f437C0000;
	fma.rm.f32 	%f404, %f401, %f403, %f402;
	add.f32 	%f405, %f404, 0fCB40007F;
	neg.f32 	%f406, %f405;
	fma.rn.f32 	%f407, %f399, 0f3FB8AA3B, %f406;
	fma.rn.f32 	%f408, %f399, 0f32A57060, %f407;
	mov.b32 	%r322, %f404;
	shl.b32 	%r323, %r322, 23;
	mov.b32 	%f409, %r323;
	ex2.approx.ftz.f32 	%f410, %f408;
	fma.rn.f32 	%f640, %f410, %f409, %f640;
$L__BB1_122:
	add.s32 	%r144, %r143, %r2;
	setp.ge.s32 	%p75, %r144, %r235;
	@%p75 bra 	$L__BB1_124;
	add.s32 	%r324, %r144, %r124;
	mul.wide.s32 	%rd89, %r324, 4;
	add.s64 	%rd90, %rd1, %rd89;
	ld.global.f32 	%f411, [%rd90];
	sub.f32 	%f412, %f411, %f626;
	fma.rn.f32 	%f413, %f412, 0f3BBB989D, 0f3F000000;
	cvt.sat.f32.f32 	%f414, %f413;
	mov.f32 	%f415, 0f4B400001;
	mov.f32 	%f416, 0f437C0000;
	fma.rm.f32 	%f417, %f414, %f416, %f415;
	add.f32 	%f418, %f417, 0fCB40007F;
	neg.f32 	%f419, %f418;
	fma.rn.f32 	%f420, %f412, 0f3FB8AA3B, %f419;
	fma.rn.f32 	%f421, %f412, 0f32A57060, %f420;
	mov.b32 	%r325, %f417;
	shl.b32 	%r326, %r325, 23;
	mov.b32 	%f422, %r326;
	ex2.approx.ftz.f32 	%f423, %f421;
	fma.rn.f32 	%f640, %f423, %f422, %f640;
$L__BB1_124:
	add.s32 	%r404, %r404, 2;
$L__BB1_125:
	and.b32  	%r327, %r4, 1;
	setp.eq.b32 	%p76, %r327, 1;
	not.pred 	%p77, %p76;
	@%p77 bra 	$L__BB1_128;
	mad.lo.s32 	%r147, %r404, %r2, %r1;
	setp.ge.s32 	%p78, %r147, %r235;
	@%p78 bra 	$L__BB1_128;
	add.s32 	%r328, %r147, %r124;
	mul.wide.s32 	%rd91, %r328, 4;
	add.s64 	%rd92, %rd1, %rd91;
	ld.global.f32 	%f424, [%rd92];
	sub.f32 	%f425, %f424, %f626;
	fma.rn.f32 	%f426, %f425, 0f3BBB989D, 0f3F000000;
	cvt.sat.f32.f32 	%f427, %f426;
	mov.f32 	%f428, 0f4B400001;
	mov.f32 	%f429, 0f437C0000;
	fma.rm.f32 	%f430, %f427, %f429, %f428;
	add.f32 	%f431, %f430, 0fCB40007F;
	neg.f32 	%f432, %f431;
	fma.rn.f32 	%f433, %f425, 0f3FB8AA3B, %f432;
	fma.rn.f32 	%f434, %f425, 0f32A57060, %f433;
	mov.b32 	%r329, %f430;
	shl.b32 	%r330, %r329, 23;
	mov.b32 	%f435, %r330;
	ex2.approx.ftz.f32 	%f436, %f434;
	fma.rn.f32 	%f640, %f436, %f435, %f640;
$L__BB1_128:
	setp.ne.s32 	%p79, %r268, 0;
	mov.b32 	%r332, %f640;
	shfl.sync.bfly.b32	%r333|%p80, %r332, 16, 31, -1;
	mov.b32 	%f437, %r333;
	add.f32 	%f438, %f640, %f437;
	mov.b32 	%r334, %f438;
	shfl.sync.bfly.b32	%r335|%p81, %r334, 8, 31, -1;
	mov.b32 	%f439, %r335;
	add.f32 	%f440, %f438, %f439;
	mov.b32 	%r336, %f440;
	shfl.sync.bfly.b32	%r337|%p82, %r336, 4, 31, -1;
	mov.b32 	%f441, %r337;
	add.f32 	%f442, %f440, %f441;
	mov.b32 	%r338, %f442;
	shfl.sync.bfly.b32	%r339|%p83, %r338, 2, 31, -1;
	mov.b32 	%f443, %r339;
	add.f32 	%f444, %f442, %f443;
	mov.b32 	%r340, %f444;
	shfl.sync.bfly.b32	%r341|%p84, %r340, 1, 31, -1;
	mov.b32 	%f445, %r341;
	add.f32 	%f657, %f444, %f445;
	@%p79 bra 	$L__BB1_130;
	shr.u32 	%r342, %r1, 3;
	and.b32  	%r343, %r342, 124;
	mov.u32 	%r344, _ZZ27softmax_row_kernel_shfl_xorPfS_iiE8warp_sum;
	add.s32 	%r345, %r344, %r343;
	st.shared.f32 	[%r345], %f657;
$L__BB1_130:
	setp.lt.u32 	%p85, %r2, 64;
	bar.sync 	0;
	@%p85 bra 	$L__BB1_143;
	add.s32 	%r347, %r103, -1;
	and.b32  	%r175, %r103, 15;
	setp.lt.u32 	%p86, %r347, 15;
	mov.f32 	%f657, 0f00000000;
	mov.b32 	%r420, 0;
	@%p86 bra 	$L__BB1_134;
	and.b32  	%r420, %r103, 48;
	mov.u32 	%r349, _ZZ27softmax_row_kernel_shfl_xorPfS_iiE8warp_sum;
	add.s32 	%r417, %r349, 32;
	and.b32  	%r351, %r103, 134217712;
	neg.s32 	%r418, %r351;
	mov.f32 	%f657, 0f00000000;
$L__BB1_133:
	.pragma "nounroll";
	ld.shared.f32 	%f449, [%r417+-32];
	add.f32 	%f450, %f657, %f449;
	ld.shared.f32 	%f451, [%r417+-28];
	add.f32 	%f452, %f450, %f451;
	ld.shared.f32 	%f453, [%r417+-24];
	add.f32 	%f454, %f452, %f453;
	ld.shared.f32 	%f455, [%r417+-20];
	add.f32 	%f456, %f454, %f455;
	ld.shared.f32 	%f457, [%r417+-16];
	add.f32 	%f458, %f456, %f457;
	ld.shared.f32 	%f459, [%r417+-12];
	add.f32 	%f460, %f458, %f459;
	ld.shared.f32 	%f461, [%r417+-8];
	add.f32 	%f462, %f460, %f461;
	ld.shared.f32 	%f463, [%r417+-4];
	add.f32 	%f464, %f462, %f463;
	ld.shared.f32 	%f465, [%r417];
	add.f32 	%f466, %f464, %f465;
	ld.shared.f32 	%f467, [%r417+4];
	add.f32 	%f468, %f466, %f467;
	ld.shared.f32 	%f469, [%r417+8];
	add.f32 	%f470, %f468, %f469;
	ld.shared.f32 	%f471, [%r417+12];
	add.f32 	%f472, %f470, %f471;
	ld.shared.f32 	%f473, [%r417+16];
	add.f32 	%f474, %f472, %f473;
	ld.shared.f32 	%f475, [%r417+20];
	add.f32 	%f476, %f474, %f475;
	ld.shared.f32 	%f477, [%r417+24];
	add.f32 	%f478, %f476, %f477;
	ld.shared.f32 	%f479, [%r417+28];
	add.f32 	%f657, %f478, %f479;
	add.s32 	%r418, %r418, 16;
	add.s32 	%r417, %r417, 64;
	setp.ne.s32 	%p87, %r418, 0;
	@%p87 bra 	$L__BB1_133;
$L__BB1_134:
	setp.eq.s32 	%p88, %r175, 0;
	@%p88 bra 	$L__BB1_143;
	and.b32  	%r183, %r103, 7;
	setp.lt.u32 	%p89, %r175, 8;
	@%p89 bra 	$L__BB1_137;
	shl.b32 	%r352, %r420, 2;
	mov.u32 	%r353, _ZZ27softmax_row_kernel_shfl_xorPfS_iiE8warp_sum;
	add.s32 	%r354, %r353, %r352;
	ld.shared.f32 	%f481, [%r354];
	add.f32 	%f482, %f657, %f481;
	ld.shared.f32 	%f483, [%r354+4];
	add.f32 	%f484, %f482, %f483;
	ld.shared.f32 	%f485, [%r354+8];
	add.f32 	%f486, %f484, %f485;
	ld.shared.f32 	%f487, [%r354+12];
	add.f32 	%f488, %f486, %f487;
	ld.shared.f32 	%f489, [%r354+16];
	add.f32 	%f490, %f488, %f489;
	ld.shared.f32 	%f491, [%r354+20];
	add.f32 	%f492, %f490, %f491;
	ld.shared.f32 	%f493, [%r354+24];
	add.f32 	%f494, %f492, %f493;
	ld.shared.f32 	%f495, [%r354+28];
	add.f32 	%f657, %f494, %f495;
	add.s32 	%r420, %r420, 8;
$L__BB1_137:
	setp.eq.s32 	%p90, %r183, 0;
	@%p90 bra 	$L__BB1_143;
	and.b32  	%r186, %r103, 3;
	setp.lt.u32 	%p91, %r183, 4;
	@%p91 bra 	$L__BB1_140;
	shl.b32 	%r355, %r420, 2;
	mov.u32 	%r356, _ZZ27softmax_row_kernel_shfl_xorPfS_iiE8warp_sum;
	add.s32 	%r357, %r356, %r355;
	ld.shared.f32 	%f497, [%r357];
	add.f32 	%f498, %f657, %f497;
	ld.shared.f32 	%f499, [%r357+4];
	add.f32 	%f500, %f498, %f499;
	ld.shared.f32 	%f501, [%r357+8];
	add.f32 	%f502, %f500, %f501;
	ld.shared.f32 	%f503, [%r357+12];
	add.f32 	%f657, %f502, %f503;
	add.s32 	%r420, %r420, 4;
$L__BB1_140:
	setp.eq.s32 	%p92, %r186, 0;
	@%p92 bra 	$L__BB1_143;
	shl.b32 	%r358, %r420, 2;
	mov.u32 	%r359, _ZZ27softmax_row_kernel_shfl_xorPfS_iiE8warp_sum;
	add.s32 	%r423, %r359, %r358;
	neg.s32 	%r422, %r186;
$L__BB1_142:
	.pragma "nounroll";
	ld.shared.f32 	%f504, [%r423];
	add.f32 	%f657, %f657, %f504;
	add.s32 	%r423, %r423, 4;
	add.s32 	%r422, %r422, 1;
	setp.ne.s32 	%p93, %r422, 0;
	@%p93 bra 	$L__BB1_142;
$L__BB1_143:
	setp.lt.s32 	%p94, %r4, 1;
	@%p94 bra 	$L__BB1_160;
	ld.param.u64 	%rd108, [_Z27softmax_row_kernel_shfl_xorPfS_ii_param_1];
	cvta.to.global.u64 	%rd2, %rd108;
	mul.lo.s32 	%r195, %r235, %r3;
	and.b32  	%r196, %r4, 3;
	setp.lt.u32 	%p95, %r4, 4;
	mov.b32 	%r433, 0;
	@%p95 bra 	$L__BB1_155;
	and.b32  	%r433, %r4, 2147483644;
	neg.s32 	%r432, %r433;
	add.s32 	%r431, %r1, %r2;
	shl.b32 	%r200, %r2, 2;
	add.s32 	%r430, %r431, %r195;
	shl.b32 	%r361, %r2, 1;
	add.s32 	%r429, %r1, %r361;
	add.s32 	%r425, %r1, %r195;
	add.s32 	%r428, %r425, %r361;
	mul.lo.s32 	%r362, %r2, 3;
	add.s32 	%r427, %r1, %r362;
	add.s32 	%r426, %r425, %r362;
	mov.u32 	%r424, %r1;
$L__BB1_146:
	setp.ge.s32 	%p96, %r424, %r235;
	@%p96 bra 	$L__BB1_148;
	mul.wide.s32 	%rd93, %r425, 4;
	add.s64 	%rd94, %rd1, %rd93;
	ld.global.f32 	%f505, [%rd94];
	sub.f32 	%f506, %f505, %f626;
	fma.rn.f32 	%f507, %f506, 0f3BBB989D, 0f3F000000;
	cvt.sat.f32.f32 	%f508, %f507;
	mov.f32 	%f509, 0f4B400001;
	mov.f32 	%f510, 0f437C0000;
	fma.rm.f32 	%f511, %f508, %f510, %f509;
	add.f32 	%f512, %f511, 0fCB40007F;
	neg.f32 	%f513, %f512;
	fma.rn.f32 	%f514, %f506, 0f3FB8AA3B, %f513;
	fma.rn.f32 	%f515, %f506, 0f32A57060, %f514;
	mov.b32 	%r363, %f511;
	shl.b32 	%r364, %r363, 23;
	mov.b32 	%f516, %r364;
	ex2.approx.ftz.f32 	%f517, %f515;
	mul.f32 	%f518, %f517, %f516;
	div.rn.f32 	%f519, %f518, %f657;
	add.s64 	%rd95, %rd2, %rd93;
	st.global.f32 	[%rd95], %f519;
$L__BB1_148:
	setp.ge.s32 	%p97, %r431, %r235;
	@%p97 bra 	$L__BB1_150;
	mul.wide.s32 	%rd96, %r430, 4;
	add.s64 	%rd97, %rd1, %rd96;
	ld.global.f32 	%f520, [%rd97];
	sub.f32 	%f521, %f520, %f626;
	fma.rn.f32 	%f522, %f521, 0f3BBB989D, 0f3F000000;
	cvt.sat.f32.f32 	%f523, %f522;
	mov.f32 	%f524, 0f4B400001;
	mov.f32 	%f525, 0f437C0000;
	fma.rm.f32 	%f526, %f523, %f525, %f524;
	add.f32 	%f527, %f526, 0fCB40007F;
	neg.f32 	%f528, %f527;
	fma.rn.f32 	%f529, %f521, 0f3FB8AA3B, %f528;
	fma.rn.f32 	%f530, %f521, 0f32A57060, %f529;
	mov.b32 	%r365, %f526;
	shl.b32 	%r366, %r365, 23;
	mov.b32 	%f531, %r366;
	ex2.approx.ftz.f32 	%f532, %f530;
	mul.f32 	%f533, %f532, %f531;
	div.rn.f32 	%f534, %f533, %f657;
	add.s64 	%rd98, %rd2, %rd96;
	st.global.f32 	[%rd98], %f534;
$L__BB1_150:
	setp.ge.s32 	%p98, %r429, %r235;
	@%p98 bra 	$L__BB1_152;
	mul.wide.s32 	%rd99, %r428, 4;
	add.s64 	%rd100, %rd1, %rd99;
	ld.global.f32 	%f535, [%rd100];
	sub.f32 	%f536, %f535, %f626;
	fma.rn.f32 	%f537, %f536, 0f3BBB989D, 0f3F000000;
	cvt.sat.f32.f32 	%f538, %f537;
	mov.f32 	%f539, 0f4B400001;
	mov.f32 	%f540, 0f437C0000;
	fma.rm.f32 	%f541, %f538, %f540, %f539;
	add.f32 	%f542, %f541, 0fCB40007F;
	neg.f32 	%f543, %f542;
	fma.rn.f32 	%f544, %f536, 0f3FB8AA3B, %f543;
	fma.rn.f32 	%f545, %f536, 0f32A57060, %f544;
	mov.b32 	%r367, %f541;
	shl.b32 	%r368, %r367, 23;
	mov.b32 	%f546, %r368;
	ex2.approx.ftz.f32 	%f547, %f545;
	mul.f32 	%f548, %f547, %f546;
	div.rn.f32 	%f549, %f548, %f657;
	add.s64 	%rd101, %rd2, %rd99;
	st.global.f32 	[%rd101], %f549;
$L__BB1_152:
	setp.ge.s32 	%p99, %r427, %r235;
	@%p99 bra 	$L__BB1_154;
	mul.wide.s32 	%rd102, %r426, 4;
	add.s64 	%rd103, %rd1, %rd102;
	ld.global.f32 	%f550, [%rd103];
	sub.f32 	%f551, %f550, %f626;
	fma.rn.f32 	%f552, %f551, 0f3BBB989D, 0f3F000000;
	cvt.sat.f32.f32 	%f553, %f552;
	mov.f32 	%f554, 0f4B400001;
	mov.f32 	%f555, 0f437C0000;
	fma.rm.f32 	%f556, %f553, %f555, %f554;
	add.f32 	%f557, %f556, 0fCB40007F;
	neg.f32 	%f558, %f557;
	fma.rn.f32 	%f559, %f551, 0f3FB8AA3B, %f558;
	fma.rn.f32 	%f560, %f551, 0f32A57060, %f559;
	mov.b32 	%r369, %f556;
	shl.b32 	%r370, %r369, 23;
	mov.b32 	%f561, %r370;
	ex2.approx.ftz.f32 	%f562, %f560;
	mul.f32 	%f563, %f562, %f561;
	div.rn.f32 	%f564, %f563, %f657;
	add.s64 	%rd104, %rd2, %rd102;
	st.global.f32 	[%rd104], %f564;
$L__BB1_154:
	add.s32 	%r432, %r432, 4;
	add.s32 	%r431, %r431, %r200;
	add.s32 	%r430, %r430, %r200;
	add.s32 	%r429, %r429, %r200;
	add.s32 	%r428, %r428, %r200;
	add.s32 	%r427, %r427, %r200;
	add.s32 	%r426, %r426, %r200;
	add.s32 	%r425, %r425, %r200;
	add.s32 	%r424, %r424, %r200;
	setp.ne.s32 	%p100, %r432, 0;
	@%p100 bra 	$L__BB1_146;
$L__BB1_155:
	setp.eq.s32 	%p101, %r196, 0;
	@%p101 bra 	$L__BB1_160;
	mad.lo.s32 	%r435, %r2, %r433, %r1;
	add.s32 	%r436, %r435, %r195;
	neg.s32 	%r434, %r196;
$L__BB1_157:
	.pragma "nounroll";
	setp.ge.s32 	%p102, %r435, %r235;
	@%p102 bra 	$L__BB1_159;
	mul.wide.s32 	%rd105, %r436, 4;
	add.s64 	%rd106, %rd1, %rd105;
	ld.global.f32 	%f565, [%rd106];
	sub.f32 	%f566, %f565, %f626;
	fma.rn.f32 	%f567, %f566, 0f3BBB989D, 0f3F000000;
	cvt.sat.f32.f32 	%f568, %f567;
	mov.f32 	%f569, 0f4B400001;
	mov.f32 	%f570, 0f437C0000;
	fma.rm.f32 	%f571, %f568, %f570, %f569;
	add.f32 	%f572, %f571, 0fCB40007F;
	neg.f32 	%f573, %f572;
	fma.rn.f32 	%f574, %f566, 0f3FB8AA3B, %f573;
	fma.rn.f32 	%f575, %f566, 0f32A57060, %f574;
	mov.b32 	%r371, %f571;
	shl.b32 	%r372, %r371, 23;
	mov.b32 	%f576, %r372;
	ex2.approx.ftz.f32 	%f577, %f575;
	mul.f32 	%f578, %f577, %f576;
	div.rn.f32 	%f579, %f578, %f657;
	add.s64 	%rd107, %rd2, %rd105;
	st.global.f32 	[%rd107], %f579;
$L__BB1_159:
	add.s32 	%r436, %r436, %r2;
	add.s32 	%r435, %r435, %r2;
	add.s32 	%r434, %r434, 1;
	setp.ne.s32 	%p103, %r434, 0;
	@%p103 bra 	$L__BB1_157;
$L__BB1_160:
	ret;

}
	// .globl	_Z27softmax_col_kernel_shfl_xorPfS_ii
.visible .entry _Z27softmax_col_kernel_shfl_xorPfS_ii(
	.param .u64 .ptr .align 1 _Z27softmax_col_kernel_shfl_xorPfS_ii_param_0,
	.param .u64 .ptr .align 1 _Z27softmax_col_kernel_shfl_xorPfS_ii_param_1,
	.param .u32 _Z27softmax_col_kernel_shfl_xorPfS_ii_param_2,
	.param .u32 _Z27softmax_col_kernel_shfl_xorPfS_ii_param_3
)
{
	.reg .pred 	%p<90>;
	.reg .b32 	%r<389>;
	.reg .b32 	%f<598>;
	.reg .b64 	%rd<80>;
	// demoted variable
	.shared .align 4 .b8 _ZZ27softmax_col_kernel_shfl_xorPfS_iiE8warp_max[128];
	// demoted variable
	.shared .align 4 .b8 _ZZ27softmax_col_kernel_shfl_xorPfS_iiE8warp_sum[128];
	ld.param.u64 	%rd3, [_Z27softmax_col_kernel_shfl_xorPfS_ii_param_0];
	ld.param.u64 	%rd4, [_Z27softmax_col_kernel_shfl_xorPfS_ii_param_1];
	ld.param.u32 	%r192, [_Z27softmax_col_kernel_shfl_xorPfS_ii_param_2];
	ld.param.u32 	%r193, [_Z27softmax_col_kernel_shfl_xorPfS_ii_param_3];
	cvta.to.global.u64 	%rd1, %rd4;
	cvta.to.global.u64 	%rd2, %rd3;
	mov.u32 	%r1, %tid.x;
	and.b32  	%r2, %r1, 31;
	shr.u32 	%r3, %r1, 5;
	mov.u32 	%r4, %ntid.x;
	shr.u32 	%r5, %r4, 5;
	mov.u32 	%r6, %ctaid.x;
	setp.ge.s32 	%p1, %r6, %r193;
	@%p1 bra 	$L__BB2_130;
	add.s32 	%r194, %r4, %r192;
	add.s32 	%r195, %r194, -1;
	div.u32 	%r7, %r195, %r4;
	setp.lt.s32 	%p2, %r7, 1;
	mov.f32 	%f549, 0fFF7FFFFF;
	@%p2 bra 	$L__BB2_42;
	and.b32  	%r8, %r7, 7;
	setp.lt.u32 	%p3, %r7, 8;
	mov.f32 	%f549, 0fFF7FFFFF;
	mov.b32 	%r337, 0;
	@%p3 bra 	$L__BB2_21;
	and.b32  	%r197, %r7, 2147483640;
	neg.s32 	%r348, %r197;
	add.s32 	%r198, %r1, %r4;
	mad.lo.s32 	%r347, %r193, %r198, %r6;
	mul.lo.s32 	%r199, %r4, %r193;
	shl.b32 	%r11, %r199, 3;
	shl.b32 	%r200, %r4, 1;
	add.s32 	%r201, %r1, %r200;
	mad.lo.s32 	%r346, %r193, %r201, %r6;
	mad.lo.s32 	%r202, %r4, 3, %r1;
	mad.lo.s32 	%r345, %r193, %r202, %r6;
	shl.b32 	%r203, %r4, 2;
	add.s32 	%r204, %r1, %r203;
	mad.lo.s32 	%r344, %r193, %r204, %r6;
	mad.lo.s32 	%r205, %r4, 5, %r1;
	mad.lo.s32 	%r343, %r193, %r205, %r6;
	mad.lo.s32 	%r206, %r4, 6, %r1;
	mad.lo.s32 	%r342, %r193, %r206, %r6;
	mad.lo.s32 	%r207, %r4, 7, %r1;
	mad.lo.s32 	%r341, %r193, %r207, %r6;
	mad.lo.s32 	%r340, %r1, %r193, %r6;
	shl.b32 	%r19, %r4, 3;
	mov.f32 	%f549, 0fFF7FFFFF;
	mov.u32 	%r339, %r1;
$L__BB2_4:
	.pragma "nounroll";
	setp.ge.s32 	%p4, %r339, %r192;
	@%p4 bra 	$L__BB2_6;
	mul.wide.s32 	%rd5, %r340, 4;
	add.s64 	%rd6, %rd2, %rd5;
	ld.global.f32 	%f107, [%rd6];
	max.f32 	%f549, %f549, %f107;
$L__BB2_6:
	add.s32 	%r43, %r4, %r339;
	setp.ge.s32 	%p5, %r43, %r192;
	@%p5 bra 	$L__BB2_8;
	mul.wide.s32 	%rd7, %r347, 4;
	add.s64 	%rd8, %rd2, %rd7;
	ld.global.f32 	%f108, [%rd8];
	max.f32 	%f549, %f549, %f108;
$L__BB2_8:
	add.s32 	%r44, %r4, %r43;
	setp.ge.s32 	%p6, %r44, %r192;
	@%p6 bra 	$L__BB2_10;
	mul.wide.s32 	%rd9, %r346, 4;
	add.s64 	%rd10, %rd2, %rd9;
	ld.global.f32 	%f109, [%rd10];
	max.f32 	%f549, %f549, %f109;
$L__BB2_10:
	add.s32 	%r45, %r4, %r44;
	setp.ge.s32 	%p7, %r45, %r192;
	@%p7 bra 	$L__BB2_12;
	mul.wide.s32 	%rd11, %r345, 4;
	add.s64 	%rd12, %rd2, %rd11;
	ld.global.f32 	%f110, [%rd12];
	max.f32 	%f549, %f549, %f110;
$L__BB2_12:
	add.s32 	%r46, %r4, %r45;
	setp.ge.s32 	%p8, %r46, %r192;
	@%p8 bra 	$L__BB2_14;
	mul.wide.s32 	%rd13, %r344, 4;
	add.s64 	%rd14, %rd2, %rd13;
	ld.global.f32 	%f111, [%rd14];
	max.f32 	%f549, %f549, %f111;
$L__BB2_14:
	add.s32 	%r47, %r4, %r46;
	setp.ge.s32 	%p9, %r47, %r192;
	@%p9 bra 	$L__BB2_16;
	mul.wide.s32 	%rd15, %r343, 4;
	add.s64 	%rd16, %rd2, %rd15;
	ld.global.f32 	%f112, [%rd16];
	max.f32 	%f549, %f549, %f112;
$L__BB2_16:
	add.s32 	%r48, %r4, %r47;
	setp.ge.s32 	%p10, %r48, %r192;
	@%p10 bra 	$L__BB2_18;
	mul.wide.s32 	%rd17, %r342, 4;
	add.s64 	%rd18, %rd2, %rd17;
	ld.global.f32 	%f113, [%rd18];
	max.f32 	%f549, %f549, %f113;
$L__BB2_18:
	add.s32 	%r208, %r4, %r48;
	setp.ge.s32 	%p11, %r208, %r192;
	@%p11 bra 	$L__BB2_20;
	mul.wide.s32 	%rd19, %r341, 4;
	add.s64 	%rd20, %rd2, %rd19;
	ld.global.f32 	%f114, [%rd20];
	max.f32 	%f549, %f549, %f114;
$L__BB2_20:
	and.b32  	%r337, %r7, 2147483640;
	add.s32 	%r348, %r348, 8;
	add.s32 	%r347, %r347, %r11;
	add.s32 	%r346, %r346, %r11;
	add.s32 	%r345, %r345, %r11;
	add.s32 	%r344, %r344, %r11;
	add.s32 	%r343, %r343, %r11;
	add.s32 	%r342, %r342, %r11;
	add.s32 	%r341, %r341, %r11;
	add.s32 	%r340, %r340, %r11;
	add.s32 	%r339, %r339, %r19;
	setp.eq.s32 	%p12, %r348, 0;
	@%p12 bra 	$L__BB2_21;
	bra.uni 	$L__BB2_4;
$L__BB2_21:
	setp.eq.s32 	%p13, %r8, 0;
	@%p13 bra 	$L__BB2_42;
	and.b32  	%r21, %r7, 3;
	setp.lt.u32 	%p14, %r8, 4;
	@%p14 bra 	$L__BB2_32;
	mad.lo.s32 	%r22, %r337, %r4, %r1;
	setp.ge.s32 	%p15, %r22, %r192;
	@%p15 bra 	$L__BB2_25;
	mad.lo.s32 	%r209, %r22, %r193, %r6;
	mul.wide.s32 	%rd21, %r209, 4;
	add.s64 	%rd22, %rd2, %rd21;
	ld.global.f32 	%f116, [%rd22];
	max.f32 	%f549, %f549, %f116;
$L__BB2_25:
	add.s32 	%r23, %r22, %r4;
	setp.ge.s32 	%p16, %r23, %r192;
	@%p16 bra 	$L__BB2_27;
	mad.lo.s32 	%r210, %r23, %r193, %r6;
	mul.wide.s32 	%rd23, %r210, 4;
	add.s64 	%rd24, %rd2, %rd23;
	ld.global.f32 	%f117, [%rd24];
	max.f32 	%f549, %f549, %f117;
$L__BB2_27:
	add.s32 	%r24, %r23, %r4;
	setp.ge.s32 	%p17, %r24, %r192;
	@%p17 bra 	$L__BB2_29;
	mad.lo.s32 	%r211, %r24, %r193, %r6;
	mul.wide.s32 	%rd25, %r211, 4;
	add.s64 	%rd26, %rd2, %rd25;
	ld.global.f32 	%f118, [%rd26];
	max.f32 	%f549, %f549, %f118;
$L__BB2_29:
	add.s32 	%r25, %r24, %r4;
	setp.ge.s32 	%p18, %r25, %r192;
	@%p18 bra 	$L__BB2_31;
	mad.lo.s32 	%r212, %r25, %r193, %r6;
	mul.wide.s32 	%rd27, %r212, 4;
	add.s64 	%rd28, %rd2, %rd27;
	ld.global.f32 	%f119, [%rd28];
	max.f32 	%f549, %f549, %f119;
$L__BB2_31:
	add.s32 	%r337, %r337, 4;
$L__BB2_32:
	setp.eq.s32 	%p19, %r21, 0;
	@%p19 bra 	$L__BB2_42;
	setp.eq.s32 	%p20, %r21, 1;
	@%p20 bra 	$L__BB2_39;
	mad.lo.s32 	%r28, %r337, %r4, %r1;
	setp.ge.s32 	%p21, %r28, %r192;
	@%p21 bra 	$L__BB2_36;
	mad.lo.s32 	%r213, %r28, %r193, %r6;
	mul.wide.s32 	%rd29, %r213, 4;
	add.s64 	%rd30, %rd2, %rd29;
	ld.global.f32 	%f121, [%rd30];
	max.f32 	%f549, %f549, %f121;
$L__BB2_36:
	add.s32 	%r29, %r28, %r4;
	setp.ge.s32 	%p22, %r29, %r192;
	@%p22 bra 	$L__BB2_38;
	mad.lo.s32 	%r214, %r29, %r193, %r6;
	mul.wide.s32 	%rd31, %r214, 4;
	add.s64 	%rd32, %rd2, %rd31;
	ld.global.f32 	%f122, [%rd32];
	max.f32 	%f549, %f549, %f122;
$L__BB2_38:
	add.s32 	%r337, %r337, 2;
$L__BB2_39:
	and.b32  	%r215, %r7, 1;
	setp.eq.b32 	%p23, %r215, 1;
	not.pred 	%p24, %p23;
	@%p24 bra 	$L__BB2_42;
	mad.lo.s32 	%r32, %r337, %r4, %r1;
	setp.ge.s32 	%p25, %r32, %r192;
	@%p25 bra 	$L__BB2_42;
	mad.lo.s32 	%r216, %r32, %r193, %r6;
	mul.wide.s32 	%rd33, %r216, 4;
	add.s64 	%rd34, %rd2, %rd33;
	ld.global.f32 	%f123, [%rd34];
	max.f32 	%f549, %f549, %f123;
$L__BB2_42:
	mov.b32 	%r217, %f549;
	shfl.sync.bfly.b32	%r218|%p26, %r217, 16, 31, -1;
	mov.b32 	%f124, %r218;
	max.f32 	%f125, %f549, %f124;
	mov.b32 	%r219, %f125;
	shfl.sync.bfly.b32	%r220|%p27, %r219, 8, 31, -1;
	mov.b32 	%f126, %r220;
	max.f32 	%f127, %f125, %f126;
	mov.b32 	%r221, %f127;
	shfl.sync.bfly.b32	%r222|%p28, %r221, 4, 31, -1;
	mov.b32 	%f128, %r222;
	max.f32 	%f129, %f127, %f128;
	mov.b32 	%r223, %f129;
	shfl.sync.bfly.b32	%r224|%p29, %r223, 2, 31, -1;
	mov.b32 	%f130, %r224;
	max.f32 	%f131, %f129, %f130;
	mov.b32 	%r225, %f131;
	shfl.sync.bfly.b32	%r226|%p30, %r225, 1, 31, -1;
	mov.b32 	%f132, %r226;
	max.f32 	%f566, %f131, %f132;
	setp.ne.s32 	%p31, %r2, 0;
	@%p31 bra 	$L__BB2_44;
	shl.b32 	%r227, %r3, 2;
	mov.u32 	%r228, _ZZ27softmax_col_kernel_shfl_xorPfS_iiE8warp_max;
	add.s32 	%r229, %r228, %r227;
	st.shared.f32 	[%r229], %f566;
$L__BB2_44:
	bar.sync 	0;
	setp.lt.u32 	%p32, %r4, 64;
	@%p32 bra 	$L__BB2_57;
	add.s32 	%r231, %r5, -1;
	and.b32  	%r60, %r5, 15;
	setp.lt.u32 	%p33, %r231, 15;
	mov.f32 	%f566, 0fFF7FFFFF;
	mov.b32 	%r352, 0;
	@%p33 bra 	$L__BB2_48;
	and.b32  	%r352, %r5, 48;
	mov.u32 	%r233, _ZZ27softmax_col_kernel_shfl_xorPfS_iiE8warp_max;
	add.s32 	%r349, %r233, 32;
	and.b32  	%r235, %r5, 134217712;
	neg.s32 	%r350, %r235;
	mov.f32 	%f566, 0fFF7FFFFF;
$L__BB2_47:
	.pragma "nounroll";
	ld.shared.f32 	%f136, [%r349+-32];
	max.f32 	%f137, %f566, %f136;
	ld.shared.f32 	%f138, [%r349+-28];
	max.f32 	%f139, %f137, %f138;
	ld.shared.f32 	%f140, [%r349+-24];
	max.f32 	%f141, %f139, %f140;
	ld.shared.f32 	%f142, [%r349+-20];
	max.f32 	%f143, %f141, %f142;
	ld.shared.f32 	%f144, [%r349+-16];
	max.f32 	%f145, %f143, %f144;
	ld.shared.f32 	%f146, [%r349+-12];
	max.f32 	%f147, %f145, %f146;
	ld.shared.f32 	%f148, [%r349+-8];
	max.f32 	%f149, %f147, %f148;
	ld.shared.f32 	%f150, [%r349+-4];
	max.f32 	%f151, %f149, %f150;
	ld.shared.f32 	%f152, [%r349];
	max.f32 	%f153, %f151, %f152;
	ld.shared.f32 	%f154, [%r349+4];
	max.f32 	%f155, %f153, %f154;
	ld.shared.f32 	%f156, [%r349+8];
	max.f32 	%f157, %f155, %f156;
	ld.shared.f32 	%f158, [%r349+12];
	max.f32 	%f159, %f157, %f158;
	ld.shared.f32 	%f160, [%r349+16];
	max.f32 	%f161, %f159, %f160;
	ld.shared.f32 	%f162, [%r349+20];
	max.f32 	%f163, %f161, %f162;
	ld.shared.f32 	%f164, [%r349+24];
	max.f32 	%f165, %f163, %f164;
	ld.shared.f32 	%f166, [%r349+28];
	max.f32 	%f566, %f165, %f166;
	add.s32 	%r350, %r350, 16;
	add.s32 	%r349, %r349, 64;
	setp.ne.s32 	%p34, %r350, 0;
	@%p34 bra 	$L__BB2_47;
$L__BB2_48:
	setp.eq.s32 	%p35, %r60, 0;
	@%p35 bra 	$L__BB2_57;
	and.b32  	%r68, %r5, 7;
	setp.lt.u32 	%p36, %r60, 8;
	@%p36 bra 	$L__BB2_51;
	shl.b32 	%r236, %r352, 2;
	mov.u32 	%r237, _ZZ27softmax_col_kernel_shfl_xorPfS_iiE8warp_max;
	add.s32 	%r238, %r237, %r236;
	ld.shared.f32 	%f168, [%r238];
	max.f32 	%f169, %f566, %f168;
	ld.shared.f32 	%f170, [%r238+4];
	max.f32 	%f171, %f169, %f170;
	ld.shared.f32 	%f172, [%r238+8];
	max.f32 	%f173, %f171, %f172;
	ld.shared.f32 	%f174, [%r238+12];
	max.f32 	%f175, %f173, %f174;
	ld.shared.f32 	%f176, [%r238+16];
	max.f32 	%f177, %f175, %f176;
	ld.shared.f32 	%f178, [%r238+20];
	max.f32 	%f179, %f177, %f178;
	ld.shared.f32 	%f180, [%r238+24];
	max.f32 	%f181, %f179, %f180;
	ld.shared.f32 	%f182, [%r238+28];
	max.f32 	%f566, %f181, %f182;
	add.s32 	%r352, %r352, 8;
$L__BB2_51:
	setp.eq.s32 	%p37, %r68, 0;
	@%p37 bra 	$L__BB2_57;
	and.b32  	%r71, %r5, 3;
	setp.lt.u32 	%p38, %r68, 4;
	@%p38 bra 	$L__BB2_54;
	shl.b32 	%r239, %r352, 2;
	mov.u32 	%r240, _ZZ27softmax_col_kernel_shfl_xorPfS_iiE8warp_max;
	add.s32 	%r241, %r240, %r239;
	ld.shared.f32 	%f184, [%r241];
	max.f32 	%f185, %f566, %f184;
	ld.shared.f32 	%f186, [%r241+4];
	max.f32 	%f187, %f185, %f186;
	ld.shared.f32 	%f188, [%r241+8];
	max.f32 	%f189, %f187, %f188;
	ld.shared.f32 	%f190, [%r241+12];
	max.f32 	%f566, %f189, %f190;
	add.s32 	%r352, %r352, 4;
$L__BB2_54:
	setp.eq.s32 	%p39, %r71, 0;
	@%p39 bra 	$L__BB2_57;
	shl.b32 	%r242, %r352, 2;
	mov.u32 	%r243, _ZZ27softmax_col_kernel_shfl_xorPfS_iiE8warp_max;
	add.s32 	%r355, %r243, %r242;
	neg.s32 	%r354, %r71;
$L__BB2_56:
	.pragma "nounroll";
	ld.shared.f32 	%f191, [%r355];
	max.f32 	%f566, %f566, %f191;
	add.s32 	%r355, %r355, 4;
	add.s32 	%r354, %r354, 1;
	setp.ne.s32 	%p40, %r354, 0;
	@%p40 bra 	$L__BB2_56;
$L__BB2_57:
	setp.lt.s32 	%p41, %r7, 1;
	mov.f32 	%f580, 0f00000000;
	@%p41 bra 	$L__BB2_98;
	and.b32  	%r80, %r7, 7;
	setp.lt.u32 	%p42, %r7, 8;
	mov.f32 	%f580, 0f00000000;
	mov.b32 	%r357, 0;
	@%p42 bra 	$L__BB2_77;
	and.b32  	%r245, %r7, 2147483640;
	neg.s32 	%r368, %r245;
	add.s32 	%r246, %r1, %r4;
	mad.lo.s32 	%r367, %r193, %r246, %r6;
	mul.lo.s32 	%r247, %r4, %r193;
	shl.b32 	%r83, %r247, 3;
	shl.b32 	%r248, %r4, 1;
	add.s32 	%r249, %r1, %r248;
	mad.lo.s32 	%r366, %r193, %r249, %r6;
	mad.lo.s32 	%r250, %r4, 3, %r1;
	mad.lo.s32 	%r365, %r193, %r250, %r6;
	shl.b32 	%r251, %r4, 2;
	add.s32 	%r252, %r1, %r251;
	mad.lo.s32 	%r364, %r193, %r252, %r6;
	mad.lo.s32 	%r253, %r4, 5, %r1;
	mad.lo.s32 	%r363, %r193, %r253, %r6;
	mad.lo.s32 	%r254, %r4, 6, %r1;
	mad.lo.s32 	%r362, %r193, %r254, %r6;
	mad.lo.s32 	%r255, %r4, 7, %r1;
	mad.lo.s32 	%r361, %r193, %r255, %r6;
	mad.lo.s32 	%r360, %r1, %r193, %r6;
	mov.f32 	%f580, 0f00000000;
	mov.u32 	%r359, %r1;
$L__BB2_60:
	.pragma "nounroll";
	setp.ge.s32 	%p43, %r359, %r192;
	@%p43 bra 	$L__BB2_62;
	mul.wide.s32 	%rd35, %r360, 4;
	add.s64 	%rd36, %rd2, %rd35;
	ld.global.f32 	%f196, [%rd36];
	sub.f32 	%f197, %f196, %f566;
	fma.rn.f32 	%f198, %f197, 0f3BBB989D, 0f3F000000;
	cvt.sat.f32.f32 	%f199, %f198;
	mov.f32 	%f200, 0f4B400001;
	mov.f32 	%f201, 0f437C0000;
	fma.rm.f32 	%f202, %f199, %f201, %f200;
	add.f32 	%f203, %f202, 0fCB40007F;
	neg.f32 	%f204, %f203;
	fma.rn.f32 	%f205, %f197, 0f3FB8AA3B, %f204;
	fma.rn.f32 	%f206, %f197, 0f32A57060, %f205;
	mov.b32 	%r256, %f202;
	shl.b32 	%r257, %r256, 23;
	mov.b32 	%f207, %r257;
	ex2.approx.ftz.f32 	%f208, %f206;
	fma.rn.f32 	%f580, %f208, %f207, %f580;
$L__BB2_62:
	add.s32 	%r114, %r4, %r359;
	setp.ge.s32 	%p44, %r114, %r192;
	@%p44 bra 	$L__BB2_64;
	mul.wide.s32 	%rd37, %r367, 4;
	add.s64 	%rd38, %rd2, %rd37;
	ld.global.f32 	%f209, [%rd38];
	sub.f32 	%f210, %f209, %f566;
	fma.rn.f32 	%f211, %f210, 0f3BBB989D, 0f3F000000;
	cvt.sat.f32.f32 	%f212, %f211;
	mov.f32 	%f213, 0f4B400001;
	mov.f32 	%f214, 0f437C0000;
	fma.rm.f32 	%f215, %f212, %f214, %f213;
	add.f32 	%f216, %f215, 0fCB40007F;
	neg.f32 	%f217, %f216;
	fma.rn.f32 	%f218, %f210, 0f3FB8AA3B, %f217;
	fma.rn.f32 	%f219, %f210, 0f32A57060, %f218;
	mov.b32 	%r258, %f215;
	shl.b32 	%r259, %r258, 23;
	mov.b32 	%f220, %r259;
	ex2.approx.ftz.f32 	%f221, %f219;
	fma.rn.f32 	%f580, %f221, %f220, %f580;
$L__BB2_64:
	add.s32 	%r115, %r4, %r114;
	setp.ge.s32 	%p45, %r115, %r192;
	@%p45 bra 	$L__BB2_66;
	mul.wide.s32 	%rd39, %r366, 4;
	add.s64 	%rd40, %rd2, %rd39;
	ld.global.f32 	%f222, [%rd40];
	sub.f32 	%f223, %f222, %f566;
	fma.rn.f32 	%f224, %f223, 0f3BBB989D, 0f3F000000;
	cvt.sat.f32.f32 	%f225, %f224;
	mov.f32 	%f226, 0f4B400001;
	mov.f32 	%f227, 0f437C0000;
	fma.rm.f32 	%f228, %f225, %f227, %f226;
	add.f32 	%f229, %f228, 0fCB40007F;
	neg.f32 	%f230, %f229;
	fma.rn.f32 	%f231, %f223, 0f3FB8AA3B, %f230;
	fma.rn.f32 	%f232, %f223, 0f32A57060, %f231;
	mov.b32 	%r260, %f228;
	shl.b32 	%r261, %r260, 23;
	mov.b32 	%f233, %r261;
	ex2.approx.ftz.f32 	%f234, %f232;
	fma.rn.f32 	%f580, %f234, %f233, %f580;
$L__BB2_66:
	add.s32 	%r116, %r4, %r115;
	setp.ge.s32 	%p46, %r116, %r192;
	@%p46 bra 	$L__BB2_68;
	mul.wide.s32 	%rd41, %r365, 4;
	add.s64 	%rd42, %rd2, %rd41;
	ld.global.f32 	%f235, [%rd42];
	sub.f32 	%f236, %f235, %f566;
	fma.rn.f32 	%f237, %f236, 0f3BBB989D, 0f3F000000;
	cvt.sat.f32.f32 	%f238, %f237;
	mov.f32 	%f239, 0f4B400001;
	mov.f32 	%f240, 0f437C0000;
	fma.rm.f32 	%f241, %f238, %f240, %f239;
	add.f32 	%f242, %f241, 0fCB40007F;
	neg.f32 	%f243, %f242;
	fma.rn.f32 	%f244, %f236, 0f3FB8AA3B, %f243;
	fma.rn.f32 	%f245, %f236, 0f32A57060, %f244;
	mov.b32 	%r262, %f241;
	shl.b32 	%r263, %r262, 23;
	mov.b32 	%f246, %r263;
	ex2.approx.ftz.f32 	%f247, %f245;
	fma.rn.f32 	%f580, %f247, %f246, %f580;
$L__BB2_68:
	add.s32 	%r117, %r4, %r116;
	setp.ge.s32 	%p47, %r117, %r192;
	@%p47 bra 	$L__BB2_70;
	mul.wide.s32 	%rd43, %r364, 4;
	add.s64 	%rd44, %rd2, %rd43;
	ld.global.f32 	%f248, [%rd44];
	sub.f32 	%f249, %f248, %f566;
	fma.rn.f32 	%f250, %f249, 0f3BBB989D, 0f3F000000;
	cvt.sat.f32.f32 	%f251, %f250;
	mov.f32 	%f252, 0f4B400001;
	mov.f32 	%f253, 0f437C0000;
	fma.rm.f32 	%f254, %f251, %f253, %f252;
	add.f32 	%f255, %f254, 0fCB40007F;
	neg.f32 	%f256, %f255;
	fma.rn.f32 	%f257, %f249, 0f3FB8AA3B, %f256;
	fma.rn.f32 	%f258, %f249, 0f32A57060, %f257;
	mov.b32 	%r264, %f254;
	shl.b32 	%r265, %r264, 23;
	mov.b32 	%f259, %r265;
	ex2.approx.ftz.f32 	%f260, %f258;
	fma.rn.f32 	%f580, %f260, %f259, %f580;
$L__BB2_70:
	add.s32 	%r118, %r4, %r117;
	setp.ge.s32 	%p48, %r118, %r192;
	@%p48 bra 	$L__BB2_72;
	mul.wide.s32 	%rd45, %r363, 4;
	add.s64 	%rd46, %rd2, %rd45;
	ld.global.f32 	%f261, [%rd46];
	sub.f32 	%f262, %f261, %f566;
	fma.rn.f32 	%f263, %f262, 0f3BBB989D, 0f3F000000;
	cvt.sat.f32.f32 	%f264, %f263;
	mov.f32 	%f265, 0f4B400001;
	mov.f32 	%f266, 0f437C0000;
	fma.rm.f32 	%f267, %f264, %f266, %f265;
	add.f32 	%f268, %f267, 0fCB40007F;
	neg.f32 	%f269, %f268;
	fma.rn.f32 	%f270, %f262, 0f3FB8AA3B, %f269;
	fma.rn.f32 	%f271, %f262, 0f32A57060, %f270;
	mov.b32 	%r266, %f267;
	shl.b32 	%r267, %r266, 23;
	mov.b32 	%f272, %r267;
	ex2.approx.ftz.f32 	%f273, %f271;
	fma.rn.f32 	%f580, %f273, %f272, %f580;
$L__BB2_72:
	add.s32 	%r119, %r4, %r118;
	setp.ge.s32 	%p49, %r119, %r192;
	@%p49 bra 	$L__BB2_74;
	mul.wide.s32 	%rd47, %r362, 4;
	add.s64 	%rd48, %rd2, %rd47;
	ld.global.f32 	%f274, [%rd48];
	sub.f32 	%f275, %f274, %f566;
	fma.rn.f32 	%f276, %f275, 0f3BBB989D, 0f3F000000;
	cvt.sat.f32.f32 	%f277, %f276;
	mov.f32 	%f278, 0f4B400001;
	mov.f32 	%f279, 0f437C0000;
	fma.rm.f32 	%f280, %f277, %f279, %f278;
	add.f32 	%f281, %f280, 0fCB40007F;
	neg.f32 	%f282, %f281;
	fma.rn.f32 	%f283, %f275, 0f3FB8AA3B, %f282;
	fma.rn.f32 	%f284, %f275, 0f32A57060, %f283;
	mov.b32 	%r268, %f280;
	shl.b32 	%r269, %r268, 23;
	mov.b32 	%f285, %r269;
	ex2.approx.ftz.f32 	%f286, %f284;
	fma.rn.f32 	%f580, %f286, %f285, %f580;
$L__BB2_74:
	add.s32 	%r270, %r4, %r119;
	setp.ge.s32 	%p50, %r270, %r192;
	@%p50 bra 	$L__BB2_76;
	mul.wide.s32 	%rd49, %r361, 4;
	add.s64 	%rd50, %rd2, %rd49;
	ld.global.f32 	%f287, [%rd50];
	sub.f32 	%f288, %f287, %f566;
	fma.rn.f32 	%f289, %f288, 0f3BBB989D, 0f3F000000;
	cvt.sat.f32.f32 	%f290, %f289;
	mov.f32 	%f291, 0f4B400001;
	mov.f32 	%f292, 0f437C0000;
	fma.rm.f32 	%f293, %f290, %f292, %f291;
	add.f32 	%f294, %f293, 0fCB40007F;
	neg.f32 	%f295, %f294;
	fma.rn.f32 	%f296, %f288, 0f3FB8AA3B, %f295;
	fma.rn.f32 	%f297, %f288, 0f32A57060, %f296;
	mov.b32 	%r271, %f293;
	shl.b32 	%r272, %r271, 23;
	mov.b32 	%f298, %r272;
	ex2.approx.ftz.f32 	%f299, %f297;
	fma.rn.f32 	%f580, %f299, %f298, %f580;
$L__BB2_76:
	and.b32  	%r357, %r7, 2147483640;
	add.s32 	%r368, %r368, 8;
	add.s32 	%r367, %r367, %r83;
	add.s32 	%r366, %r366, %r83;
	add.s32 	%r365, %r365, %r83;
	add.s32 	%r364, %r364, %r83;
	add.s32 	%r363, %r363, %r83;
	add.s32 	%r362, %r362, %r83;
	add.s32 	%r361, %r361, %r83;
	add.s32 	%r360, %r360, %r83;
	shl.b32 	%r273, %r4, 3;
	add.s32 	%r359, %r359, %r273;
	setp.eq.s32 	%p51, %r368, 0;
	@%p51 bra 	$L__BB2_77;
	bra.uni 	$L__BB2_60;
$L__BB2_77:
	setp.eq.s32 	%p52, %r80, 0;
	@%p52 bra 	$L__BB2_98;
	and.b32  	%r92, %r7, 3;
	setp.lt.u32 	%p53, %r80, 4;
	@%p53 bra 	$L__BB2_88;
	mad.lo.s32 	%r93, %r357, %r4, %r1;
	setp.ge.s32 	%p54, %r93, %r192;
	@%p54 bra 	$L__BB2_81;
	mad.lo.s32 	%r274, %r93, %r193, %r6;
	mul.wide.s32 	%rd51, %r274, 4;
	add.s64 	%rd52, %rd2, %rd51;
	ld.global.f32 	%f301, [%rd52];
	sub.f32 	%f302, %f301, %f566;
	fma.rn.f32 	%f303, %f302, 0f3BBB989D, 0f3F000000;
	cvt.sat.f32.f32 	%f304, %f303;
	mov.f32 	%f305, 0f4B400001;
	mov.f32 	%f306, 0f437C0000;
	fma.rm.f32 	%f307, %f304, %f306, %f305;
	add.f32 	%f308, %f307, 0fCB40007F;
	neg.f32 	%f309, %f308;
	fma.rn.f32 	%f310, %f302, 0f3FB8AA3B, %f309;
	fma.rn.f32 	%f311, %f302, 0f32A57060, %f310;
	mov.b32 	%r275, %f307;
	shl.b32 	%r276, %r275, 23;
	mov.b32 	%f312, %r276;
	ex2.approx.ftz.f32 	%f313, %f311;
	fma.rn.f32 	%f580, %f313, %f312, %f580;
$L__BB2_81:
	add.s32 	%r94, %r93, %r4;
	setp.ge.s32 	%p55, %r94, %r192;
	@%p55 bra 	$L__BB2_83;
	mad.lo.s32 	%r277, %r94, %r193, %r6;
	mul.wide.s32 	%rd53, %r277, 4;
	add.s64 	%rd54, %rd2, %rd53;
	ld.global.f32 	%f314, [%rd54];
	sub.f32 	%f315, %f314, %f566;
	fma.rn.f32 	%f316, %f315, 0f3BBB989D, 0f3F000000;
	cvt.sat.f32.f32 	%f317, %f316;
	mov.f32 	%f318, 0f4B400001;
	mov.f32 	%f319, 0f437C0000;
	fma.rm.f32 	%f320, %f317, %f319, %f318;
	add.f32 	%f321, %f320, 0fCB40007F;
	neg.f32 	%f322, %f321;
	fma.rn.f32 	%f323, %f315, 0f3FB8AA3B, %f322;
	fma.rn.f32 	%f324, %f315, 0f32A57060, %f323;
	mov.b32 	%r278, %f320;
	shl.b32 	%r279, %r278, 23;
	mov.b32 	%f325, %r279;
	ex2.approx.ftz.f32 	%f326, %f324;
	fma.rn.f32 	%f580, %f326, %f325, %f580;
$L__BB2_83:
	add.s32 	%r95, %r94, %r4;
	setp.ge.s32 	%p56, %r95, %r192;
	@%p56 bra 	$L__BB2_85;
	mad.lo.s32 	%r280, %r95, %r193, %r6;
	mul.wide.s32 	%rd55, %r280, 4;
	add.s64 	%rd56, %rd2, %rd55;
	ld.global.f32 	%f327, [%rd56];
	sub.f32 	%f328, %f327, %f566;
	fma.rn.f32 	%f329, %f328, 0f3BBB989D, 0f3F000000;
	cvt.sat.f32.f32 	%f330, %f329;
	mov.f32 	%f331, 0f4B400001;
	mov.f32 	%f332, 0f437C0000;
	fma.rm.f32 	%f333, %f330, %f332, %f331;
	add.f32 	%f334, %f333, 0fCB40007F;
	neg.f32 	%f335, %f334;
	fma.rn.f32 	%f336, %f328, 0f3FB8AA3B, %f335;
	fma.rn.f32 	%f337, %f328, 0f32A57060, %f336;
	mov.b32 	%r281, %f333;
	shl.b32 	%r282, %r281, 23;
	mov.b32 	%f338, %r282;
	ex2.approx.ftz.f32 	%f339, %f337;
	fma.rn.f32 	%f580, %f339, %f338, %f580;
$L__BB2_85:
	add.s32 	%r96, %r95, %r4;
	setp.ge.s32 	%p57, %r96, %r192;
	@%p57 bra 	$L__BB2_87;
	mad.lo.s32 	%r283, %r96, %r193, %r6;
	mul.wide.s32 	%rd57, %r283, 4;
	add.s64 	%rd58, %rd2, %rd57;
	ld.global.f32 	%f340, [%rd58];
	sub.f32 	%f341, %f340, %f566;
	fma.rn.f32 	%f342, %f341, 0f3BBB989D, 0f3F000000;
	cvt.sat.f32.f32 	%f343, %f342;
	mov.f32 	%f344, 0f4B400001;
	mov.f32 	%f345, 0f437C0000;
	fma.rm.f32 	%f346, %f343, %f345, %f344;
	add.f32 	%f347, %f346, 0fCB40007F;
	neg.f32 	%f348, %f347;
	fma.rn.f32 	%f349, %f341, 0f3FB8AA3B, %f348;
	fma.rn.f32 	%f350, %f341, 0f32A57060, %f349;
	mov.b32 	%r284, %f346;
	shl.b32 	%r285, %r284, 23;
	mov.b32 	%f351, %r285;
	ex2.approx.ftz.f32 	%f352, %f350;
	fma.rn.f32 	%f580, %f352, %f351, %f580;
$L__BB2_87:
	add.s32 	%r357, %r357, 4;
$L__BB2_88:
	setp.eq.s32 	%p58, %r92, 0;
	@%p58 bra 	$L__BB2_98;
	setp.eq.s32 	%p59, %r92, 1;
	@%p59 bra 	$L__BB2_95;
	mad.lo.s32 	%r99, %r357, %r4, %r1;
	setp.ge.s32 	%p60, %r99, %r192;
	@%p60 bra 	$L__BB2_92;
	mad.lo.s32 	%r286, %r99, %r193, %r6;
	mul.wide.s32 	%rd59, %r286, 4;
	add.s64 	%rd60, %rd2, %rd59;
	ld.global.f32 	%f354, [%rd60];
	sub.f32 	%f355, %f354, %f566;
	fma.rn.f32 	%f356, %f355, 0f3BBB989D, 0f3F000000;
	cvt.sat.f32.f32 	%f357, %f356;
	mov.f32 	%f358, 0f4B400001;
	mov.f32 	%f359, 0f437C0000;
	fma.rm.f32 	%f360, %f357, %f359, %f358;
	add.f32 	%f361, %f360, 0fCB40007F;
	neg.f32 	%f362, %f361;
	fma.rn.f32 	%f363, %f355, 0f3FB8AA3B, %f362;
	fma.rn.f32 	%f364, %f355, 0f32A57060, %f363;
	mov.b32 	%r287, %f360;
	shl.b32 	%r288, %r287, 23;
	mov.b32 	%f365, %r288;
	ex2.approx.ftz.f32 	%f366, %f364;
	fma.rn.f32 	%f580, %f366, %f365, %f580;
$L__BB2_92:
	add.s32 	%r100, %r99, %r4;
	setp.ge.s32 	%p61, %r100, %r192;
	@%p61 bra 	$L__BB2_94;
	mad.lo.s32 	%r289, %r100, %r193, %r6;
	mul.wide.s32 	%rd61, %r289, 4;
	add.s64 	%rd62, %rd2, %rd61;
	ld.global.f32 	%f367, [%rd62];
	sub.f32 	%f368, %f367, %f566;
	fma.rn.f32 	%f369, %f368, 0f3BBB989D, 0f3F000000;
	cvt.sat.f32.f32 	%f370, %f369;
	mov.f32 	%f371, 0f4B400001;
	mov.f32 	%f372, 0f437C0000;
	fma.rm.f32 	%f373, %f370, %f372, %f371;
	add.f32 	%f374, %f373, 0fCB40007F;
	neg.f32 	%f375, %f374;
	fma.rn.f32 	%f376, %f368, 0f3FB8AA3B, %f375;
	fma.rn.f32 	%f377, %f368, 0f32A57060, %f376;
	mov.b32 	%r290, %f373;
	shl.b32 	%r291, %r290, 23;
	mov.b32 	%f378, %r291;
	ex2.approx.ftz.f32 	%f379, %f377;
	fma.rn.f32 	%f580, %f379, %f378, %f580;
$L__BB2_94:
	add.s32 	%r357, %r357, 2;
$L__BB2_95:
	and.b32  	%r292, %r7, 1;
	setp.eq.b32 	%p62, %r292, 1;
	not.pred 	%p63, %p62;
	@%p63 bra 	$L__BB2_98;
	mad.lo.s32 	%r103, %r357, %r4, %r1;
	setp.ge.s32 	%p64, %r103, %r192;
	@%p64 bra 	$L__BB2_98;
	mad.lo.s32 	%r293, %r103, %r193, %r6;
	mul.wide.s32 	%rd63, %r293, 4;
	add.s64 	%rd64, %rd2, %rd63;
	ld.global.f32 	%f380, [%rd64];
	sub.f32 	%f381, %f380, %f566;
	fma.rn.f32 	%f382, %f381, 0f3BBB989D, 0f3F000000;
	cvt.sat.f32.f32 	%f383, %f382;
	mov.f32 	%f384, 0f4B400001;
	mov.f32 	%f385, 0f437C0000;
	fma.rm.f32 	%f386, %f383, %f385, %f384;
	add.f32 	%f387, %f386, 0fCB40007F;
	neg.f32 	%f388, %f387;
	fma.rn.f32 	%f389, %f381, 0f3FB8AA3B, %f388;
	fma.rn.f32 	%f390, %f381, 0f32A57060, %f389;
	mov.b32 	%r294, %f386;
	shl.b32 	%r295, %r294, 23;
	mov.b32 	%f391, %r295;
	ex2.approx.ftz.f32 	%f392, %f390;
	fma.rn.f32 	%f580, %f392, %f391, %f580;
$L__BB2_98:
	setp.ne.s32 	%p65, %r2, 0;
	mov.b32 	%r296, %f580;
	shfl.sync.bfly.b32	%r297|%p66, %r296, 16, 31, -1;
	mov.b32 	%f393, %r297;
	add.f32 	%f394, %f580, %f393;
	mov.b32 	%r298, %f394;
	shfl.sync.bfly.b32	%r299|%p67, %r298, 8, 31, -1;
	mov.b32 	%f395, %r299;
	add.f32 	%f396, %f394, %f395;
	mov.b32 	%r300, %f396;
	shfl.sync.bfly.b32	%r301|%p68, %r300, 4, 31, -1;
	mov.b32 	%f397, %r301;
	add.f32 	%f398, %f396, %f397;
	mov.b32 	%r302, %f398;
	shfl.sync.bfly.b32	%r303|%p69, %r302, 2, 31, -1;
	mov.b32 	%f399, %r303;
	add.f32 	%f400, %f398, %f399;
	mov.b32 	%r304, %f400;
	shfl.sync.bfly.b32	%r305|%p70, %r304, 1, 31, -1;
	mov.b32 	%f401, %r305;
	add.f32 	%f597, %f400, %f401;
	@%p65 bra 	$L__BB2_100;
	shl.b32 	%r306, %r3, 2;
	mov.u32 	%r307, _ZZ27softmax_col_kernel_shfl_xorPfS_iiE8warp_sum;
	add.s32 	%r308, %r307, %r306;
	st.shared.f32 	[%r308], %f597;
$L__BB2_100:
	setp.lt.u32 	%p71, %r4, 64;
	bar.sync 	0;
	@%p71 bra 	$L__BB2_113;
	add.s32 	%r310, %r5, -1;
	and.b32  	%r131, %r5, 15;
	setp.lt.u32 	%p72, %r310, 15;
	mov.f32 	%f597, 0f00000000;
	mov.b32 	%r372, 0;
	@%p72 bra 	$L__BB2_104;
	and.b32  	%r372, %r5, 48;
	mov.u32 	%r312, _ZZ27softmax_col_kernel_shfl_xorPfS_iiE8warp_sum;
	add.s32 	%r369, %r312, 32;
	shr.u32 	%r313, %r4, 5;
	and.b32  	%r314, %r313, 134217712;
	neg.s32 	%r370, %r314;
	mov.f32 	%f597, 0f00000000;
$L__BB2_103:
	.pragma "nounroll";
	ld.shared.f32 	%f405, [%r369+-32];
	add.f32 	%f406, %f597, %f405;
	ld.shared.f32 	%f407, [%r369+-28];
	add.f32 	%f408, %f406, %f407;
	ld.shared.f32 	%f409, [%r369+-24];
	add.f32 	%f410, %f408, %f409;
	ld.shared.f32 	%f411, [%r369+-20];
	add.f32 	%f412, %f410, %f411;
	ld.shared.f32 	%f413, [%r369+-16];
	add.f32 	%f414, %f412, %f413;
	ld.shared.f32 	%f415, [%r369+-12];
	add.f32 	%f416, %f414, %f415;
	ld.shared.f32 	%f417, [%r369+-8];
	add.f32 	%f418, %f416, %f417;
	ld.shared.f32 	%f419, [%r369+-4];
	add.f32 	%f420, %f418, %f419;
	ld.shared.f32 	%f421, [%r369];
	add.f32 	%f422, %f420, %f421;
	ld.shared.f32 	%f423, [%r369+4];
	add.f32 	%f424, %f422, %f423;
	ld.shared.f32 	%f425, [%r369+8];
	add.f32 	%f426, %f424, %f425;
	ld.shared.f32 	%f427, [%r369+12];
	add.f32 	%f428, %f426, %f427;
	ld.shared.f32 	%f429, [%r369+16];
	add.f32 	%f430, %f428, %f429;
	ld.shared.f32 	%f431, [%r369+20];
	add.f32 	%f432, %f430, %f431;
	ld.shared.f32 	%f433, [%r369+24];
	add.f32 	%f434, %f432, %f433;
	ld.shared.f32 	%f435, [%r369+28];
	add.f32 	%f597, %f434, %f435;
	add.s32 	%r370, %r370, 16;
	add.s32 	%r369, %r369, 64;
	setp.ne.s32 	%p73, %r370, 0;
	@%p73 bra 	$L__BB2_103;
$L__BB2_104:
	setp.eq.s32 	%p74, %r131, 0;
	@%p74 bra 	$L__BB2_113;
	and.b32  	%r139, %r5, 7;
	setp.lt.u32 	%p75, %r131, 8;
	@%p75 bra 	$L__BB2_107;
	shl.b32 	%r315, %r372, 2;
	mov.u32 	%r316, _ZZ27softmax_col_kernel_shfl_xorPfS_iiE8warp_sum;
	add.s32 	%r317, %r316, %r315;
	ld.shared.f32 	%f437, [%r317];
	add.f32 	%f438, %f597, %f437;
	ld.shared.f32 	%f439, [%r317+4];
	add.f32 	%f440, %f438, %f439;
	ld.shared.f32 	%f441, [%r317+8];
	add.f32 	%f442, %f440, %f441;
	ld.shared.f32 	%f443, [%r317+12];
	add.f32 	%f444, %f442, %f443;
	ld.shared.f32 	%f445, [%r317+16];
	add.f32 	%f446, %f444, %f445;
	ld.shared.f32 	%f447, [%r317+20];
	add.f32 	%f448, %f446, %f447;
	ld.shared.f32 	%f449, [%r317+24];
	add.f32 	%f450, %f448, %f449;
	ld.shared.f32 	%f451, [%r317+28];
	add.f32 	%f597, %f450, %f451;
	add.s32 	%r372, %r372, 8;
$L__BB2_107:
	setp.eq.s32 	%p76, %r139, 0;
	@%p76 bra 	$L__BB2_113;
	and.b32  	%r142, %r5, 3;
	setp.lt.u32 	%p77, %r139, 4;
	@%p77 bra 	$L__BB2_110;
	shl.b32 	%r318, %r372, 2;
	mov.u32 	%r319, _ZZ27softmax_col_kernel_shfl_xorPfS_iiE8warp_sum;
	add.s32 	%r320, %r319, %r318;
	ld.shared.f32 	%f453, [%r320];
	add.f32 	%f454, %f597, %f453;
	ld.shared.f32 	%f455, [%r320+4];
	add.f32 	%f456, %f454, %f455;
	ld.shared.f32 	%f457, [%r320+8];
	add.f32 	%f458, %f456, %f457;
	ld.shared.f32 	%f459, [%r320+12];
	add.f32 	%f597, %f458, %f459;
	add.s32 	%r372, %r372, 4;
$L__BB2_110:
	setp.eq.s32 	%p78, %r142, 0;
	@%p78 bra 	$L__BB2_113;
	shl.b32 	%r321, %r372, 2;
	mov.u32 	%r322, _ZZ27softmax_col_kernel_shfl_xorPfS_iiE8warp_sum;
	add.s32 	%r375, %r322, %r321;
	neg.s32 	%r374, %r142;
$L__BB2_112:
	.pragma "nounroll";
	ld.shared.f32 	%f460, [%r375];
	add.f32 	%f597, %f597, %f460;
	add.s32 	%r375, %r375, 4;
	add.s32 	%r374, %r374, 1;
	setp.ne.s32 	%p79, %r374, 0;
	@%p79 bra 	$L__BB2_112;
$L__BB2_113:
	setp.lt.s32 	%p80, %r7, 1;
	@%p80 bra 	$L__BB2_130;
	and.b32  	%r151, %r7, 3;
	setp.lt.u32 	%p81, %r7, 4;
	mov.b32 	%r385, 0;
	@%p81 bra 	$L__BB2_125;
	and.b32  	%r385, %r7, 2147483644;
	neg.s32 	%r384, %r385;
	add.s32 	%r383, %r1, %r4;
	shl.b32 	%r155, %r4, 2;
	mad.lo.s32 	%r382, %r193, %r383, %r6;
	mul.lo.s32 	%r324, %r4, %r193;
	shl.b32 	%r157, %r324, 2;
	shl.b32 	%r325, %r4, 1;
	add.s32 	%r381, %r1, %r325;
	mad.lo.s32 	%r380, %r193, %r381, %r6;
	mad.lo.s32 	%r379, %r4, 3, %r1;
	mad.lo.s32 	%r378, %r193, %r379, %r6;
	mad.lo.s32 	%r377, %r1, %r193, %r6;
	mov.u32 	%r376, %r1;
$L__BB2_116:
	setp.ge.s32 	%p82, %r376, %r192;
	@%p82 bra 	$L__BB2_118;
	mul.wide.s32 	%rd65, %r377, 4;
	add.s64 	%rd66, %rd2, %rd65;
	ld.global.f32 	%f461, [%rd66];
	sub.f32 	%f462, %f461, %f566;
	fma.rn.f32 	%f463, %f462, 0f3BBB989D, 0f3F000000;
	cvt.sat.f32.f32 	%f464, %f463;
	mov.f32 	%f465, 0f4B400001;
	mov.f32 	%f466, 0f437C0000;
	fma.rm.f32 	%f467, %f464, %f466, %f465;
	add.f32 	%f468, %f467, 0fCB40007F;
	neg.f32 	%f469, %f468;
	fma.rn.f32 	%f470, %f462, 0f3FB8AA3B, %f469;
	fma.rn.f32 	%f471, %f462, 0f32A57060, %f470;
	mov.b32 	%r326, %f467;
	shl.b32 	%r327, %r326, 23;
	mov.b32 	%f472, %r327;
	ex2.approx.ftz.f32 	%f473, %f471;
	mul.f32 	%f474, %f473, %f472;
	div.rn.f32 	%f475, %f474, %f597;
	add.s64 	%rd67, %rd1, %rd65;
	st.global.f32 	[%rd67], %f475;
$L__BB2_118:
	setp.ge.s32 	%p83, %r383, %r192;
	@%p83 bra 	$L__BB2_120;
	mul.wide.s32 	%rd68, %r382, 4;
	add.s64 	%rd69, %rd2, %rd68;
	ld.global.f32 	%f476, [%rd69];
	sub.f32 	%f477, %f476, %f566;
	fma.rn.f32 	%f478, %f477, 0f3BBB989D, 0f3F000000;
	cvt.sat.f32.f32 	%f479, %f478;
	mov.f32 	%f480, 0f4B400001;
	mov.f32 	%f481, 0f437C0000;
	fma.rm.f32 	%f482, %f479, %f481, %f480;
	add.f32 	%f483, %f482, 0fCB40007F;
	neg.f32 	%f484, %f483;
	fma.rn.f32 	%f485, %f477, 0f3FB8AA3B, %f484;
	fma.rn.f32 	%f486, %f477, 0f32A57060, %f485;
	mov.b32 	%r328, %f482;
	shl.b32 	%r329, %r328, 23;
	mov.b32 	%f487, %r329;
	ex2.approx.ftz.f32 	%f488, %f486;
	mul.f32 	%f489, %f488, %f487;
	div.rn.f32 	%f490, %f489, %f597;
	add.s64 	%rd70, %rd1, %rd68;
	st.global.f32 	[%rd70], %f490;
$L__BB2_120:
	setp.ge.s32 	%p84, %r381, %r192;
	@%p84 bra 	$L__BB2_122;
	mul.wide.s32 	%rd71, %r380, 4;
	add.s64 	%rd72, %rd2, %rd71;
	ld.global.f32 	%f491, [%rd72];
	sub.f32 	%f492, %f491, %f566;
	fma.rn.f32 	%f493, %f492, 0f3BBB989D, 0f3F000000;
	cvt.sat.f32.f32 	%f494, %f493;
	mov.f32 	%f495, 0f4B400001;
	mov.f32 	%f496, 0f437C0000;
	fma.rm.f32 	%f497, %f494, %f496, %f495;
	add.f32 	%f498, %f497, 0fCB40007F;
	neg.f32 	%f499, %f498;
	fma.rn.f32 	%f500, %f492, 0f3FB8AA3B, %f499;
	fma.rn.f32 	%f501, %f492, 0f32A57060, %f500;
	mov.b32 	%r330, %f497;
	shl.b32 	%r331, %r330, 23;
	mov.b32 	%f502, %r331;
	ex2.approx.ftz.f32 	%f503, %f501;
	mul.f32 	%f504, %f503, %f502;
	div.rn.f32 	%f505, %f504, %f597;
	add.s64 	%rd73, %rd1, %rd71;
	st.global.f32 	[%rd73], %f505;
$L__BB2_122:
	setp.ge.s32 	%p85, %r379, %r192;
	@%p85 bra 	$L__BB2_124;
	mul.wide.s32 	%rd74, %r378, 4;
	add.s64 	%rd75, %rd2, %rd74;
	ld.global.f32 	%f506, [%rd75];
	sub.f32 	%f507, %f506, %f566;
	fma.rn.f32 	%f508, %f507, 0f3BBB989D, 0f3F000000;
	cvt.sat.f32.f32 	%f509, %f508;
	mov.f32 	%f510, 0f4B400001;
	mov.f32 	%f511, 0f437C0000;
	fma.rm.f32 	%f512, %f509, %f511, %f510;
	add.f32 	%f513, %f512, 0fCB40007F;
	neg.f32 	%f514, %f513;
	fma.rn.f32 	%f515, %f507, 0f3FB8AA3B, %f514;
	fma.rn.f32 	%f516, %f507, 0f32A57060, %f515;
	mov.b32 	%r332, %f512;
	shl.b32 	%r333, %r332, 23;
	mov.b32 	%f517, %r333;
	ex2.approx.ftz.f32 	%f518, %f516;
	mul.f32 	%f519, %f518, %f517;
	div.rn.f32 	%f520, %f519, %f597;
	add.s64 	%rd76, %rd1, %rd74;
	st.global.f32 	[%rd76], %f520;
$L__BB2_124:
	add.s32 	%r384, %r384, 4;
	add.s32 	%r383, %r383, %r155;
	add.s32 	%r382, %r382, %r157;
	add.s32 	%r381, %r381, %r155;
	add.s32 	%r380, %r380, %r157;
	add.s32 	%r379, %r379, %r155;
	add.s32 	%r378, %r378, %r157;
	add.s32 	%r377, %r377, %r157;
	add.s32 	%r376, %r376, %r155;
	setp.ne.s32 	%p86, %r384, 0;
	@%p86 bra 	$L__BB2_116;
$L__BB2_125:
	setp.eq.s32 	%p87, %r151, 0;
	@%p87 bra 	$L__BB2_130;
	mad.lo.s32 	%r387, %r4, %r385, %r1;
	mad.lo.s32 	%r388, %r193, %r387, %r6;
	mul.lo.s32 	%r184, %r4, %r193;
	neg.s32 	%r386, %r151;
$L__BB2_127:
	.pragma "nounroll";
	setp.ge.s32 	%p88, %r387, %r192;
	@%p88 bra 	$L__BB2_129;
	mul.wide.s32 	%rd77, %r388, 4;
	add.s64 	%rd78, %rd2, %rd77;
	ld.global.f32 	%f521, [%rd78];
	sub.f32 	%f522, %f521, %f566;
	fma.rn.f32 	%f523, %f522, 0f3BBB989D, 0f3F000000;
	cvt.sat.f32.f32 	%f524, %f523;
	mov.f32 	%f525, 0f4B400001;
	mov.f32 	%f526, 0f437C0000;
	fma.rm.f32 	%f527, %f524, %f526, %f525;
	add.f32 	%f528, %f527, 0fCB40007F;
	neg.f32 	%f529, %f528;
	fma.rn.f32 	%f530, %f522, 0f3FB8AA3B, %f529;
	fma.rn.f32 	%f531, %f522, 0f32A57060, %f530;
	mov.b32 	%r334, %f527;
	shl.b32 	%r335, %r334, 23;
	mov.b32 	%f532, %r335;
	ex2.approx.ftz.f32 	%f533, %f531;
	mul.f32 	%f534, %f533, %f532;
	div.rn.f32 	%f535, %f534, %f597;
	add.s64 	%rd79, %rd1, %rd77;
	st.global.f32 	[%rd79], %f535;
$L__BB2_129:
	add.s32 	%r388, %r388, %r184;
	add.s32 	%r387, %r387, %r4;
	add.s32 	%r386, %r386, 1;
	setp.ne.s32 	%p89, %r386, 0;
	@%p89 bra 	$L__BB2_127;
$L__BB2_130:
	ret;

}


// ===== COMPILED SASS (sm_100) =====

	.target	sm_100

	.elftype	@"ET_EXEC"


//--------------------- .note.nv.tkinfo           --------------------------
	.section	.note.nv.tkinfo,"",@"SHT_NOTE"
	.sectionflags	@"SHF_NOTE_NV_TKINFO"
	.tkinfo
        /*0018*/ 	.word	0x00000002
        /*0030*/ 	.string	""
        /*0030*/ 	.string	"ptxas"
        /*0030*/ 	.string	"Cuda compilation tools, release 13.0, V13.0.88"
        /*0030*/ 	.string	"Build cuda_13.0.r13.0/compiler.36424714_0"
        /*0030*/ 	.string	"-arch sm_100 -m 64 "



//--------------------- .note.nv.cuinfo           --------------------------
	.section	.note.nv.cuinfo,"",@"SHT_NOTE"
	.sectionflags	@"SHF_NOTE_NV_CUINFO"
        /*0018*/ 	.short	0x0002
        /*001a*/ 	.short	0x0064
        /*001c*/ 	.short	0x0082
	.zero		2


//--------------------- .nv.info                  --------------------------
	.section	.nv.info,"",@"SHT_CUDA_INFO"
	.align	4


	//----- nvinfo : EIATTR_REGCOUNT
	.align		4
        /*0000*/ 	.byte	0x04, 0x2f
        /*0002*/ 	.short	(.L_1 - .L_0)
	.align		4
.L_0:
        /*0004*/ 	.word	index@(_Z18softmax_row_kernelPfS_ii)
        /*0008*/ 	.word	0x00000020


	//----- nvinfo : EIATTR_FRAME_SIZE
	.align		4
.L_1:
        /*000c*/ 	.byte	0x04, 0x11
        /*000e*/ 	.short	(.L_3 - .L_2)
	.align		4
.L_2:
        /*0010*/ 	.word	index@($__internal_2_$__cuda_sm3x_div_rn_noftz_f32_slowpath)
        /*0014*/ 	.word	0x00000000


	//----- nvinfo : EIATTR_FRAME_SIZE
	.align		4
.L_3:
        /*0018*/ 	.byte	0x04, 0x11
        /*001a*/ 	.short	(.L_5 - .L_4)
	.align		4
.L_4:
        /*001c*/ 	.word	index@(_Z18softmax_row_kernelPfS_ii)
        /*0020*/ 	.word	0x00000000


	//----- nvinfo : EIATTR_REGCOUNT
	.align		4
.L_5:
        /*0024*/ 	.byte	0x04, 0x2f
        /*0026*/ 	.short	(.L_7 - .L_6)
	.align		4
.L_6:
        /*0028*/ 	.word	index@(_Z27softmax_row_kernel_shfl_xorPfS_ii)
        /*002c*/ 	.word	0x00000020


	//----- nvinfo : EIATTR_FRAME_SIZE
	.align		4
.L_7:
        /*0030*/ 	.byte	0x04, 0x11
        /*0032*/ 	.short	(.L_9 - .L_8)
	.align		4
.L_8:
        /*0034*/ 	.word	index@($__internal_1_$__cuda_sm3x_div_rn_noftz_f32_slowpath)
        /*0038*/ 	.word	0x00000000


	//----- nvinfo : EIATTR_FRAME_SIZE
	.align		4
.L_9:
        /*003c*/ 	.byte	0x04, 0x11
        /*003e*/ 	.short	(.L_11 - .L_10)
	.align		4
.L_10:
        /*0040*/ 	.word	index@(_Z27softmax_row_kernel_shfl_xorPfS_ii)
        /*0044*/ 	.word	0x00000000


	//----- nvinfo : EIATTR_REGCOUNT
	.align		4
.L_11:
        /*0048*/ 	.byte	0x04, 0x2f
        /*004a*/ 	.short	(.L_13 - .L_12)
	.align		4
.L_12:
        /*004c*/ 	.word	index@(_Z27softmax_col_kernel_shfl_xorPfS_ii)
        /*0050*/ 	.word	0x00000027


	//----- nvinfo : EIATTR_FRAME_SIZE
	.align		4
.L_13:
        /*0054*/ 	.byte	0x04, 0x11
        /*0056*/ 	.short	(.L_15 - .L_14)
	.align		4
.L_14:
        /*0058*/ 	.word	index@($__internal_0_$__cuda_sm3x_div_rn_noftz_f32_slowpath)
        /*005c*/ 	.word	0x00000000


	//----- nvinfo : EIATTR_FRAME_SIZE
	.align		4
.L_15:
        /*0060*/ 	.byte	0x04, 0x11
        /*0062*/ 	.short	(.L_17 - .L_16)
	.align		4
.L_16:
        /*0064*/ 	.word	index@(_Z27softmax_col_kernel_shfl_xorPfS_ii)
        /*0068*/ 	.word	0x00000000


	//----- nvinfo : EIATTR_MIN_STACK_SIZE
	.align		4
.L_17:
        /*006c*/ 	.byte	0x04, 0x12
        /*006e*/ 	.short	(.L_19 - .L_18)
	.align		4
.L_18:
        /*0070*/ 	.word	index@(_Z27softmax_col_kernel_shfl_xorPfS_ii)
        /*0074*/ 	.word	0x00000000


	//----- nvinfo : EIATTR_MIN_STACK_SIZE
	.align		4
.L_19:
        /*0078*/ 	.byte	0x04, 0x12
        /*007a*/ 	.short	(.L_21 - .L_20)
	.align		4
.L_20:
        /*007c*/ 	.word	index@(_Z27softmax_row_kernel_shfl_xorPfS_ii)
        /*0080*/ 	.word	0x00000000


	//----- nvinfo : EIATTR_MIN_STACK_SIZE
	.align		4
.L_21:
        /*0084*/ 	.byte	0x04, 0x12
        /*0086*/ 	.short	(.L_23 - .L_22)
	.align		4
.L_22:
        /*0088*/ 	.word	index@(_Z18softmax_row_kernelPfS_ii)
        /*008c*/ 	.word	0x00000000
.L_23:


//--------------------- .nv.compat                --------------------------
	.section	.nv.compat,"",@"SHT_CUDA_COMPAT_INFO"
	.align	4
        /*0000*/ 	.byte	0x02, 0x09, 0x00, 0x00, 0x02, 0x02, 0x01, 0x00, 0x02, 0x05, 0x05, 0x00, 0x03, 0x07, 0x01, 0x01
        /*0010*/ 	.byte	0x02, 0x03, 0x00, 0x00, 0x02, 0x06, 0x01, 0x00, 0x04, 0x0b, 0x08, 0x00, 0x01, 0x00, 0x00, 0x00
        /*0020*/ 	.byte	0x00, 0x00, 0x00, 0x00


//--------------------- .nv.info._Z27softmax_col_kernel_shfl_xorPfS_ii --------------------------
	.section	.nv.info._Z27softmax_col_kernel_shfl_xorPfS_ii,"",@"SHT_CUDA_INFO"
	.sectionflags	@""
	.align	4


	//----- nvinfo : EIATTR_CUDA_API_VERSION
	.align		4
        /*0000*/ 	.byte	0x04, 0x37
        /*0002*/ 	.short	(.L_25 - .L_24)
.L_24:
        /*0004*/ 	.word	0x00000082


	//----- nvinfo : EIATTR_KPARAM_INFO
	.align		4
.L_25:
        /*0008*/ 	.byte	0x04, 0x17
        /*000a*/ 	.short	(.L_27 - .L_26)
.L_26:
        /*000c*/ 	.word	0x00000000
        /*0010*/ 	.short	0x0003
        /*0012*/ 	.short	0x0014
        /*0014*/ 	.byte	0x00, 0xf0, 0x11, 0x00


	//----- nvinfo : EIATTR_KPARAM_INFO
	.align		4
.L_27:
        /*0018*/ 	.byte	0x04, 0x17
        /*001a*/ 	.short	(.L_29 - .L_28)
.L_28:
        /*001c*/ 	.word	0x00000000
        /*0020*/ 	.short	0x0002
        /*0022*/ 	.short	0x0010
        /*0024*/ 	.byte	0x00, 0xf0, 0x11, 0x00


	//----- nvinfo : EIATTR_KPARAM_INFO
	.align		4
.L_29:
        /*0028*/ 	.byte	0x04, 0x17
        /*002a*/ 	.short	(.L_31 - .L_30)
.L_30:
        /*002c*/ 	.word	0x00000000
        /*0030*/ 	.short	0x0001
        /*0032*/ 	.short	0x0008
        /*0034*/ 	.byte	0x00, 0xf5, 0x21, 0x00


	//----- nvinfo : EIATTR_KPARAM_INFO
	.align		4
.L_31:
        /*0038*/ 	.byte	0x04, 0x17
        /*003a*/ 	.short	(.L_33 - .L_32)
.L_32:
        /*003c*/ 	.word	0x00000000
        /*0040*/ 	.short	0x0000
        /*0042*/ 	.short	0x0000
        /*0044*/ 	.byte	0x00, 0xf5, 0x21, 0x00


	//----- nvinfo : EIATTR_SPARSE_MMA_MASK
	.align		4
.L_33:
        /*0048*/ 	.byte	0x03, 0x50
        /*004a*/ 	.short	0x0000


	//----- nvinfo : EIATTR_MAXREG_COUNT
	.align		4
        /*004c*/ 	.byte	0x03, 0x1b
        /*004e*/ 	.short	0x00ff


	//----- nvinfo : EIATTR_NUM_BARRIERS
	.align		4
        /*0050*/ 	.byte	0x02, 0x4c
        /*0052*/ 	.byte	0x01
	.zero		1


	//----- nvinfo : EIATTR_MERCURY_ISA_VERSION
	.align		4
        /*0054*/ 	.byte	0x03, 0x5f
        /*0056*/ 	.short	0x0101


	//----- nvinfo : EIATTR_COOP_GROUP_MASK_REGIDS
	.align		4
        /*0058*/ 	.byte	0x04, 0x29
        /*005a*/ 	.short	(.L_35 - .L_34)


	//   ....[0]....
.L_34:
        /*005c*/ 	.word	0xffffffff


	//   ....[1]....
        /*0060*/ 	.word	0xffffffff


	//   ....[2]....
        /*0064*/ 	.word	0xffffffff


	//   ....[3]....
        /*0068*/ 	.word	0xffffffff


	//   ....[4]....
        /*006c*/ 	.word	0xffffffff


	//   ....[5]....
        /*0070*/ 	.word	0xffffffff


	//   ....[6]....
        /*0074*/ 	.word	0xffffffff


	//   ....[7]....
        /*0078*/ 	.word	0xffffffff


	//   ....[8]....
        /*007c*/ 	.word	0xffffffff


	//   ....[9]....
        /*0080*/ 	.word	0xffffffff


	//----- nvinfo : EIATTR_COOP_GROUP_INSTR_OFFSETS
	.align		4
.L_35:
        /*0084*/ 	.byte	0x04, 0x28
        /*0086*/ 	.short	(.L_37 - .L_36)


	//   ....[0]....
.L_36:
        /*0088*/ 	.word	0x00000f80


	//   ....[1]....
        /*008c*/ 	.word	0x00000fd0


	//   ....[2]....
        /*0090*/ 	.word	0x00001020


	//   ....[3]....
        /*0094*/ 	.word	0x00001040


	//   ....[4]....
        /*0098*/ 	.word	0x00001060


	//   ....[5]....
        /*009c*/ 	.word	0x00003140


	//   ....[6]....
        /*00a0*/ 	.word	0x000031a0


	//   ....[7]....
        /*00a4*/ 	.word	0x000031e0


	//   ....[8]....
        /*00a8*/ 	.word	0x00003200


	//   ....[9]....
        /*00ac*/ 	.word	0x00003220


	//----- nvinfo : EIATTR_VRC_CTA_INIT_COUNT
	.align		4
.L_37:
        /*00b0*/ 	.byte	0x02, 0x4a
	.zero		1
	.zero		1


	//----- nvinfo : EIATTR_EXIT_INSTR_OFFSETS
	.align		4
        /*00b4*/ 	.byte	0x04, 0x1c
        /*00b6*/ 	.short	(.L_39 - .L_38)


	//   ....[0]....
.L_38:
        /*00b8*/ 	.word	0x00000050


	//   ....[1]....
        /*00bc*/ 	.word	0x00003840


	//   ....[2]....
        /*00c0*/ 	.word	0x00004230


	//   ....[3]....
        /*00c4*/ 	.word	0x00004510


	//----- nvinfo : EIATTR_CRS_STACK_SIZE
	.align		4
.L_39:
        /*00c8*/ 	.byte	0x04, 0x1e
        /*00ca*/ 	.short	(.L_41 - .L_40)
.L_40:
        /*00cc*/ 	.word	0x00000000


	//----- nvinfo : EIATTR_CBANK_PARAM_SIZE
	.align		4
.L_41:
        /*00d0*/ 	.byte	0x03, 0x19
        /*00d2*/ 	.short	0x0018


	//----- nvinfo : EIATTR_PARAM_CBANK
	.align		4
        /*00d4*/ 	.byte	0x04, 0x0a
        /*00d6*/ 	.short	(.L_43 - .L_42)
	.align		4
.L_42:
        /*00d8*/ 	.word	index@(.nv.constant0._Z27softmax_col_kernel_shfl_xorPfS_ii)
        /*00dc*/ 	.short	0x0380
        /*00de*/ 	.short	0x0018


	//----- nvinfo : EIATTR_SW_WAR
	.align		4
.L_43:
        /*00e0*/ 	.byte	0x04, 0x36
        /*00e2*/ 	.short	(.L_45 - .L_44)
.L_44:
        /*00e4*/ 	.word	0x00000008
.L_45:


//--------------------- .nv.info._Z27softmax_row_kernel_shfl_xorPfS_ii --------------------------
	.section	.nv.info._Z27softmax_row_kernel_shfl_xorPfS_ii,"",@"SHT_CUDA_INFO"
	.sectionflags	@""
	.align	4


	//----- nvinfo : EIATTR_CUDA_API_VERSION
	.align		4
        /*0000*/ 	.byte	0x04, 0x37
        /*0002*/ 	.short	(.L_47 - .L_46)
.L_46:
        /*0004*/ 	.word	0x00000082


	//----- nvinfo : EIATTR_KPARAM_INFO
	.align		4
.L_47:
        /*0008*/ 	.byte	0x04, 0x17
        /*000a*/ 	.short	(.L_49 - .L_48)
.L_48:
        /*000c*/ 	.word	0x00000000
        /*0010*/ 	.short	0x0003
        /*0012*/ 	.short	0x0014
        /*0014*/ 	.byte	0x00, 0xf0, 0x11, 0x00


	//----- nvinfo : EIATTR_KPARAM_INFO
	.align		4
.L_49:
        /*0018*/ 	.byte	0x04, 0x17
        /*001a*/ 	.short	(.L_51 - .L_50)
.L_50:
        /*001c*/ 	.word	0x00000000
        /*0020*/ 	.short	0x0002
        /*0022*/ 	.short	0x0010
        /*0024*/ 	.byte	0x00, 0xf0, 0x11, 0x00


	//----- nvinfo : EIATTR_KPARAM_INFO
	.align		4
.L_51:
        /*0028*/ 	.byte	0x04, 0x17
        /*002a*/ 	.short	(.L_53 - .L_52)
.L_52:
        /*002c*/ 	.word	0x00000000
        /*0030*/ 	.short	0x0001
        /*0032*/ 	.short	0x0008
        /*0034*/ 	.byte	0x00, 0xf5, 0x21, 0x00


	//----- nvinfo : EIATTR_KPARAM_INFO
	.align		4
.L_53:
        /*0038*/ 	.byte	0x04, 0x17
        /*003a*/ 	.short	(.L_55 - .L_54)
.L_54:
        /*003c*/ 	.word	0x00000000
        /*0040*/ 	.short	0x0000
        /*0042*/ 	.short	0x0000
        /*0044*/ 	.byte	0x00, 0xf5, 0x21, 0x00


	//----- nvinfo : EIATTR_SPARSE_MMA_MASK
	.align		4
.L_55:
        /*0048*/ 	.byte	0x03, 0x50
        /*004a*/ 	.short	0x0000


	//----- nvinfo : EIATTR_MAXREG_COUNT
	.align		4
        /*004c*/ 	.byte	0x03, 0x1b
        /*004e*/ 	.short	0x00ff


	//----- nvinfo : EIATTR_NUM_BARRIERS
	.align		4
        /*0050*/ 	.byte	0x02, 0x4c
        /*0052*/ 	.byte	0x01
	.zero		1


	//----- nvinfo : EIATTR_MERCURY_ISA_VERSION
	.align		4
        /*0054*/ 	.byte	0x03, 0x5f
        /*0056*/ 	.short	0x0101


	//----- nvinfo : EIATTR_COOP_GROUP_MASK_REGIDS
	.align		4
        /*0058*/ 	.byte	0x04, 0x29
        /*005a*/ 	.short	(.L_57 - .L_56)


	//   ....[0]....
.L_56:
        /*005c*/ 	.word	0xffffffff


	//   ....[1]....
        /*0060*/ 	.word	0xffffffff


	//   ....[2]....
        /*0064*/ 	.word	0xffffffff


	//   ....[3]....
        /*0068*/ 	.word	0xffffffff


	//   ....[4]....
        /*006c*/ 	.word	0xffffffff


	//   ....[5]....
        /*0070*/ 	.word	0xffffffff


	//   ....[6]....
        /*0074*/ 	.word	0xffffffff


	//   ....[7]....
        /*0078*/ 	.word	0xffffffff


	//   ....[8]....
        /*007c*/ 	.word	0xffffffff


	//   ....[9]....
        /*0080*/ 	.word	0xffffffff


	//----- nvinfo : EIATTR_COOP_GROUP_INSTR_OFFSETS
	.align		4
.L_57:
        /*0084*/ 	.byte	0x04, 0x28
        /*0086*/ 	.short	(.L_59 - .L_58)


	//   ....[0]....
.L_58:
        /*0088*/ 	.word	0x00001d50


	//   ....[1]....
        /*008c*/ 	.word	0x00001d90


	//   ....[2]....
        /*0090*/ 	.word	0x00001dc0


	//   ....[3]....
        /*0094*/ 	.word	0x00001e20


	//   ....[4]....
        /*0098*/ 	.word	0x00001e60


	//   ....[5]....
        /*009c*/ 	.word	0x00003e40


	//   ....[6]....
        /*00a0*/ 	.word	0x00003eb0


	//   ....[7]....
        /*00a4*/ 	.word	0x00003f00


	//   ....[8]....
        /*00a8*/ 	.word	0x00003f20


	//   ....[9]....
        /*00ac*/ 	.word	0x00003f40


	//----- nvinfo : EIATTR_VRC_CTA_INIT_COUNT
	.align		4
.L_59:
        /*00b0*/ 	.byte	0x02, 0x4a
	.zero		1
	.zero		1


	//----- nvinfo : EIATTR_EXIT_INSTR_OFFSETS
	.align		4
        /*00b4*/ 	.byte	0x04, 0x1c
        /*00b6*/ 	.short	(.L_61 - .L_60)


	//   ....[0]....
.L_60:
        /*00b8*/ 	.word	0x00000050


	//   ....[1]....
        /*00bc*/ 	.word	0x00004550


	//   ....[2]....
        /*00c0*/ 	.word	0x00004f70


	//   ....[3]....
        /*00c4*/ 	.word	0x00005250


	//----- nvinfo : EIATTR_CRS_STACK_SIZE
	.align		4
.L_61:
        /*00c8*/ 	.byte	0x04, 0x1e
        /*00ca*/ 	.short	(.L_63 - .L_62)
.L_62:
        /*00cc*/ 	.word	0x00000000


	//----- nvinfo : EIATTR_CBANK_PARAM_SIZE
	.align		4
.L_63:
        /*00d0*/ 	.byte	0x03, 0x19
        /*00d2*/ 	.short	0x0018


	//----- nvinfo : EIATTR_PARAM_CBANK
	.align		4
        /*00d4*/ 	.byte	0x04, 0x0a
        /*00d6*/ 	.short	(.L_65 - .L_64)
	.align		4
.L_64:
        /*00d8*/ 	.word	index@(.nv.constant0._Z27softmax_row_kernel_shfl_xorPfS_ii)
        /*00dc*/ 	.short	0x0380
        /*00de*/ 	.short	0x0018


	//----- nvinfo : EIATTR_SW_WAR
	.align		4
.L_65:
        /*00e0*/ 	.byte	0x04, 0x36
        /*00e2*/ 	.short	(.L_67 - .L_66)
.L_66:
        /*00e4*/ 	.word	0x00000008
.L_67:


//--------------------- .nv.info._Z18softmax_row_kernelPfS_ii --------------------------
	.section	.nv.info._Z18softmax_row_kernelPfS_ii,"",@"SHT_CUDA_INFO"
	.sectionflags	@""
	.align	4


	//----- nvinfo : EIATTR_CUDA_API_VERSION
	.align		4
        /*0000*/ 	.byte	0x04, 0x37
        /*0002*/ 	.short	(.L_69 - .L_68)
.L_68:
        /*0004*/ 	.word	0x00000082


	//----- nvinfo : EIATTR_KPARAM_INFO
	.align		4
.L_69:
        /*0008*/ 	.byte	0x04, 0x17
        /*000a*/ 	.short	(.L_71 - .L_70)
.L_70:
        /*000c*/ 	.word	0x00000000
        /*0010*/ 	.short	0x0003
        /*0012*/ 	.short	0x0014
        /*0014*/ 	.byte	0x00, 0xf0, 0x11, 0x00


	//----- nvinfo : EIATTR_KPARAM_INFO
	.align		4
.L_71:
        /*0018*/ 	.byte	0x04, 0x17
        /*001a*/ 	.short	(.L_73 - .L_72)
.L_72:
        /*001c*/ 	.word	0x00000000
        /*0020*/ 	.short	0x0002
        /*0022*/ 	.short	0x0010
        /*0024*/ 	.byte	0x00, 0xf0, 0x11, 0x00


	//----- nvinfo : EIATTR_KPARAM_INFO
	.align		4
.L_73:
        /*0028*/ 	.byte	0x04, 0x17
        /*002a*/ 	.short	(.L_75 - .L_74)
.L_74:
        /*002c*/ 	.word	0x00000000
        /*0030*/ 	.short	0x0001
        /*0032*/ 	.short	0x0008
        /*0034*/ 	.byte	0x00, 0xf5, 0x21, 0x00


	//----- nvinfo : EIATTR_KPARAM_INFO
	.align		4
.L_75:
        /*0038*/ 	.byte	0x04, 0x17
        /*003a*/ 	.short	(.L_77 - .L_76)
.L_76:
        /*003c*/ 	.word	0x00000000
        /*0040*/ 	.short	0x0000
        /*0042*/ 	.short	0x0000
        /*0044*/ 	.byte	0x00, 0xf5, 0x21, 0x00


	//----- nvinfo : EIATTR_SPARSE_MMA_MASK
	.align		4
.L_77:
        /*0048*/ 	.byte	0x03, 0x50
        /*004a*/ 	.short	0x0000


	//----- nvinfo : EIATTR_MAXREG_COUNT
	.align		4
        /*004c*/ 	.byte	0x03, 0x1b
        /*004e*/ 	.short	0x00ff


	//----- nvinfo : EIATTR_NUM_BARRIERS
	.align		4
        /*0050*/ 	.byte	0x02, 0x4c
        /*0052*/ 	.byte	0x01
	.zero		1


	//----- nvinfo : EIATTR_MERCURY_ISA_VERSION
	.align		4
        /*0054*/ 	.byte	0x03, 0x5f
        /*0056*/ 	.short	0x0101


	//----- nvinfo : EIATTR_COOP_GROUP_MASK_REGIDS
	.align		4
        /*0058*/ 	.byte	0x04, 0x29
        /*005a*/ 	.short	(.L_79 - .L_78)


	//   ....[0]....
.L_78:
        /*005c*/ 	.word	0xffffffff


	//   ....[1]....
        /*0060*/ 	.word	0xffffffff


	//   ....[2]....
        /*0064*/ 	.word	0xffffffff


	//   ....[3]....
        /*0068*/ 	.word	0xffffffff


	//   ....[4]....
        /*006c*/ 	.word	0xffffffff


	//   ....[5]....
        /*0070*/ 	.word	0xffffffff


	//   ....[6]....
        /*0074*/ 	.word	0xffffffff


	//   ....[7]....
        /*0078*/ 	.word	0xffffffff


	//   ....[8]....
        /*007c*/ 	.word	0xffffffff


	//   ....[9]....
        /*0080*/ 	.word	0xffffffff


	//   ....[10]....
        /*0084*/ 	.word	0xffffffff


	//   ....[11]....
        /*0088*/ 	.word	0xffffffff


	//   ....[12]....
        /*008c*/ 	.word	0xffffffff


	//   ....[13]....
        /*0090*/ 	.word	0xffffffff


	//   ....[14]....
        /*0094*/ 	.word	0xffffffff


	//   ....[15]....
        /*0098*/ 	.word	0xffffffff


	//   ....[16]....
        /*009c*/ 	.word	0xffffffff


	//   ....[17]....
        /*00a0*/ 	.word	0xffffffff


	//   ....[18]....
        /*00a4*/ 	.word	0xffffffff


	//   ....[19]....
        /*00a8*/ 	.word	0xffffffff


	//   ....[20]....
        /*00ac*/ 	.word	0x0500000b


	//   ....[21]....
        /*00b0*/ 	.word	0x0500000b


	//   ....[22]....
        /*00b4*/ 	.word	0x0500000b


	//   ....[23]....
        /*00b8*/ 	.word	0x0500000b


	//   ....[24]....
        /*00bc*/ 	.word	0x0500000b


	//   ....[25]....
        /*00c0*/ 	.word	0x0500000b


	//   ....[26]....
        /*00c4*/ 	.word	0x0500000b


	//   ....[27]....
        /*00c8*/ 	.word	0x0500000b


	//   ....[28]....
        /*00cc*/ 	.word	0x0500000b


	//   ....[29]....
        /*00d0*/ 	.word	0x0500000b


	//----- nvinfo : EIATTR_COOP_GROUP_INSTR_OFFSETS
	.align		4
.L_79:
        /*00d4*/ 	.byte	0x04, 0x28
        /*00d6*/ 	.short	(.L_81 - .L_80)


	//   ....[0]....
.L_80:
        /*00d8*/ 	.word	0x00001d50


	//   ....[1]....
        /*00dc*/ 	.word	0x00001d80


	//   ....[2]....
        /*00e0*/ 	.word	0x00001df0


	//   ....[3]....
        /*00e4*/ 	.word	0x00001e40


	//   ....[4]....
        /*00e8*/ 	.word	0x00001e60


	//   ....[5]....
        /*00ec*/ 	.word	0x00001f80


	//   ....[6]....
        /*00f0*/ 	.word	0x00001fa0


	//   ....[7]....
        /*00f4*/ 	.word	0x00001fc0


	//   ....[8]....
        /*00f8*/ 	.word	0x00001fe0


	//   ....[9]....
        /*00fc*/ 	.word	0x00002000


	//   ....[10]....
        /*0100*/ 	.word	0x00003bb0


	//   ....[11]....
        /*0104*/ 	.word	0x00003c20


	//   ....[12]....
        /*0108*/ 	.word	0x00003c60


	//   ....[13]....
        /*010c*/ 	.word	0x00003ca0


	//   ....[14]....
        /*0110*/ 	.word	0x00003cc0


	//   ....[15]....
        /*0114*/ 	.word	0x00003dc0


	//   ....[16]....
        /*0118*/ 	.word	0x00003de0


	//   ....[17]....
        /*011c*/ 	.word	0x00003e00


	//   ....[18]....
        /*0120*/ 	.word	0x00003e20


	//   ....[19]....
        /*0124*/ 	.word	0x00003e40


	//   ....[20]....
        /*0128*/ 	.word	0x00004c10


	//   ....[21]....
        /*012c*/ 	.word	0x00004c80


	//   ....[22]....
        /*0130*/ 	.word	0x00004cf0


	//   ....[23]....
        /*0134*/ 	.word	0x00004d60


	//   ....[24]....
        /*0138*/ 	.word	0x00004dd0


	//   ....[25]....
        /*013c*/ 	.word	0x00004e40


	//   ....[26]....
        /*0140*/ 	.word	0x00004eb0


	//   ....[27]....
        /*0144*/ 	.word	0x00004f20


	//   ....[28]....
        /*0148*/ 	.word	0x00004f90


	//   ....[29]....
        /*014c*/ 	.word	0x00005000


	//----- nvinfo : EIATTR_VRC_CTA_INIT_COUNT
	.align		4
.L_81:
        /*0150*/ 	.byte	0x02, 0x4a
	.zero		1
	.zero		1


	//----- nvinfo : EIATTR_EXIT_INSTR_OFFSETS
	.align		4
        /*0154*/ 	.byte	0x04, 0x1c
        /*0156*/ 	.short	(.L_83 - .L_82)


	//   ....[0]....
.L_82:
        /*0158*/ 	.word	0x00000050


	//   ....[1]....
        /*015c*/ 	.word	0x00003f00


	//   ....[2]....
        /*0160*/ 	.word	0x000048f0


	//   ....[3]....
        /*0164*/ 	.word	0x00004bc0


	//----- nvinfo : EIATTR_CRS_STACK_SIZE
	.align		4
.L_83:
        /*0168*/ 	.byte	0x04, 0x1e
        /*016a*/ 	.short	(.L_85 - .L_84)
.L_84:
        /*016c*/ 	.word	0x00000000


	//----- nvinfo : EIATTR_CBANK_PARAM_SIZE
	.align		4
.L_85:
        /*0170*/ 	.byte	0x03, 0x19
        /*0172*/ 	.short	0x0018


	//----- nvinfo : EIATTR_PARAM_CBANK
	.align		4
        /*0174*/ 	.byte	0x04, 0x0a
        /*0176*/ 	.short	(.L_87 - .L_86)
	.align		4
.L_86:
        /*0178*/ 	.word	index@(.nv.constant0._Z18softmax_row_kernelPfS_ii)
        /*017c*/ 	.short	0x0380
        /*017e*/ 	.short	0x0018


	//----- nvinfo : EIATTR_SW_WAR
	.align		4
.L_87:
        /*0180*/ 	.byte	0x04, 0x36
        /*0182*/ 	.short	(.L_89 - .L_88)
.L_88:
        /*0184*/ 	.word	0x00000008
.L_89:


//--------------------- .nv.callgraph             --------------------------
	.section	.nv.callgraph,"",@"SHT_CUDA_CALLGRAPH"
	.align	4
	.sectionentsize	8
	.align		4
        /*0000*/ 	.word	0x00000000
	.align		4
        /*0004*/ 	.word	0xffffffff
	.align		4
        /*0008*/ 	.word	0x00000000
	.align		4
        /*000c*/ 	.word	0xfffffffe
	.align		4
        /*0010*/ 	.word	0x00000000
	.align		4
        /*0014*/ 	.word	0xfffffffd
	.align		4
        /*0018*/ 	.word	0x00000000
	.align		4
        /*001c*/ 	.word	0xfffffffc


//--------------------- .text._Z27softmax_col_kernel_shfl_xorPfS_ii --------------------------
	.section	.text._Z27softmax_col_kernel_shfl_xorPfS_ii,"ax",@progbits
	.align	128
        .global         _Z27softmax_col_kernel_shfl_xorPfS_ii
        .type           _Z27softmax_col_kernel_shfl_xorPfS_ii,@function
        .size           _Z27softmax_col_kernel_shfl_xorPfS_ii,(.L_x_189 - _Z27softmax_col_kernel_shfl_xorPfS_ii)
        .other          _Z27softmax_col_kernel_shfl_xorPfS_ii,@"STO_CUDA_ENTRY STV_DEFAULT"
_Z27softmax_col_kernel_shfl_xorPfS_ii:
.text._Z27softmax_col_kernel_shfl_xorPfS_ii:
[----:B------:R-:W-:Y:S08]  /*0000*/  LDC R1, c[0x0][0x37c] ;  /* 0x0000df00ff017b82 */ /* 0x000ff00000000800 */
[----:B------:R-:W0:Y:S08]  /*0010*/  S2UR UR7, SR_CTAID.X ;  /* 0x00000000000779c3 */ /* 0x000e300000002500 */
[----:B------:R-:W0:Y:S08]  /*0020*/  LDC R17, c[0x0][0x394] ;  /* 0x0000e500ff117b82 */ /* 0x000e300000000800 */
[----:B------:R-:W1:Y:S01]  /*0030*/  LDC R3, c[0x0][0x360] ;  /* 0x0000d800ff037b82 */ /* 0x000e620000000800 */
[----:B0-----:R-:W-:-:S13]  /*0040*/  ISETP.LE.AND P0, PT, R17, UR7, PT ;  /* 0x0000000711007c0c */ /* 0x001fda000bf03270 */
[----:B-1----:R-:W-:Y:S05]  /*0050*/  @P0 EXIT ;  /* 0x000000000000094d */ /* 0x002fea0003800000 */
[----:B------:R-:W0:Y:S01]  /*0060*/  I2F.U32.RP R2, R3 ;  /* 0x0000000300027306 */ /* 0x000e220000209000 */
[----:B------:R-:W1:Y:S01]  /*0070*/  LDCU UR5, c[0x0][0x390] ;  /* 0x00007200ff0577ac */ /* 0x000e620008000800 */
[----:B------:R-:W-:Y:S01]  /*0080*/  ISETP.NE.U32.AND P2, PT, R3, RZ, PT ;  /* 0x000000ff0300720c */ /* 0x000fe20003f45070 */
[----:B------:R-:W2:Y:S05]  /*0090*/  LDCU.64 UR8, c[0x0][0x358] ;  /* 0x00006b00ff0877ac */ /* 0x000eaa0008000a00 */
[----:B0-----:R-:W0:Y:S02]  /*00a0*/  MUFU.RCP R2, R2 ;  /* 0x0000000200027308 */ /* 0x001e240000001000 */
[----:B0-----:R-:W-:-:S06]  /*00b0*/  IADD3 R4, PT, PT, R2, 0xffffffe, RZ ;  /* 0x0ffffffe02047810 */ /* 0x001fcc0007ffe0ff */
[----:B------:R0:W3:Y:S02]  /*00c0*/  F2I.FTZ.U32.TRUNC.NTZ R5, R4 ;  /* 0x0000000400057305 */ /* 0x0000e4000021f000 */
[----:B0-----:R-:W-:Y:S01]  /*00d0*/  IMAD.MOV.U32 R4, RZ, RZ, RZ ;  /* 0x000000ffff047224 */ /* 0x001fe200078e00ff */
[----:B---3--:R-:W-:-:S05]  /*00e0*/  IADD3 R0, PT, PT, RZ, -R5, RZ ;  /* 0x80000005ff007210 */ /* 0x008fca0007ffe0ff */
[----:B------:R-:W-:Y:S01]  /*00f0*/  IMAD R7, R0, R3, RZ ;  /* 0x0000000300077224 */ /* 0x000fe200078e02ff */
[----:B-1----:R-:W-:-:S03]  /*0100*/  IADD3 R0, PT, PT, R3, UR5, RZ ;  /* 0x0000000503007c10 */ /* 0x002fc6000fffe0ff */
[----:B------:R-:W-:Y:S01]  /*0110*/  IMAD.HI.U32 R5, R5, R7, R4 ;  /* 0x0000000705057227 */ /* 0x000fe200078e0004 */
[----:B------:R-:W-:-:S05]  /*0120*/  IADD3 R0, PT, PT, R0, -0x1, RZ ;  /* 0xffffffff00007810 */ /* 0x000fca0007ffe0ff */
[----:B------:R-:W-:-:S05]  /*0130*/  IMAD.HI.U32 R2, R5, R0, RZ ;  /* 0x0000000005027227 */ /* 0x000fca00078e00ff */
[----:B------:R-:W-:-:S05]  /*0140*/  IADD3 R5, PT, PT, -R2, RZ, RZ ;  /* 0x000000ff02057210 */ /* 0x000fca0007ffe1ff */
[----:B------:R-:W-:Y:S02]  /*0150*/  IMAD R4, R3, R5, R0 ;  /* 0x0000000503047224 */ /* 0x000fe400078e0200 */
[----:B------:R-:W0:Y:S03]  /*0160*/  S2R R0, SR_TID.X ;  /* 0x0000000000007919 */ /* 0x000e260000002100 */
[----:B------:R-:W-:-:S13]  /*0170*/  ISETP.GE.U32.AND P0, PT, R4, R3, PT ;  /* 0x000000030400720c */ /* 0x000fda0003f06070 */
[----:B------:R-:W-:Y:S01]  /*0180*/  @P0 IADD3 R4, PT, PT, R4, -R3, RZ ;  /* 0x8000000304040210 */ /* 0x000fe20007ffe0ff */
[----:B------:R-:W-:-:S03]  /*0190*/  @P0 VIADD R2, R2, 0x1 ;  /* 0x0000000102020836 */ /* 0x000fc60000000000 */
[----:B------:R-:W-:Y:S02]  /*01a0*/  ISETP.GE.U32.AND P1, PT, R4, R3, PT ;  /* 0x000000030400720c */ /* 0x000fe40003f26070 */
[----:B------:R-:W-:Y:S02]  /*01b0*/  MOV R4, 0xff7fffff ;  /* 0xff7fffff00047802 */ /* 0x000fe40000000f00 */
[----:B0-----:R-:W-:-:S09]  /*01c0*/  LOP3.LUT R7, R0, 0x1f, RZ, 0xc0, !PT ;  /* 0x0000001f00077812 */ /* 0x001fd200078ec0ff */
[----:B------:R-:W-:Y:S02]  /*01d0*/  @P1 IADD3 R2, PT, PT, R2, 0x1, RZ ;  /* 0x0000000102021810 */ /* 0x000fe40007ffe0ff */
[----:B------:R-:W-:Y:S02]  /*01e0*/  @!P2 LOP3.LUT R2, RZ, R3, RZ, 0x33, !PT ;  /* 0x00000003ff02a212 */ /* 0x000fe400078e33ff */
[----:B------:R-:W-:Y:S02]  /*01f0*/  SHF.R.U32.HI R6, RZ, 0x5, R0 ;  /* 0x00000005ff067819 */ /* 0x000fe40000011600 */
[----:B------:R-:W-:-:S13]  /*0200*/  ISETP.GE.AND P0, PT, R2, 0x1, PT ;  /* 0x000000010200780c */ /* 0x000fda0003f06270 */
[----:B--2---:R-:W-:Y:S05]  /*0210*/  @!P0 BRA `(.L_x_0) ;  /* 0x0000000c00588947 */ /* 0x004fea0003800000 */
[C---:B------:R-:W-:Y:S01]  /*0220*/  ISETP.GE.U32.AND P0, PT, R2.reuse, 0x8, PT ;  /* 0x000000080200780c */ /* 0x040fe20003f06070 */
[----:B------:R-:W-:Y:S01]  /*0230*/  IMAD.MOV.U32 R8, RZ, RZ, RZ ;  /* 0x000000ffff087224 */ /* 0x000fe200078e00ff */
[----:B------:R-:W-:Y:S02]  /*0240*/  LOP3.LUT R5, R2, 0x7, RZ, 0xc0, !PT ;  /* 0x0000000702057812 */ /* 0x000fe400078ec0ff */
[----:B------:R-:W-:-:S09]  /*0250*/  MOV R4, 0xff7fffff ;  /* 0xff7fffff00047802 */ /* 0x000fd20000000f00 */
[----:B------:R-:W-:Y:S05]  /*0260*/  @!P0 BRA `(.L_x_1) ;  /* 0x0000000800208947 */ /* 0x000fea0003800000 */
[C---:B------:R-:W-:Y:S01]  /*0270*/  ISETP.GE.AND P5, PT, R0.reuse, UR5, PT ;  /* 0x0000000500007c0c */ /* 0x040fe2000bfa6270 */
[----:B------:R-:W-:-:S12]  /*0280*/  IMAD R36, R0, R17, UR7 ;  /* 0x0000000700247e24 */ /* 0x000fd8000f8e0211 */
[----:B------:R-:W0:Y:S02]  /*0290*/  @!P5 LDC.64 R8, c[0x0][0x380] ;  /* 0x0000e000ff08db82 */ /* 0x000e240000000a00 */
[----:B0-----:R-:W-:-:S06]  /*02a0*/  @!P5 IMAD.WIDE R8, R36, 0x4, R8 ;  /* 0x000000042408d825 */ /* 0x001fcc00078e0208 */
[----:B------:R-:W2:Y:S01]  /*02b0*/  @!P5 LDG.E R8, desc[UR8][R8.64] ;  /* 0x000000080808d981 */ /* 0x000ea2000c1e1900 */
[-C--:B------:R-:W-:Y:S01]  /*02c0*/  IADD3 R34, PT, PT, R0, R3.reuse, RZ ;  /* 0x0000000300227210 */ /* 0x080fe20007ffe0ff */
[C-C-:B------:R-:W-:Y:S02]  /*02d0*/  IMAD R16, R3.reuse, 0x2, R0.reuse ;  /* 0x0000000203107824 */ /* 0x140fe400078e0200 */
[----:B------:R-:W-:Y:S01]  /*02e0*/  IMAD R18, R3, 0x3, R0 ;  /* 0x0000000303127824 */ /* 0x000fe200078e0200 */
[----:B------:R-:W-:Y:S01]  /*02f0*/  IADD3 R4, PT, PT, R34, R3, RZ ;  /* 0x0000000322047210 */ /* 0x000fe20007ffe0ff */
[-C--:B------:R-:W-:Y:S01]  /*0300*/  IMAD R16, R16, R17.reuse, UR7 ;  /* 0x0000000710107e24 */ /* 0x080fe2000f8e0211 */
[C---:B------:R-:W-:Y:S01]  /*0310*/  ISETP.GE.AND P0, PT, R34.reuse, UR5, PT ;  /* 0x0000000522007c0c */ /* 0x040fe2000bf06270 */
[----:B------:R-:W-:Y:S01]  /*0320*/  IMAD R34, R34, R17, UR7 ;  /* 0x0000000722227e24 */ /* 0x000fe2000f8e0211 */
[----:B------:R-:W-:Y:S01]  /*0330*/  IADD3 R10, PT, PT, R4, R3, RZ ;  /* 0x00000003040a7210 */ /* 0x000fe20007ffe0ff */
[----:B------:R-:W-:Y:S01]  /*0340*/  IMAD R18, R18, R17, UR7 ;  /* 0x0000000712127e24 */ /* 0x000fe2000f8e0211 */
[----:B------:R-:W-:-:S02]  /*0350*/  ISETP.GE.AND P1, PT, R4, UR5, PT ;  /* 0x0000000504007c0c */ /* 0x000fc4000bf26270 */
[C---:B------:R-:W-:Y:S01]  /*0360*/  ISETP.GE.AND P2, PT, R10.reuse, UR5, PT ;  /* 0x000000050a007c0c */ /* 0x040fe2000bf46270 */
[----:B------:R-:W-:Y:S01]  /*0370*/  IMAD.IADD R10, R10, 0x1, R3 ;  /* 0x000000010a0a7824 */ /* 0x000fe200078e0203 */
[----:B------:R-:W-:-:S04]  /*0380*/  MOV R4, 0xff7fffff ;  /* 0xff7fffff00047802 */ /* 0x000fc80000000f00 */
[C---:B------:R-:W-:Y:S01]  /*0390*/  ISETP.GE.AND P3, PT, R10.reuse, UR5, PT ;  /* 0x000000050a007c0c */ /* 0x040fe2000bf66270 */
[----:B------:R-:W0:Y:S01]  /*03a0*/  @!P0 LDC.64 R22, c[0x0][0x380] ;  /* 0x0000e000ff168b82 */ /* 0x000e220000000a00 */
[----:B------:R-:W-:-:S04]  /*03b0*/  IADD3 R10, PT, PT, R10, R3, RZ ;  /* 0x000000030a0a7210 */ /* 0x000fc80007ffe0ff */
[C---:B------:R-:W-:Y:S02]  /*03c0*/  ISETP.GE.AND P4, PT, R10.reuse, UR5, PT ;  /* 0x000000050a007c0c */ /* 0x040fe4000bf86270 */
[-C--:B------:R-:W-:Y:S01]  /*03d0*/  IADD3 R10, PT, PT, R10, R3.reuse, RZ ;  /* 0x000000030a0a7210 */ /* 0x080fe20007ffe0ff */
[----:B------:R-:W1:Y:S03]  /*03e0*/  @!P1 LDC.64 R20, c[0x0][0x380] ;  /* 0x0000e000ff149b82 */ /* 0x000e660000000a00 */
[C---:B------:R-:W-:Y:S02]  /*03f0*/  ISETP.GE.AND P6, PT, R10.reuse, UR5, PT ;  /* 0x000000050a007c0c */ /* 0x040fe4000bfc6270 */
[----:B------:R-:W-:-:S03]  /*0400*/  IADD3 R10, PT, PT, R10, R3, RZ ;  /* 0x000000030a0a7210 */ /* 0x000fc60007ffe0ff */
[----:B------:R-:W3:Y:S01]  /*0410*/  @!P2 LDC.64 R24, c[0x0][0x380] ;  /* 0x0000e000ff18ab82 */ /* 0x000ee20000000a00 */
[----:B------:R-:W-:-:S07]  /*0420*/  LEA R14, R3, R0, 0x2 ;  /* 0x00000000030e7211 */ /* 0x000fce00078e10ff */
[----:B------:R-:W4:Y:S01]  /*0430*/  @!P3 LDC.64 R12, c[0x0][0x380] ;  /* 0x0000e000ff0cbb82 */ /* 0x000f220000000a00 */
[----:B------:R-:W-:Y:S02]  /*0440*/  IMAD R19, R14, R17, UR7 ;  /* 0x000000070e137e24 */ /* 0x000fe4000f8e0211 */
[----:B0-----:R-:W-:-:S04]  /*0450*/  @!P0 IMAD.WIDE R22, R34, 0x4, R22 ;  /* 0x0000000422168825 */ /* 0x001fc800078e0216 */
[----:B-1----:R-:W-:Y:S02]  /*0460*/  @!P1 IMAD.WIDE R20, R16, 0x4, R20 ;  /* 0x0000000410149825 */ /* 0x002fe400078e0214 */
[----:B------:R0:W5:Y:S02]  /*0470*/  @!P0 LDG.E R23, desc[UR8][R22.64] ;  /* 0x0000000816178981 */ /* 0x000164000c1e1900 */
[----:B------:R-:W-:Y:S02]  /*0480*/  IMAD R26, R3, 0x5, R0 ;  /* 0x00000005031a7824 */ /* 0x000fe400078e0200 */
[----:B------:R1:W5:Y:S01]  /*0490*/  @!P1 LDG.E R21, desc[UR8][R20.64] ;  /* 0x0000000814159981 */ /* 0x000362000c1e1900 */
[----:B---3--:R-:W-:-:S04]  /*04a0*/  @!P2 IMAD.WIDE R24, R18, 0x4, R24 ;  /* 0x000000041218a825 */ /* 0x008fc800078e0218 */
[----:B0-----:R-:W-:Y:S02]  /*04b0*/  IMAD R22, R26, R17, UR7 ;  /* 0x000000071a167e24 */ /* 0x001fe4000f8e0211 */
[----:B------:R-:W-:Y:S01]  /*04c0*/  IMAD R26, R3, 0x6, R0 ;  /* 0x00000006031a7824 */ /* 0x000fe200078e0200 */
[----:B------:R-:W3:Y:S01]  /*04d0*/  @!P2 LDG.E R25, desc[UR8][R24.64] ;  /* 0x000000081819a981 */ /* 0x000ee2000c1e1900 */
[----:B----4-:R-:W-:-:S04]  /*04e0*/  @!P3 IMAD.WIDE R12, R19, 0x4, R12 ;  /* 0x00000004130cb825 */ /* 0x010fc800078e020c */
[-C--:B-1----:R-:W-:Y:S02]  /*04f0*/  IMAD R20, R26, R17.reuse, UR7 ;  /* 0x000000071a147e24 */ /* 0x082fe4000f8e0211 */
[----:B------:R-:W-:Y:S01]  /*0500*/  IMAD R28, R3, 0x7, R0 ;  /* 0x00000007031c7824 */ /* 0x000fe200078e0200 */
[----:B------:R-:W4:Y:S03]  /*0510*/  @!P3 LDG.E R13, desc[UR8][R12.64] ;  /* 0x000000080c0db981 */ /* 0x000f26000c1e1900 */
[----:B------:R-:W-:Y:S01]  /*0520*/  IMAD R28, R28, R17, UR7 ;  /* 0x000000071c1c7e24 */ /* 0x000fe2000f8e0211 */
[----:B--2---:R-:W-:Y:S02]  /*0530*/  @!P5 FMNMX R4, R8, -3.40282346638528859812e+38, !PT ;  /* 0xff7fffff0804d809 */ /* 0x004fe40007800000 */
[----:B------:R-:W-:Y:S01]  /*0540*/  ISETP.GE.AND P5, PT, R10, UR5, PT ;  /* 0x000000050a007c0c */ /* 0x000fe2000bfa6270 */
[----:B------:R-:W0:Y:S08]  /*0550*/  @!P4 LDC.64 R8, c[0x0][0x380] ;  /* 0x0000e000ff08cb82 */ /* 0x000e300000000a00 */
[----:B------:R-:W1:Y:S08]  /*0560*/  @!P6 LDC.64 R10, c[0x0][0x380] ;  /* 0x0000e000ff0aeb82 */ /* 0x000e700000000a00 */
[----:B------:R-:W2:Y:S01]  /*0570*/  @!P5 LDC.64 R14, c[0x0][0x380] ;  /* 0x0000e000ff0edb82 */ /* 0x000ea20000000a00 */
[----:B0-----:R-:W-:-:S06]  /*0580*/  @!P4 IMAD.WIDE R8, R22, 0x4, R8 ;  /* 0x000000041608c825 */ /* 0x001fcc00078e0208 */
[----:B------:R0:W4:Y:S01]  /*0590*/  @!P4 LDG.E R9, desc[UR8][R8.64] ;  /* 0x000000080809c981 */ /* 0x000122000c1e1900 */
[----:B-1----:R-:W-:-:S06]  /*05a0*/  @!P6 IMAD.WIDE R10, R20, 0x4, R10 ;  /* 0x00000004140ae825 */ /* 0x002fcc00078e020a */
[----:B------:R1:W4:Y:S01]  /*05b0*/  @!P6 LDG.E R11, desc[UR8][R10.64] ;  /* 0x000000080a0be981 */ /* 0x000322000c1e1900 */
[----:B--2---:R-:W-:-:S06]  /*05c0*/  @!P5 IMAD.WIDE R14, R28, 0x4, R14 ;  /* 0x000000041c0ed825 */ /* 0x004fcc00078e020e */
[----:B------:R-:W2:Y:S01]  /*05d0*/  @!P5 LDG.E R15, desc[UR8][R14.64] ;  /* 0x000000080e0fd981 */ /* 0x000ea2000c1e1900 */
[----:B0-----:R-:W-:Y:S02]  /*05e0*/  LOP3.LUT R8, R2, 0x7ffffff8, RZ, 0xc0, !PT ;  /* 0x7ffffff802087812 */ /* 0x001fe400078ec0ff */
[----:B-----5:R-:W-:Y:S02]  /*05f0*/  @!P0 FMNMX R4, R4, R23, !PT ;  /* 0x0000001704048209 */ /* 0x020fe40007800000 */
[----:B-1----:R-:W-:Y:S02]  /*0600*/  IADD3 R10, PT, PT, -R8, 0x8, RZ ;  /* 0x00000008080a7810 */ /* 0x002fe40007ffe1ff */
[----:B------:R-:W-:Y:S02]  /*0610*/  @!P1 FMNMX R4, R4, R21, !PT ;  /* 0x0000001504049209 */ /* 0x000fe40007800000 */
[----:B------:R-:W-:Y:S02]  /*0620*/  ISETP.NE.AND P0, PT, R10, RZ, PT ;  /* 0x000000ff0a00720c */ /* 0x000fe40003f05270 */
[----:B---3--:R-:W-:-:S04]  /*0630*/  @!P2 FMNMX R4, R4, R25, !PT ;  /* 0x000000190404a209 */ /* 0x008fc80007800000 */
[----:B----4-:R-:W-:-:S04]  /*0640*/  @!P3 FMNMX R4, R4, R13, !PT ;  /* 0x0000000d0404b209 */ /* 0x010fc80007800000 */
[----:B------:R-:W-:-:S04]  /*0650*/  @!P4 FMNMX R4, R4, R9, !PT ;  /* 0x000000090404c209 */ /* 0x000fc80007800000 */
[----:B------:R-:W-:-:S04]  /*0660*/  @!P6 FMNMX R4, R4, R11, !PT ;  /* 0x0000000b0404e209 */ /* 0x000fc80007800000 */
[----:B--2---:R-:W-:Y:S01]  /*0670*/  @!P5 FMNMX R4, R4, R15, !PT ;  /* 0x0000000f0404d209 */ /* 0x004fe20007800000 */
[----:B------:R-:W-:Y:S06]  /*0680*/  @!P0 BRA `(.L_x_1) ;  /* 0x0000000400188947 */ /* 0x000fec0003800000 */
[C---:B------:R-:W-:Y:S01]  /*0690*/  IMAD R9, R3.reuse, R17, RZ ;  /* 0x0000001103097224 */ /* 0x040fe200078e02ff */
[----:B------:R-:W-:Y:S01]  /*06a0*/  LEA R11, R3, R0, 0x3 ;  /* 0x00000000030b7211 */ /* 0x000fe200078e18ff */
[----:B------:R-:W0:Y:S02]  /*06b0*/  LDCU UR5, c[0x0][0x390] ;  /* 0x00007200ff0577ac */ /* 0x000e240008000800 */
[C---:B------:R-:W-:Y:S01]  /*06c0*/  IMAD R34, R9.reuse, 0x8, R34 ;  /* 0x0000000809227824 */ /* 0x040fe200078e0222 */
[C---:B------:R-:W-:Y:S02]  /*06d0*/  LEA R12, R9.reuse, R16, 0x3 ;  /* 0x00000010090c7211 */ /* 0x040fe400078e18ff */
[C---:B------:R-:W-:Y:S01]  /*06e0*/  LEA R14, R9.reuse, R18, 0x3 ;  /* 0x00000012090e7211 */ /* 0x040fe200078e18ff */
[C---:B------:R-:W-:Y:S01]  /*06f0*/  IMAD R18, R9.reuse, 0x8, R22 ;  /* 0x0000000809127824 */ /* 0x040fe200078e0216 */
[C---:B------:R-:W-:Y:S02]  /*0700*/  LEA R16, R9.reuse, R19, 0x3 ;  /* 0x0000001309107211 */ /* 0x040fe400078e18ff */
[----:B------:R-:W-:-:S02]  /*0710*/  LEA R20, R9, R20, 0x3 ;  /* 0x0000001409147211 */ /* 0x000fc400078e18ff */
[C---:B------:R-:W-:Y:S02]  /*0720*/  LEA R28, R9.reuse, R28, 0x3 ;  /* 0x0000001c091c7211 */ /* 0x040fe400078e18ff */
[----:B------:R-:W-:-:S07]  /*0730*/  LEA R36, R9, R36, 0x3 ;  /* 0x0000002409247211 */ /* 0x000fce00078e18ff */
.L_x_2:
[----:B------:R-:W-:Y:S01]  /*0740*/  IMAD.IADD R26, R3, 0x1, R11 ;  /* 0x00000001031a7824 */ /* 0x000fe200078e020b */
[----:B0-----:R-:W-:-:S04]  /*0750*/  ISETP.GE.AND P3, PT, R11, UR5, PT ;  /* 0x000000050b007c0c */ /* 0x001fc8000bf66270 */
[----:B------:R-:W-:-:S09]  /*0760*/  ISETP.GE.AND P4, PT, R26, UR5, PT ;  /* 0x000000051a007c0c */ /* 0x000fd2000bf86270 */
[----:B------:R-:W0:Y:S08]  /*0770*/  @!P3 LDC.64 R24, c[0x0][0x380] ;  /* 0x0000e000ff18bb82 */ /* 0x000e300000000a00 */
[----:B------:R-:W1:Y:S01]  /*0780*/  @!P4 LDC.64 R22, c[0x0][0x380] ;  /* 0x0000e000ff16cb82 */ /* 0x000e620000000a00 */
[----:B0-----:R-:W-:-:S06]  /*0790*/  @!P3 IMAD.WIDE R24, R36, 0x4, R24 ;  /* 0x000000042418b825 */ /* 0x001fcc00078e0218 */
[----:B------:R-:W2:Y:S01]  /*07a0*/  @!P3 LDG.E R25, desc[UR8][R24.64] ;  /* 0x000000081819b981 */ /* 0x000ea2000c1e1900 */
[----:B-1----:R-:W-:-:S06]  /*07b0*/  @!P4 IMAD.WIDE R30, R34, 0x4, R22 ;  /* 0x00000004221ec825 */ /* 0x002fcc00078e0216 */
[----:B------:R-:W3:Y:S01]  /*07c0*/  @!P4 LDG.E R31, desc[UR8][R30.64] ;  /* 0x000000081e1fc981 */ /* 0x000ee2000c1e1900 */
[----:B------:R-:W-:-:S04]  /*07d0*/  IADD3 R26, PT, PT, R3, R26, RZ ;  /* 0x0000001a031a7210 */ /* 0x000fc80007ffe0ff */
[----:B------:R-:W-:Y:S02]  /*07e0*/  ISETP.GE.AND P2, PT, R26, UR5, PT ;  /* 0x000000051a007c0c */ /* 0x000fe4000bf46270 */
[----:B------:R-:W-:-:S04]  /*07f0*/  IADD3 R22, PT, PT, R3, R26, RZ ;  /* 0x0000001a03167210 */ /* 0x000fc80007ffe0ff */
[----:B------:R-:W-:Y:S02]  /*0800*/  IADD3 R32, PT, PT, R3, R22, RZ ;  /* 0x0000001603207210 */ /* 0x000fe40007ffe0ff */
[----:B------:R-:W-:Y:S02]  /*0810*/  ISETP.GE.AND P1, PT, R22, UR5, PT ;  /* 0x0000000516007c0c */ /* 0x000fe4000bf26270 */
[----:B------:R-:W-:-:S03]  /*0820*/  ISETP.GE.AND P0, PT, R32, UR5, PT ;  /* 0x0000000520007c0c */ /* 0x000fc6000bf06270 */
[----:B------:R-:W0:Y:S01]  /*0830*/  @!P2 LDC.64 R22, c[0x0][0x380] ;  /* 0x0000e000ff16ab82 */ /* 0x000e220000000a00 */
[----:B------:R-:W-:-:S07]  /*0840*/  IMAD.IADD R32, R3, 0x1, R32 ;  /* 0x0000000103207824 */ /* 0x000fce00078e0220 */
[----:B------:R-:W1:Y:S01]  /*0850*/  @!P1 LDC.64 R26, c[0x0][0x380] ;  /* 0x0000e000ff1a9b82 */ /* 0x000e620000000a00 */
[----:B0-----:R-:W-:-:S04]  /*0860*/  @!P2 IMAD.WIDE R22, R12, 0x4, R22 ;  /* 0x000000040c16a825 */ /* 0x001fc800078e0216 */
[----:B-1----:R-:W-:-:S06]  /*0870*/  @!P1 IMAD.WIDE R26, R14, 0x4, R26 ;  /* 0x000000040e1a9825 */ /* 0x002fcc00078e021a */
[----:B------:R-:W4:Y:S01]  /*0880*/  @!P1 LDG.E R27, desc[UR8][R26.64] ;  /* 0x000000081a1b9981 */ /* 0x000f22000c1e1900 */
[----:B--2---:R-:W-:Y:S02]  /*0890*/  @!P3 FMNMX R4, R4, R25, !PT ;  /* 0x000000190404b209 */ /* 0x004fe40007800000 */
[----:B------:R-:W-:Y:S01]  /*08a0*/  ISETP.GE.AND P3, PT, R32, UR5, PT ;  /* 0x0000000520007c0c */ /* 0x000fe2000bf66270 */
[----:B------:R-:W0:Y:S01]  /*08b0*/  @!P0 LDC.64 R24, c[0x0][0x380] ;  /* 0x0000e000ff188b82 */ /* 0x000e220000000a00 */
[C---:B------:R-:W-:Y:S02]  /*08c0*/  IADD3 R32, PT, PT, R3.reuse, R32, RZ ;  /* 0x0000002003207210 */ /* 0x040fe40007ffe0ff */
[----:B---3--:R-:W-:Y:S02]  /*08d0*/  @!P4 FMNMX R4, R4, R31, !PT ;  /* 0x0000001f0404c209 */ /* 0x008fe40007800000 */
[----:B------:R-:W-:Y:S02]  /*08e0*/  ISETP.GE.AND P4, PT, R32, UR5, PT ;  /* 0x0000000520007c0c */ /* 0x000fe4000bf86270 */
[----:B------:R-:W-:-:S05]  /*08f0*/  IADD3 R13, PT, PT, R3, R32, RZ ;  /* 0x00000020030d7210 */ /* 0x000fca0007ffe0ff */
[----:B------:R-:W1:Y:S01]  /*0900*/  @!P3 LDC.64 R30, c[0x0][0x380] ;  /* 0x0000e000ff1ebb82 */ /* 0x000e620000000a00 */
[----:B------:R-:W-:Y:S02]  /*0910*/  ISETP.GE.AND P5, PT, R13, UR5, PT ;  /* 0x000000050d007c0c */ /* 0x000fe4000bfa6270 */
[----:B------:R2:W3:Y:S05]  /*0920*/  @!P2 LDG.E R13, desc[UR8][R22.64] ;  /* 0x00000008160da981 */ /* 0x0004ea000c1e1900 */
[----:B------:R-:W5:Y:S08]  /*0930*/  @!P4 LDC.64 R32, c[0x0][0x380] ;  /* 0x0000e000ff20cb82 */ /* 0x000f700000000a00 */
[----:B--2---:R-:W2:Y:S01]  /*0940*/  @!P5 LDC.64 R22, c[0x0][0x380] ;  /* 0x0000e000ff16db82 */ /* 0x004ea20000000a00 */
[----:B0-----:R-:W-:-:S06]  /*0950*/  @!P0 IMAD.WIDE R24, R16, 0x4, R24 ;  /* 0x0000000410188825 */ /* 0x001fcc00078e0218 */
[----:B------:R-:W4:Y:S01]  /*0960*/  @!P0 LDG.E R25, desc[UR8][R24.64] ;  /* 0x0000000818198981 */ /* 0x000f22000c1e1900 */
[----:B-1----:R-:W-:-:S06]  /*0970*/  @!P3 IMAD.WIDE R30, R18, 0x4, R30 ;  /* 0x00000004121eb825 */ /* 0x002fcc00078e021e */
[----:B------:R-:W4:Y:S01]  /*0980*/  @!P3 LDG.E R31, desc[UR8][R30.64] ;  /* 0x000000081e1fb981 */ /* 0x000f22000c1e1900 */
[----:B-----5:R-:W-:-:S06]  /*0990*/  @!P4 IMAD.WIDE R32, R20, 0x4, R32 ;  /* 0x000000041420c825 */ /* 0x020fcc00078e0220 */
[----:B------:R-:W5:Y:S01]  /*09a0*/  @!P4 LDG.E R33, desc[UR8][R32.64] ;  /* 0x000000082021c981 */ /* 0x000f62000c1e1900 */
[----:B--2---:R-:W-:-:S06]  /*09b0*/  @!P5 IMAD.WIDE R22, R28, 0x4, R22 ;  /* 0x000000041c16d825 */ /* 0x004fcc00078e0216 */
[----:B------:R-:W2:Y:S01]  /*09c0*/  @!P5 LDG.E R23, desc[UR8][R22.64] ;  /* 0x000000081617d981 */ /* 0x000ea2000c1e1900 */
[----:B------:R-:W-:Y:S01]  /*09d0*/  IADD3 R10, PT, PT, R10, 0x8, RZ ;  /* 0x000000080a0a7810 */ /* 0x000fe20007ffe0ff */
[----:B------:R-:W-:Y:S01]  /*09e0*/  IMAD R11, R3, 0x8, R11 ;  /* 0x00000008030b7824 */ /* 0x000fe200078e020b */
[C---:B------:R-:W-:Y:S01]  /*09f0*/  LEA R36, R9.reuse, R36, 0x3 ;  /* 0x0000002409247211 */ /* 0x040fe200078e18ff */
[C---:B------:R-:W-:Y:S01]  /*0a00*/  IMAD R14, R9.reuse, 0x8, R14 ;  /* 0x00000008090e7824 */ /* 0x040fe200078e020e */
[C---:B------:R-:W-:Y:S01]  /*0a10*/  LEA R34, R9.reuse, R34, 0x3 ;  /* 0x0000002209227211 */ /* 0x040fe200078e18ff */
[C---:B------:R-:W-:Y:S01]  /*0a20*/  IMAD R28, R9.reuse, 0x8, R28 ;  /* 0x00000008091c7824 */ /* 0x040fe200078e021c */
[C---:B------:R-:W-:Y:S02]  /*0a30*/  LEA R12, R9.reuse, R12, 0x3 ;  /* 0x0000000c090c7211 */ /* 0x040fe400078e18ff */
[C---:B------:R-:W-:Y:S02]  /*0a40*/  LEA R16, R9.reuse, R16, 0x3 ;  /* 0x0000001009107211 */ /* 0x040fe400078e18ff */
[----:B------:R-:W-:-:S02]  /*0a50*/  LEA R18, R9, R18, 0x3 ;  /* 0x0000001209127211 */ /* 0x000fc400078e18ff */
[----:B------:R-:W-:Y:S02]  /*0a60*/  LEA R20, R9, R20, 0x3 ;  /* 0x0000001409147211 */ /* 0x000fe400078e18ff */
[----:B---3--:R-:W-:-:S04]  /*0a70*/  @!P2 FMNMX R4, R4, R13, !PT ;  /* 0x0000000d0404a209 */ /* 0x008fc80007800000 */
[----:B----4-:R-:W-:-:S04]  /*0a80*/  @!P1 FMNMX R4, R4, R27, !PT ;  /* 0x0000001b04049209 */ /* 0x010fc80007800000 */
[----:B------:R-:W-:Y:S02]  /*0a90*/  @!P0 FMNMX R4, R4, R25, !PT ;  /* 0x0000001904048209 */ /* 0x000fe40007800000 */
[----:B------:R-:W-:Y:S02]  /*0aa0*/  ISETP.NE.AND P0, PT, R10, RZ, PT ;  /* 0x000000ff0a00720c */ /* 0x000fe40003f05270 */
[----:B------:R-:W-:-:S04]  /*0ab0*/  @!P3 FMNMX R4, R4, R31, !PT ;  /* 0x0000001f0404b209 */ /* 0x000fc80007800000 */
[----:B-----5:R-:W-:-:S04]  /*0ac0*/  @!P4 FMNMX R4, R4, R33, !PT ;  /* 0x000000210404c209 */ /* 0x020fc80007800000 */
[----:B--2---:R-:W-:-:S03]  /*0ad0*/  @!P5 FMNMX R4, R4, R23, !PT ;  /* 0x000000170404d209 */ /* 0x004fc60007800000 */
[----:B------:R-:W-:Y:S05]  /*0ae0*/  @P0 BRA `(.L_x_2) ;  /* 0xfffffffc00140947 */ /* 0x000fea000383ffff */
.L_x_1:
[----:B------:R-:W-:-:S13]  /*0af0*/  ISETP.NE.AND P0, PT, R5, RZ, PT ;  /* 0x000000ff0500720c */ /* 0x000fda0003f05270 */
[----:B------:R-:W-:Y:S05]  /*0b00*/  @!P0 BRA `(.L_x_0) ;  /* 0x00000004001c8947 */ /* 0x000fea0003800000 */
[----:B------:R-:W-:Y:S02]  /*0b10*/  ISETP.GE.U32.AND P0, PT, R5, 0x4, PT ;  /* 0x000000040500780c */ /* 0x000fe40003f06070 */
[----:B------:R-:W-:-:S04]  /*0b20*/  LOP3.LUT R21, R2, 0x3, RZ, 0xc0, !PT ;  /* 0x0000000302157812 */ /* 0x000fc800078ec0ff */
[----:B------:R-:W-:-:S07]  /*0b30*/  ISETP.NE.AND P4, PT, R21, RZ, PT ;  /* 0x000000ff1500720c */ /* 0x000fce0003f85270 */
[----:B------:R-:W-:Y:S06]  /*0b40*/  @!P0 BRA `(.L_x_3) ;  /* 0x0000000000848947 */ /* 0x000fec0003800000 */
[----:B------:R-:W-:-:S05]  /*0b50*/  IMAD R18, R8, R3, R0 ;  /* 0x0000000308127224 */ /* 0x000fca00078e0200 */
[C---:B------:R-:W-:Y:S02]  /*0b60*/  ISETP.GE.AND P0, PT, R18.reuse, UR5, PT ;  /* 0x0000000512007c0c */ /* 0x040fe4000bf06270 */
[----:B------:R-:W-:-:S04]  /*0b70*/  IADD3 R20, PT, PT, R18, R3, RZ ;  /* 0x0000000312147210 */ /* 0x000fc80007ffe0ff */
[CC--:B------:R-:W-:Y:S02]  /*0b80*/  IADD3 R22, PT, PT, R20.reuse, R3.reuse, RZ ;  /* 0x0000000314167210 */ /* 0x0c0fe40007ffe0ff */
[----:B------:R-:W-:Y:S02]  /*0b90*/  ISETP.GE.AND P1, PT, R20, UR5, PT ;  /* 0x0000000514007c0c */ /* 0x000fe4000bf26270 */
[C---:B------:R-:W-:Y:S02]  /*0ba0*/  ISETP.GE.AND P2, PT, R22.reuse, UR5, PT ;  /* 0x0000000516007c0c */ /* 0x040fe4000bf46270 */
[----:B------:R-:W-:Y:S01]  /*0bb0*/  IADD3 R19, PT, PT, R22, R3, RZ ;  /* 0x0000000316137210 */ /* 0x000fe20007ffe0ff */
[----:B------:R-:W0:Y:S03]  /*0bc0*/  @!P0 LDC R5, c[0x0][0x394] ;  /* 0x0000e500ff058b82 */ /* 0x000e260000000800 */
[----:B------:R-:W-:-:S05]  /*0bd0*/  ISETP.GE.AND P3, PT, R19, UR5, PT ;  /* 0x0000000513007c0c */ /* 0x000fca000bf66270 */
[----:B------:R-:W1:Y:S08]  /*0be0*/  @!P0 LDC.64 R16, c[0x0][0x380] ;  /* 0x0000e000ff108b82 */ /* 0x000e700000000a00 */
[----:B------:R-:W2:Y:S08]  /*0bf0*/  @!P1 LDC R9, c[0x0][0x394] ;  /* 0x0000e500ff099b82 */ /* 0x000eb00000000800 */
[----:B------:R-:W3:Y:S01]  /*0c00*/  @!P2 LDC R23, c[0x0][0x394] ;  /* 0x0000e500ff17ab82 */ /* 0x000ee20000000800 */
[----:B0-----:R-:W-:-:S07]  /*0c10*/  @!P0 IMAD R5, R18, R5, UR7 ;  /* 0x0000000712058e24 */ /* 0x001fce000f8e0205 */
[----:B------:R-:W0:Y:S01]  /*0c20*/  @!P1 LDC.64 R14, c[0x0][0x380] ;  /* 0x0000e000ff0e9b82 */ /* 0x000e220000000a00 */
[----:B-1----:R-:W-:-:S06]  /*0c30*/  @!P0 IMAD.WIDE R16, R5, 0x4, R16 ;  /* 0x0000000405108825 */ /* 0x002fcc00078e0210 */
[----:B------:R-:W4:Y:S01]  /*0c40*/  @!P0 LDG.E R17, desc[UR8][R16.64] ;  /* 0x0000000810118981 */ /* 0x000f22000c1e1900 */
[----:B------:R-:W1:Y:S01]  /*0c50*/  @!P2 LDC.64 R12, c[0x0][0x380] ;  /* 0x0000e000ff0cab82 */ /* 0x000e620000000a00 */
[----:B--2---:R-:W-:-:S07]  /*0c60*/  @!P1 IMAD R5, R20, R9, UR7 ;  /* 0x0000000714059e24 */ /* 0x004fce000f8e0209 */
[----:B------:R-:W2:Y:S01]  /*0c70*/  @!P3 LDC R24, c[0x0][0x394] ;  /* 0x0000e500ff18bb82 */ /* 0x000ea20000000800 */
[----:B---3--:R-:W-:-:S07]  /*0c80*/  @!P2 IMAD R9, R22, R23, UR7 ;  /* 0x000000071609ae24 */ /* 0x008fce000f8e0217 */
[----:B------:R-:W3:Y:S01]  /*0c90*/  @!P3 LDC.64 R10, c[0x0][0x380] ;  /* 0x0000e000ff0abb82 */ /* 0x000ee20000000a00 */
[----:B0-----:R-:W-:-:S06]  /*0ca0*/  @!P1 IMAD.WIDE R14, R5, 0x4, R14 ;  /* 0x00000004050e9825 */ /* 0x001fcc00078e020e */
[----:B------:R-:W5:Y:S01]  /*0cb0*/  @!P1 LDG.E R15, desc[UR8][R14.64] ;  /* 0x000000080e0f9981 */ /* 0x000f62000c1e1900 */
[----:B-1----:R-:W-:-:S06]  /*0cc0*/  @!P2 IMAD.WIDE R12, R9, 0x4, R12 ;  /* 0x00000004090ca825 */ /* 0x002fcc00078e020c */
[----:B------:R-:W5:Y:S01]  /*0cd0*/  @!P2 LDG.E R13, desc[UR8][R12.64] ;  /* 0x000000080c0da981 */ /* 0x000f62000c1e1900 */
[----:B--2---:R-:W-:-:S04]  /*0ce0*/  @!P3 IMAD R5, R19, R24, UR7 ;  /* 0x000000071305be24 */ /* 0x004fc8000f8e0218 */
[----:B---3--:R-:W-:-:S06]  /*0cf0*/  @!P3 IMAD.WIDE R10, R5, 0x4, R10 ;  /* 0x00000004050ab825 */ /* 0x008fcc00078e020a */
[----:B------:R-:W2:Y:S01]  /*0d00*/  @!P3 LDG.E R11, desc[UR8][R10.64] ;  /* 0x000000080a0bb981 */ /* 0x000ea2000c1e1900 */
[----:B------:R-:W-:Y:S01]  /*0d10*/  VIADD R8, R8, 0x4 ;  /* 0x0000000408087836 */ /* 0x000fe20000000000 */
[----:B----4-:R-:W-:-:S04]  /*0d20*/  @!P0 FMNMX R4, R4, R17, !PT ;  /* 0x0000001104048209 */ /* 0x010fc80007800000 */
[----:B-----5:R-:W-:-:S04]  /*0d30*/  @!P1 FMNMX R4, R4, R15, !PT ;  /* 0x0000000f04049209 */ /* 0x020fc80007800000 */
[----:B------:R-:W-:-:S04]  /*0d40*/  @!P2 FMNMX R4, R4, R13, !PT ;  /* 0x0000000d0404a209 */ /* 0x000fc80007800000 */
[----:B--2---:R-:W-:-:S07]  /*0d50*/  @!P3 FMNMX R4, R4, R11, !PT ;  /* 0x0000000b0404b209 */ /* 0x004fce0007800000 */
.L_x_3:
[----:B------:R-:W-:Y:S05]  /*0d60*/  @!P4 BRA `(.L_x_0) ;  /* 0x000000000084c947 */ /* 0x000fea0003800000 */
[----:B------:R-:W-:Y:S02]  /*0d70*/  ISETP.NE.AND P0, PT, R21, 0x1, PT ;  /* 0x000000011500780c */ /* 0x000fe40003f05270 */
[----:B------:R-:W-:-:S04]  /*0d80*/  LOP3.LUT R5, R2, 0x1, RZ, 0xc0, !PT ;  /* 0x0000000102057812 */ /* 0x000fc800078ec0ff */
[----:B------:R-:W-:-:S07]  /*0d90*/  ISETP.NE.U32.AND P2, PT, R5, 0x1, PT ;  /* 0x000000010500780c */ /* 0x000fce0003f45070 */
[----:B------:R-:W-:Y:S06]  /*0da0*/  @!P0 BRA `(.L_x_4) ;  /* 0x0000000000448947 */ /* 0x000fec0003800000 */
[----:B------:R-:W-:-:S05]  /*0db0*/  IMAD R14, R8, R3, R0 ;  /* 0x00000003080e7224 */ /* 0x000fca00078e0200 */
[C---:B------:R-:W-:Y:S02]  /*0dc0*/  ISETP.GE.AND P0, PT, R14.reuse, UR5, PT ;  /* 0x000000050e007c0c */ /* 0x040fe4000bf06270 */
[----:B------:R-:W-:-:S04]  /*0dd0*/  IADD3 R9, PT, PT, R14, R3, RZ ;  /* 0x000000030e097210 */ /* 0x000fc80007ffe0ff */
[----:B------:R-:W-:-:S07]  /*0de0*/  ISETP.GE.AND P1, PT, R9, UR5, PT ;  /* 0x0000000509007c0c */ /* 0x000fce000bf26270 */
[----:B------:R-:W0:Y:S08]  /*0df0*/  @!P0 LDC R5, c[0x0][0x394] ;  /* 0x0000e500ff058b82 */ /* 0x000e300000000800 */
[----:B------:R-:W1:Y:S08]  /*0e00*/  @!P0 LDC.64 R10, c[0x0][0x380] ;  /* 0x0000e000ff0a8b82 */ /* 0x000e700000000a00 */
[----:B------:R-:W2:Y:S08]  /*0e10*/  @!P1 LDC R16, c[0x0][0x394] ;  /* 0x0000e500ff109b82 */ /* 0x000eb00000000800 */
[----:B------:R-:W3:Y:S01]  /*0e20*/  @!P1 LDC.64 R12, c[0x0][0x380] ;  /* 0x0000e000ff0c9b82 */ /* 0x000ee20000000a00 */
[----:B0-----:R-:W-:-:S04]  /*0e30*/  @!P0 IMAD R5, R14, R5, UR7 ;  /* 0x000000070e058e24 */ /* 0x001fc8000f8e0205 */
[----:B-1----:R-:W-:-:S06]  /*0e40*/  @!P0 IMAD.WIDE R10, R5, 0x4, R10 ;  /* 0x00000004050a8825 */ /* 0x002fcc00078e020a */
[----:B------:R-:W4:Y:S01]  /*0e50*/  @!P0 LDG.E R11, desc[UR8][R10.64] ;  /* 0x000000080a0b8981 */ /* 0x000f22000c1e1900 */
[----:B--2---:R-:W-:-:S04]  /*0e60*/  @!P1 IMAD R5, R9, R16, UR7 ;  /* 0x0000000709059e24 */ /* 0x004fc8000f8e0210 */
[----:B---3--:R-:W-:-:S06]  /*0e70*/  @!P1 IMAD.WIDE R12, R5, 0x4, R12 ;  /* 0x00000004050c9825 */ /* 0x008fcc00078e020c */
[----:B------:R-:W2:Y:S01]  /*0e80*/  @!P1 LDG.E R13, desc[UR8][R12.64] ;  /* 0x000000080c0d9981 */ /* 0x000ea2000c1e1900 */
[----:B------:R-:W-:Y:S02]  /*0e90*/  IADD3 R8, PT, PT, R8, 0x2, RZ ;  /* 0x0000000208087810 */ /* 0x000fe40007ffe0ff */
[----:B----4-:R-:W-:-:S04]  /*0ea0*/  @!P0 FMNMX R4, R4, R11, !PT ;  /* 0x0000000b04048209 */ /* 0x010fc80007800000 */
[----:B--2---:R-:W-:-:S07]  /*0eb0*/  @!P1 FMNMX R4, R4, R13, !PT ;  /* 0x0000000d04049209 */ /* 0x004fce0007800000 */
.L_x_4:
[----:B------:R-:W-:Y:S05]  /*0ec0*/  @P2 BRA `(.L_x_0) ;  /* 0x00000000002c2947 */ /* 0x000fea0003800000 */
[----:B------:R-:W-:Y:S01]  /*0ed0*/  IMAD R5, R3, R8, R0 ;  /* 0x0000000803057224 */ /* 0x000fe200078e0200 */
[----:B------:R-:W-:Y:S04]  /*0ee0*/  BSSY.RECONVERGENT B0, `(.L_x_0) ;  /* 0x0000009000007945 */ /* 0x000fe80003800200 */
[----:B------:R-:W-:-:S13]  /*0ef0*/  ISETP.GE.AND P0, PT, R5, UR5, PT ;  /* 0x0000000505007c0c */ /* 0x000fda000bf06270 */
[----:B------:R-:W-:Y:S05]  /*0f00*/  @P0 BRA `(.L_x_5) ;  /* 0x0000000000180947 */ /* 0x000fea0003800000 */
[----:B------:R-:W0:Y:S08]  /*0f10*/  LDC R10, c[0x0][0x394] ;  /* 0x0000e500ff0a7b82 */ /* 0x000e300000000800 */
[----:B------:R-:W1:Y:S01]  /*0f20*/  LDC.64 R8, c[0x0][0x380] ;  /* 0x0000e000ff087b82 */ /* 0x000e620000000a00 */
[----:B0-----:R-:W-:-:S04]  /*0f30*/  IMAD R5, R5, R10, UR7 ;  /* 0x0000000705057e24 */ /* 0x001fc8000f8e020a */
[----:B-1----:R-:W-:-:S06]  /*0f40*/  IMAD.WIDE R8, R5, 0x4, R8 ;  /* 0x0000000405087825 */ /* 0x002fcc00078e0208 */
[----:B------:R-:W2:Y:S02]  /*0f50*/  LDG.E R9, desc[UR8][R8.64] ;  /* 0x0000000808097981 */ /* 0x000ea4000c1e1900 */
[----:B--2---:R-:W-:-:S07]  /*0f60*/  FMNMX R4, R4, R9, !PT ;  /* 0x0000000904047209 */ /* 0x004fce0007800000 */
.L_x_5:
[----:B------:R-:W-:Y:S05]  /*0f70*/  BSYNC.RECONVERGENT B0 ;  /* 0x0000000000007941 */ /* 0x000fea0003800200 */
.L_x_0:
[----:B------:R-:W0:Y:S01]  /*0f80*/  SHFL.BFLY PT, R5, R4, 0x10, 0x1f ;  /* 0x0e001f0004057f89 */ /* 0x000e2200000e0000 */
[----:B------:R-:W-:-:S13]  /*0f90*/  ISETP.NE.AND P0, PT, R7, RZ, PT ;  /* 0x000000ff0700720c */ /* 0x000fda0003f05270 */
[----:B------:R-:W1:Y:S01]  /*0fa0*/  @!P0 S2R R13, SR_CgaCtaId ;  /* 0x00000000000d8919 */ /* 0x000e620000008800 */
[----:B0-----:R-:W-:Y:S02]  /*0fb0*/  FMNMX R5, R5, R4, !PT ;  /* 0x0000000405057209 */ /* 0x001fe40007800000 */
[----:B------:R-:W-:-:S03]  /*0fc0*/  @!P0 MOV R4, 0x400 ;  /* 0x0000040000048802 */ /* 0x000fc60000000f00 */
[----:B------:R-:W0:Y:S01]  /*0fd0*/  SHFL.BFLY PT, R8, R5, 0x8, 0x1f ;  /* 0x0d001f0005087f89 */ /* 0x000e2200000e0000 */
[----:B-1----:R-:W-:-:S04]  /*0fe0*/  @!P0 LEA R13, R13, R4, 0x18 ;  /* 0x000000040d0d8211 */ /* 0x002fc800078ec0ff */
[----:B------:R-:W-:Y:S02]  /*0ff0*/  @!P0 LEA R13, R6, R13, 0x2 ;  /* 0x0000000d060d8211 */ /* 0x000fe400078e10ff */
[----:B0-----:R-:W-:Y:S02]  /*1000*/  FMNMX R8, R5, R8, !PT ;  /* 0x0000000805087209 */ /* 0x001fe40007800000 */
[----:B------:R-:W-:-:S03]  /*1010*/  SHF.R.U32.HI R5, RZ, 0x5, R3 ;  /* 0x00000005ff057819 */ /* 0x000fc60000011603 */
[----:B------:R-:W0:Y:S02]  /*1020*/  SHFL.BFLY PT, R9, R8, 0x4, 0x1f ;  /* 0x0c801f0008097f89 */ /* 0x000e2400000e0000 */
[----:B0-----:R-:W-:-:S05]  /*1030*/  FMNMX R9, R8, R9, !PT ;  /* 0x0000000908097209 */ /* 0x001fca0007800000 */
[----:B------:R-:W0:Y:S02]  /*1040*/  SHFL.BFLY PT, R10, R9, 0x2, 0x1f ;  /* 0x0c401f00090a7f89 */ /* 0x000e2400000e0000 */
[----:B0-----:R-:W-:-:S05]  /*1050*/  FMNMX R10, R9, R10, !PT ;  /* 0x0000000a090a7209 */ /* 0x001fca0007800000 */
[----:B------:R-:W0:Y:S02]  /*1060*/  SHFL.BFLY PT, R11, R10, 0x1, 0x1f ;  /* 0x0c201f000a0b7f89 */ /* 0x000e2400000e0000 */
[----:B0-----:R-:W-:-:S05]  /*1070*/  FMNMX R4, R10, R11, !PT ;  /* 0x0000000b0a047209 */ /* 0x001fca0007800000 */
[----:B------:R0:W-:Y:S01]  /*1080*/  @!P0 STS [R13], R4 ;  /* 0x000000040d008388 */ /* 0x0001e20000000800 */
[----:B------:R-:W-:Y:S01]  /*1090*/  BAR.SYNC.DEFER_BLOCKING 0x0 ;  /* 0x0000000000007b1d */ /* 0x000fe20000010000 */
[----:B------:R-:W-:-:S13]  /*10a0*/  ISETP.GE.U32.AND P0, PT, R3, 0x40, PT ;  /* 0x000000400300780c */ /* 0x000fda0003f06070 */
[----:B0-----:R-:W-:Y:S05]  /*10b0*/  @!P0 BRA `(.L_x_6) ;  /* 0x0000000400208947 */ /* 0x001fea0003800000 */
[C---:B------:R-:W-:Y:S01]  /*10c0*/  VIADD R4, R5.reuse, 0xffffffff ;  /* 0xffffffff05047836 */ /* 0x040fe20000000000 */
[----:B------:R-:W-:Y:S01]  /*10d0*/  LOP3.LUT R26, R5, 0xf, RZ, 0xc0, !PT ;  /* 0x0000000f051a7812 */ /* 0x000fe200078ec0ff */
[----:B------:R-:W-:-:S03]  /*10e0*/  HFMA2 R24, -RZ, RZ, 0, 0 ;  /* 0x00000000ff187431 */ /* 0x000fc600000001ff */
[----:B------:R-:W-:Y:S02]  /*10f0*/  ISETP.GE.U32.AND P0, PT, R4, 0xf, PT ;  /* 0x0000000f0400780c */ /* 0x000fe40003f06070 */
[----:B------:R-:W-:Y:S02]  /*1100*/  ISETP.NE.AND P1, PT, R26, RZ, PT ;  /* 0x000000ff1a00720c */ /* 0x000fe40003f25270 */
[----:B------:R-:W-:-:S09]  /*1110*/  MOV R4, 0xff7fffff ;  /* 0xff7fffff00047802 */ /* 0x000fd20000000f00 */
[----:B------:R-:W-:Y:S05]  /*1120*/  @!P0 BRA `(.L_x_7) ;  /* 0x0000000000608947 */ /* 0x000fea0003800000 */
[----:B------:R-:W0:Y:S01]  /*1130*/  S2UR UR6, SR_CgaCtaId ;  /* 0x00000000000679c3 */ /* 0x000e220000008800 */
[C---:B------:R-:W-:Y:S01]  /*1140*/  LOP3.LUT R8, R5.reuse, 0x7fffff0, RZ, 0xc0, !PT ;  /* 0x07fffff005087812 */ /* 0x040fe200078ec0ff */
[----:B------:R-:W-:Y:S01]  /*1150*/  UMOV UR4, 0x400 ;  /* 0x0000040000047882 */ /* 0x000fe20000000000 */
[----:B------:R-:W-:Y:S02]  /*1160*/  LOP3.LUT R24, R5, 0x30, RZ, 0xc0, !PT ;  /* 0x0000003005187812 */ /* 0x000fe400078ec0ff */
[----:B------:R-:W-:Y:S01]  /*1170*/  MOV R4, 0xff7fffff ;  /* 0xff7fffff00047802 */ /* 0x000fe20000000f00 */
[----:B------:R-:W-:Y:S01]  /*1180*/  IMAD.MOV R25, RZ, RZ, -R8 ;  /* 0x000000ffff197224 */ /* 0x000fe200078e0a08 */
[----:B0-----:R-:W-:-:S04]  /*1190*/  ULEA UR4, UR6, UR4, 0x18 ;  /* 0x0000000406047291 */ /* 0x001fc8000f8ec0ff */
[----:B------:R-:W-:-:S12]  /*11a0*/  UIADD3 UR4, UPT, UPT, UR4, 0x20, URZ ;  /* 0x0000002004047890 */ /* 0x000fd8000fffe0ff */
.L_x_8:
[----:B------:R-:W0:Y:S01]  /*11b0*/  LDS.128 R8, [UR4+-0x20] ;  /* 0xffffe004ff087984 */ /* 0x000e220008000c00 */
[----:B------:R-:W-:-:S03]  /*11c0*/  IADD3 R25, PT, PT, R25, 0x10, RZ ;  /* 0x0000001019197810 */ /* 0x000fc60007ffe0ff */
[----:B------:R-:W1:Y:S01]  /*11d0*/  LDS.128 R12, [UR4+-0x10] ;  /* 0xfffff004ff0c7984 */ /* 0x000e620008000c00 */
[----:B------:R-:W-:-:S03]  /*11e0*/  ISETP.NE.AND P0, PT, R25, RZ, PT ;  /* 0x000000ff1900720c */ /* 0x000fc60003f05270 */
[----:B------:R-:W2:Y:S04]  /*11f0*/  LDS.128 R16, [UR4] ;  /* 0x00000004ff107984 */ /* 0x000ea80008000c00 */
[----:B------:R-:W3:Y:S01]  /*1200*/  LDS.128 R20, [UR4+0x10] ;  /* 0x00001004ff147984 */ /* 0x000ee20008000c00 */
[----:B------:R-:W-:Y:S01]  /*1210*/  UIADD3 UR4, UPT, UPT, UR4, 0x40, URZ ;  /* 0x0000004004047890 */ /* 0x000fe2000fffe0ff */
[----:B0-----:R-:W-:-:S04]  /*1220*/  FMNMX3 R8, R4, R8, R9, !PT ;  /* 0x0000000804087276 */ /* 0x001fc80007800009 */
[----:B------:R-:W-:-:S04]  /*1230*/  FMNMX3 R8, R8, R10, R11, !PT ;  /* 0x0000000a08087276 */ /* 0x000fc8000780000b */
[----:B-1----:R-:W-:-:S04]  /*1240*/  FMNMX3 R8, R8, R12, R13, !PT ;  /* 0x0000000c08087276 */ /* 0x002fc8000780000d */
[----:B------:R-:W-:-:S04]  /*1250*/  FMNMX3 R8, R8, R14, R15, !PT ;  /* 0x0000000e08087276 */ /* 0x000fc8000780000f */
[----:B--2---:R-:W-:-:S04]  /*1260*/  FMNMX3 R8, R8, R16, R17, !PT ;  /* 0x0000001008087276 */ /* 0x004fc80007800011 */
[----:B------:R-:W-:-:S04]  /*1270*/  FMNMX3 R8, R8, R18, R19, !PT ;  /* 0x0000001208087276 */ /* 0x000fc80007800013 */
[----:B---3--:R-:W-:-:S04]  /*1280*/  FMNMX3 R8, R8, R20, R21, !PT ;  /* 0x0000001408087276 */ /* 0x008fc80007800015 */
[----:B------:R-:W-:Y:S01]  /*1290*/  FMNMX3 R4, R8, R22, R23, !PT ;  /* 0x0000001608047276 */ /* 0x000fe20007800017 */
[----:B------:R-:W-:Y:S06]  /*12a0*/  @P0 BRA `(.L_x_8) ;  /* 0xfffffffc00c00947 */ /* 0x000fec000383ffff */
.L_x_7:
[----:B------:R-:W-:Y:S05]  /*12b0*/  @!P1 BRA `(.L_x_6) ;  /* 0x0000000000a09947 */ /* 0x000fea0003800000 */
[----:B------:R-:W-:Y:S02]  /*12c0*/  ISETP.GE.U32.AND P0, PT, R26, 0x8, PT ;  /* 0x000000081a00780c */ /* 0x000fe40003f06070 */
[----:B------:R-:W-:-:S04]  /*12d0*/  LOP3.LUT R17, R5, 0x7, RZ, 0xc0, !PT ;  /* 0x0000000705117812 */ /* 0x000fc800078ec0ff */
[----:B------:R-:W-:-:S07]  /*12e0*/  ISETP.NE.AND P1, PT, R17, RZ, PT ;  /* 0x000000ff1100720c */ /* 0x000fce0003f25270 */
[----:B------:R-:W-:Y:S06]  /*12f0*/  @!P0 BRA `(.L_x_9) ;  /* 0x00000000002c8947 */ /* 0x000fec0003800000 */
[----:B------:R-:W0:Y:S01]  /*1300*/  S2R R9, SR_CgaCtaId ;  /* 0x0000000000097919 */ /* 0x000e220000008800 */
[----:B------:R-:W-:-:S04]  /*1310*/  MOV R8, 0x400 ;  /* 0x0000040000087802 */ /* 0x000fc80000000f00 */
[----:B0-----:R-:W-:-:S04]  /*1320*/  LEA R9, R9, R8, 0x18 ;  /* 0x0000000809097211 */ /* 0x001fc800078ec0ff */
[C---:B------:R-:W-:Y:S02]  /*1330*/  LEA R16, R24.reuse, R9, 0x2 ;  /* 0x0000000918107211 */ /* 0x040fe400078e10ff */
[----:B------:R-:W-:-:S03]  /*1340*/  IADD3 R24, PT, PT, R24, 0x8, RZ ;  /* 0x0000000818187810 */ /* 0x000fc60007ffe0ff */
[----:B------:R-:W0:Y:S04]  /*1350*/  LDS.128 R8, [R16] ;  /* 0x0000000010087984 */ /* 0x000e280000000c00 */
[----:B------:R-:W1:Y:S01]  /*1360*/  LDS.128 R12, [R16+0x10] ;  /* 0x00001000100c7984 */ /* 0x000e620000000c00 */
[----:B0-----:R-:W-:-:S04]  /*1370*/  FMNMX3 R8, R4, R8, R9, !PT ;  /* 0x0000000804087276 */ /* 0x001fc80007800009 */
[----:B------:R-:W-:-:S04]  /*1380*/  FMNMX3 R8, R8, R10, R11, !PT ;  /* 0x0000000a08087276 */ /* 0x000fc8000780000b */
[----:B-1----:R-:W-:-:S04]  /*1390*/  FMNMX3 R8, R8, R12, R13, !PT ;  /* 0x0000000c08087276 */ /* 0x002fc8000780000d */
[----:B------:R-:W-:-:S07]  /*13a0*/  FMNMX3 R4, R8, R14, R15, !PT ;  /* 0x0000000e08047276 */ /* 0x000fce000780000f */
.L_x_9:
[----:B------:R-:W-:Y:S05]  /*13b0*/  @!P1 BRA `(.L_x_6) ;  /* 0x0000000000609947 */ /* 0x000fea0003800000 */
[----:B------:R-:W-:Y:S02]  /*13c0*/  ISETP.GE.U32.AND P0, PT, R17, 0x4, PT ;  /* 0x000000041100780c */ /* 0x000fe40003f06070 */
[----:B------:R-:W-:-:S04]  /*13d0*/  LOP3.LUT R12, R5, 0x3, RZ, 0xc0, !PT ;  /* 0x00000003050c7812 */ /* 0x000fc800078ec0ff */
[----:B------:R-:W-:-:S07]  /*13e0*/  ISETP.NE.AND P1, PT, R12, RZ, PT ;  /* 0x000000ff0c00720c */ /* 0x000fce0003f25270 */
[----:B------:R-:W-:Y:S06]  /*13f0*/  @!P0 BRA `(.L_x_10) ;  /* 0x0000000000208947 */ /* 0x000fec0003800000 */
[----:B------:R-:W0:Y:S01]  /*1400*/  S2R R9, SR_CgaCtaId ;  /* 0x0000000000097919 */ /* 0x000e220000008800 */
[----:B------:R-:W-:-:S04]  /*1410*/  MOV R8, 0x400 ;  /* 0x0000040000087802 */ /* 0x000fc80000000f00 */
[----:B0-----:R-:W-:-:S05]  /*1420*/  LEA R9, R9, R8, 0x18 ;  /* 0x0000000809097211 */ /* 0x001fca00078ec0ff */
[C---:B------:R-:W-:Y:S01]  /*1430*/  IMAD R9, R24.reuse, 0x4, R9 ;  /* 0x0000000418097824 */ /* 0x040fe200078e0209 */
[----:B------:R-:W-:-:S05]  /*1440*/  IADD3 R24, PT, PT, R24, 0x4, RZ ;  /* 0x0000000418187810 */ /* 0x000fca0007ffe0ff */
[----:B------:R-:W0:Y:S02]  /*1450*/  LDS.128 R8, [R9] ;  /* 0x0000000009087984 */ /* 0x000e240000000c00 */
[----:B0-----:R-:W-:-:S04]  /*1460*/  FMNMX3 R4, R4, R8, R9, !PT ;  /* 0x0000000804047276 */ /* 0x001fc80007800009 */
[----:B------:R-:W-:-:S07]  /*1470*/  FMNMX3 R4, R4, R10, R11, !PT ;  /* 0x0000000a04047276 */ /* 0x000fce000780000b */
.L_x_10:
[----:B------:R-:W-:Y:S05]  /*1480*/  @!P1 BRA `(.L_x_6) ;  /* 0x00000000002c9947 */ /* 0x000fea0003800000 */
[----:B------:R-:W0:Y:S01]  /*1490*/  S2R R9, SR_CgaCtaId ;  /* 0x0000000000097919 */ /* 0x000e220000008800 */
[----:B------:R-:W-:Y:S02]  /*14a0*/  MOV R8, 0x400 ;  /* 0x0000040000087802 */ /* 0x000fe40000000f00 */
[----:B------:R-:W-:Y:S02]  /*14b0*/  IADD3 R12, PT, PT, -R12, RZ, RZ ;  /* 0x000000ff0c0c7210 */ /* 0x000fe40007ffe1ff */
[----:B0-----:R-:W-:-:S04]  /*14c0*/  LEA R9, R9, R8, 0x18 ;  /* 0x0000000809097211 */ /* 0x001fc800078ec0ff */
[----:B------:R-:W-:-:S07]  /*14d0*/  LEA R24, R24, R9, 0x2 ;  /* 0x0000000918187211 */ /* 0x000fce00078e10ff */
.L_x_11:
[----:B------:R0:W1:Y:S01]  /*14e0*/  LDS R9, [R24] ;  /* 0x0000000018097984 */ /* 0x0000620000000800 */
[----:B------:R-:W-:-:S05]  /*14f0*/  VIADD R12, R12, 0x1 ;  /* 0x000000010c0c7836 */ /* 0x000fca0000000000 */
[----:B------:R-:W-:Y:S02]  /*1500*/  ISETP.NE.AND P0, PT, R12, RZ, PT ;  /* 0x000000ff0c00720c */ /* 0x000fe40003f05270 */
[----:B0-----:R-:W-:Y:S02]  /*1510*/  IADD3 R24, PT, PT, R24, 0x4, RZ ;  /* 0x0000000418187810 */ /* 0x001fe40007ffe0ff */
[----:B-1----:R-:W-:-:S09]  /*1520*/  FMNMX R4, R9, R4, !PT ;  /* 0x0000000409047209 */ /* 0x002fd20007800000 */
[----:B------:R-:W-:Y:S05]  /*1530*/  @P0 BRA `(.L_x_11) ;  /* 0xfffffffc00e80947 */ /* 0x000fea000383ffff */
.L_x_6:
[----:B------:R-:W-:Y:S02]  /*1540*/  ISETP.GE.AND P0, PT, R2, 0x1, PT ;  /* 0x000000010200780c */ /* 0x000fe40003f06270 */
[----:B------:R-:W-:-:S11]  /*1550*/  MOV R8, RZ ;  /* 0x000000ff00087202 */ /* 0x000fd60000000f00 */
[----:B------:R-:W-:Y:S05]  /*1560*/  @!P0 BRA `(.L_x_12) ;  /* 0x0000001800f48947 */ /* 0x000fea0003800000 */
[C---:B------:R-:W-:Y:S01]  /*1570*/  ISETP.GE.U32.AND P0, PT, R2.reuse, 0x8, PT ;  /* 0x000000080200780c */ /* 0x040fe20003f06070 */
[----:B------:R-:W-:Y:S01]  /*1580*/  HFMA2 R8, -RZ, RZ, 0, 0 ;  /* 0x00000000ff087431 */ /* 0x000fe200000001ff */
[----:B------:R-:W-:Y:S02]  /*1590*/  LOP3.LUT R9, R2, 0x7, RZ, 0xc0, !PT ;  /* 0x0000000702097812 */ /* 0x000fe400078ec0ff */
[----:B------:R-:W-:-:S09]  /*15a0*/  MOV R10, RZ ;  /* 0x000000ff000a7202 */ /* 0x000fd20000000f00 */
[----:B------:R-:W-:Y:S05]  /*15b0*/  @!P0 BRA `(.L_x_13) ;  /* 0x0000001000a48947 */ /* 0x000fea0003800000 */
[C---:B------:R-:W-:Y:S01]  /*15c0*/  ISETP.GE.AND P3, PT, R0.reuse, UR5, PT ;  /* 0x0000000500007c0c */ /* 0x040fe2000bf66270 */
[----:B------:R-:W0:Y:S01]  /*15d0*/  LDC R14, c[0x0][0x394] ;  /* 0x0000e500ff0e7b82 */ /* 0x000e220000000800 */
[----:B------:R-:W-:-:S05]  /*15e0*/  IMAD.IADD R16, R0, 0x1, R3 ;  /* 0x0000000100107824 */ /* 0x000fca00078e0203 */
[C---:B------:R-:W-:Y:S02]  /*15f0*/  ISETP.GE.AND P4, PT, R16.reuse, UR5, PT ;  /* 0x0000000510007c0c */ /* 0x040fe4000bf86270 */
[----:B------:R-:W-:-:S04]  /*1600*/  IADD3 R8, PT, PT, R16, R3, RZ ;  /* 0x0000000310087210 */ /* 0x000fc80007ffe0ff */
[----:B------:R-:W1:Y:S01]  /*1610*/  @!P3 LDC.64 R10, c[0x0][0x380] ;  /* 0x0000e000ff0abb82 */ /* 0x000e620000000a00 */
[----:B------:R-:W-:-:S07]  /*1620*/  ISETP.GE.AND P5, PT, R8, UR5, PT ;  /* 0x0000000508007c0c */ /* 0x000fce000bfa6270 */
[----:B------:R-:W2:Y:S01]  /*1630*/  @!P4 LDC.64 R12, c[0x0][0x380] ;  /* 0x0000e000ff0ccb82 */ /* 0x000ea20000000a00 */
[----:B0-----:R-:W-:-:S04]  /*1640*/  IMAD R24, R0, R14, UR7 ;  /* 0x0000000700187e24 */ /* 0x001fc8000f8e020e */
[----:B-1----:R-:W-:-:S03]  /*1650*/  @!P3 IMAD.WIDE R26, R24, 0x4, R10 ;  /* 0x00000004181ab825 */ /* 0x002fc600078e020a */
[----:B------:R-:W0:Y:S01]  /*1660*/  @!P5 LDC.64 R10, c[0x0][0x380] ;  /* 0x0000e000ff0adb82 */ /* 0x000e220000000a00 */
[----:B------:R-:W-:Y:S01]  /*1670*/  IMAD R16, R16, R14, UR7 ;  /* 0x0000000710107e24 */ /* 0x000fe2000f8e020e */
[----:B------:R-:W3:Y:S01]  /*1680*/  @!P3 LDG.E R17, desc[UR8][R26.64] ;  /* 0x000000081a11b981 */ /* 0x000ee2000c1e1900 */
[----:B------:R-:W-:Y:S02]  /*1690*/  LEA R15, R3, R0, 0x1 ;  /* 0x00000000030f7211 */ /* 0x000fe400078e08ff */
[----:B--2---:R-:W-:-:S04]  /*16a0*/  @!P4 IMAD.WIDE R18, R16, 0x4, R12 ;  /* 0x000000041012c825 */ /* 0x004fc800078e020c */
[----:B------:R-:W-:Y:S02]  /*16b0*/  IMAD R22, R15, R14, UR7 ;  /* 0x000000070f167e24 */ /* 0x000fe4000f8e020e */
[----:B------:R1:W2:Y:S02]  /*16c0*/  @!P4 LDG.E R19, desc[UR8][R18.64] ;  /* 0x000000081213c981 */ /* 0x0002a4000c1e1900 */
[----:B0-----:R-:W-:Y:S01]  /*16d0*/  @!P5 IMAD.WIDE R28, R22, 0x4, R10 ;  /* 0x00000004161cd825 */ /* 0x001fe200078e020a */
[----:B------:R-:W-:-:S04]  /*16e0*/  IADD3 R10, PT, PT, R8, R3, RZ ;  /* 0x00000003080a7210 */ /* 0x000fc80007ffe0ff */
[C---:B------:R-:W-:Y:S01]  /*16f0*/  IADD3 R8, PT, PT, R10.reuse, R3, RZ ;  /* 0x000000030a087210 */ /* 0x040fe20007ffe0ff */
[----:B------:R0:W4:Y:S01]  /*1700*/  @!P5 LDG.E R21, desc[UR8][R28.64] ;  /* 0x000000081c15d981 */ /* 0x000122000c1e1900 */
[----:B------:R-:W-:Y:S01]  /*1710*/  ISETP.GE.AND P2, PT, R10, UR5, PT ;  /* 0x000000050a007c0c */ /* 0x000fe2000bf46270 */
[C-C-:B------:R-:W-:Y:S01]  /*1720*/  IMAD R15, R3.reuse, 0x3, R0.reuse ;  /* 0x00000003030f7824 */ /* 0x140fe200078e0200 */
[----:B------:R-:W-:Y:S01]  /*1730*/  ISETP.GE.AND P1, PT, R8, UR5, PT ;  /* 0x0000000508007c0c */ /* 0x000fe2000bf26270 */
[----:B------:R-:W-:Y:S02]  /*1740*/  IMAD R23, R3, 0x4, R0 ;  /* 0x0000000403177824 */ /* 0x000fe400078e0200 */
[-C--:B-1----:R-:W-:Y:S02]  /*1750*/  IMAD R18, R15, R14.reuse, UR7 ;  /* 0x000000070f127e24 */ /* 0x082fe4000f8e020e */
[----:B------:R-:W-:-:S06]  /*1760*/  IMAD R20, R23, R14, UR7 ;  /* 0x0000000717147e24 */ /* 0x000fcc000f8e020e */
[----:B------:R-:W1:Y:S08]  /*1770*/  @!P2 LDC.64 R12, c[0x0][0x380] ;  /* 0x0000e000ff0cab82 */ /* 0x000e700000000a00 */
[----:B------:R-:W5:Y:S01]  /*1780*/  @!P1 LDC.64 R10, c[0x0][0x380] ;  /* 0x0000e000ff0a9b82 */ /* 0x000f620000000a00 */
[----:B-1----:R-:W-:-:S06]  /*1790*/  @!P2 IMAD.WIDE R12, R18, 0x4, R12 ;  /* 0x00000004120ca825 */ /* 0x002fcc00078e020c */
[----:B------:R1:W4:Y:S01]  /*17a0*/  @!P2 LDG.E R13, desc[UR8][R12.64] ;  /* 0x000000080c0da981 */ /* 0x000322000c1e1900 */
[----:B-----5:R-:W-:-:S05]  /*17b0*/  @!P1 IMAD.WIDE R10, R20, 0x4, R10 ;  /* 0x00000004140a9825 */ /* 0x020fca00078e020a */
[----:B------:R5:W4:Y:S01]  /*17c0*/  @!P1 LDG.E R15, desc[UR8][R10.64] ;  /* 0x000000080a0f9981 */ /* 0x000b22000c1e1900 */
[----:B------:R-:W-:Y:S02]  /*17d0*/  @!P3 MOV R26, 0x3bbb989d ;  /* 0x3bbb989d001ab802 */ /* 0x000fe40000000f00 */
[----:B0-----:R-:W-:Y:S01]  /*17e0*/  @!P3 MOV R28, 0x437c0000 ;  /* 0x437c0000001cb802 */ /* 0x001fe20000000f00 */
[----:B-1----:R-:W-:Y:S01]  /*17f0*/  @!P5 IMAD.MOV.U32 R12, RZ, RZ, 0x3bbb989d ;  /* 0x3bbb989dff0cd424 */ /* 0x002fe200078e00ff */
[----:B-----5:R-:W-:Y:S02]  /*1800*/  @!P4 MOV R10, 0x437c0000 ;  /* 0x437c0000000ac802 */ /* 0x020fe40000000f00 */
[----:B------:R-:W-:-:S04]  /*1810*/  IADD3 R30, PT, PT, R8, R3, RZ ;  /* 0x00000003081e7210 */ /* 0x000fc80007ffe0ff */
[C---:B------:R-:W-:Y:S02]  /*1820*/  ISETP.GE.AND P0, PT, R30.reuse, UR5, PT ;  /* 0x000000051e007c0c */ /* 0x040fe4000bf06270 */
[----:B------:R-:W-:Y:S02]  /*1830*/  MOV R8, RZ ;  /* 0x000000ff00087202 */ /* 0x000fe40000000f00 */
[----:B------:R-:W-:Y:S01]  /*1840*/  IADD3 R30, PT, PT, R30, R3, RZ ;  /* 0x000000031e1e7210 */ /* 0x000fe20007ffe0ff */
[----:B---3--:R-:W-:-:S04]  /*1850*/  @!P3 FADD R23, R17, -R4 ;  /* 0x800000041117b221 */ /* 0x008fc80000000000 */
[----:B------:R-:W-:-:S04]  /*1860*/  @!P3 FFMA.SAT R17, R23, R26, 0.5 ;  /* 0x3f0000001711b423 */ /* 0x000fc8000000201a */
[----:B------:R-:W-:Y:S01]  /*1870*/  @!P3 FFMA.RM R17, R17, R28, 12582913 ;  /* 0x4b4000011111b423 */ /* 0x000fe2000000401c */
[----:B------:R-:W-:Y:S01]  /*1880*/  @!P4 MOV R28, 0x3bbb989d ;  /* 0x3bbb989d001cc802 */ /* 0x000fe20000000f00 */
[----:B--2---:R-:W-:-:S04]  /*1890*/  @!P4 FADD R25, R19, -R4 ;  /* 0x800000041319c221 */ /* 0x004fc80000000000 */
[----:B------:R-:W-:Y:S01]  /*18a0*/  @!P4 FFMA.SAT R11, R25, R28, 0.5 ;  /* 0x3f000000190bc423 */ /* 0x000fe2000000201c */
[----:B------:R-:W-:-:S03]  /*18b0*/  @!P3 FADD R26, R17, -12583039 ;  /* 0xcb40007f111ab421 */ /* 0x000fc60000000000 */
[----:B------:R-:W-:Y:S01]  /*18c0*/  @!P4 FFMA.RM R11, R11, R10, 12582913 ;  /* 0x4b4000010b0bc423 */ /* 0x000fe2000000400a */
[----:B------:R-:W-:Y:S01]  /*18d0*/  @!P5 MOV R19, 0x437c0000 ;  /* 0x437c00000013d802 */ /* 0x000fe20000000f00 */
[----:B------:R-:W-:Y:S02]  /*18e0*/  @!P3 FFMA R26, R23, 1.4426950216293334961, -R26 ;  /* 0x3fb8aa3b171ab823 */ /* 0x000fe4000000081a */
[----:B------:R-:W-:Y:S01]  /*18f0*/  @!P4 FADD R10, R11, -12583039 ;  /* 0xcb40007f0b0ac421 */ /* 0x000fe20000000000 */
[----:B----4-:R-:W-:-:S03]  /*1900*/  @!P5 FADD R21, R21, -R4 ;  /* 0x800000041515d221 */ /* 0x010fc60000000000 */
[----:B------:R-:W-:Y:S01]  /*1910*/  @!P4 FFMA R10, R25, 1.4426950216293334961, -R10 ;  /* 0x3fb8aa3b190ac823 */ /* 0x000fe2000000080a */
[----:B------:R-:W-:Y:S01]  /*1920*/  @!P5 FFMA.SAT R12, R21, R12, 0.5 ;  /* 0x3f000000150cd423 */ /* 0x000fe2000000200c */
[----:B------:R-:W-:-:S03]  /*1930*/  @!P3 FFMA R26, R23, 1.925963033500011079e-08, R26 ;  /* 0x32a57060171ab823 */ /* 0x000fc6000000001a */
[----:B------:R-:W-:Y:S01]  /*1940*/  @!P5 FFMA.RM R12, R12, R19, 12582913 ;  /* 0x4b4000010c0cd423 */ /* 0x000fe20000004013 */
[----:B------:R-:W-:Y:S01]  /*1950*/  @!P4 FFMA R25, R25, 1.925963033500011079e-08, R10 ;  /* 0x32a570601919c823 */ /* 0x000fe2000000000a */
[----:B------:R-:W0:Y:S02]  /*1960*/  @!P3 MUFU.EX2 R19, R26 ;  /* 0x0000001a0013b308 */ /* 0x000e240000000800 */
[----:B------:R-:W-:-:S04]  /*1970*/  @!P5 FADD R28, R12, -12583039 ;  /* 0xcb40007f0c1cd421 */ /* 0x000fc80000000000 */
[C---:B------:R-:W-:Y:S02]  /*1980*/  @!P5 FFMA R28, R21.reuse, 1.4426950216293334961, -R28 ;  /* 0x3fb8aa3b151cd823 */ /* 0x040fe4000000081c */
[----:B------:R-:W1:Y:S02]  /*1990*/  @!P4 MUFU.EX2 R25, R25 ;  /* 0x000000190019c308 */ /* 0x000e640000000800 */
[----:B------:R-:W-:Y:S01]  /*19a0*/  @!P5 FFMA R28, R21, 1.925963033500011079e-08, R28 ;  /* 0x32a57060151cd823 */ /* 0x000fe2000000001c */
[----:B------:R-:W-:Y:S01]  /*19b0*/  @!P3 SHF.L.U32 R10, R17, 0x17, RZ ;  /* 0x00000017110ab819 */ /* 0x000fe200000006ff */
[----:B------:R-:W-:-:S04]  /*19c0*/  @!P4 IMAD.SHL.U32 R11, R11, 0x800000, RZ ;  /* 0x008000000b0bc824 */ /* 0x000fc800078e00ff */
[----:B------:R-:W2:Y:S01]  /*19d0*/  @!P5 MUFU.EX2 R28, R28 ;  /* 0x0000001c001cd308 */ /* 0x000ea20000000800 */
[----:B0-----:R-:W-:Y:S01]  /*19e0*/  @!P3 FFMA R8, R10, R19, RZ ;  /* 0x000000130a08b223 */ /* 0x001fe200000000ff */
[----:B------:R-:W-:-:S03]  /*19f0*/  @!P5 SHF.L.U32 R17, R12, 0x17, RZ ;  /* 0x000000170c11d819 */ /* 0x000fc600000006ff */
[----:B-1----:R-:W-:Y:S02]  /*1a00*/  @!P4 FFMA R8, R11, R25, R8 ;  /* 0x000000190b08c223 */ /* 0x002fe40000000008 */
[----:B------:R-:W0:Y:S01]  /*1a10*/  @!P0 LDC.64 R10, c[0x0][0x380] ;  /* 0x0000e000ff0a8b82 */ /* 0x000e220000000a00 */
[C---:B------:R-:W-:Y:S02]  /*1a20*/  ISETP.GE.AND P3, PT, R30.reuse, UR5, PT ;  /* 0x000000051e007c0c */ /* 0x040fe4000bf66270 */
[----:B------:R-:W-:Y:S02]  /*1a30*/  @!P2 MOV R12, 0x3bbb989d ;  /* 0x3bbb989d000ca802 */ /* 0x000fe40000000f00 */
[----:B------:R-:W-:Y:S01]  /*1a40*/  IADD3 R30, PT, PT, R30, R3, RZ ;  /* 0x000000031e1e7210 */ /* 0x000fe20007ffe0ff */
[----:B--2---:R-:W-:Y:S01]  /*1a50*/  @!P5 FFMA R8, R17, R28, R8 ;  /* 0x0000001c1108d223 */ /* 0x004fe20000000008 */
[----:B------:R-:W-:Y:S01]  /*1a60*/  @!P2 FADD R23, R13, -R4 ;  /* 0x800000040d17a221 */ /* 0x000fe20000000000 */
[----:B------:R-:W-:Y:S01]  /*1a70*/  @!P1 IMAD.MOV.U32 R28, RZ, RZ, 0x3bbb989d ;  /* 0x3bbb989dff1c9424 */ /* 0x000fe200078e00ff */
[----:B------:R-:W-:-:S02]  /*1a80*/  ISETP.GE.AND P4, PT, R30, UR5, PT ;  /* 0x000000051e007c0c */ /* 0x000fc4000bf86270 */
[----:B------:R-:W-:Y:S01]  /*1a90*/  @!P2 FFMA.SAT R17, R23, R12, 0.5 ;  /* 0x3f0000001711a423 */ /* 0x000fe2000000200c */
[----:B------:R-:W-:Y:S01]  /*1aa0*/  @!P1 FADD R15, R15, -R4 ;  /* 0x800000040f0f9221 */ /* 0x000fe20000000000 */
[----:B------:R-:W-:Y:S02]  /*1ab0*/  @!P1 MOV R12, 0x437c0000 ;  /* 0x437c0000000c9802 */ /* 0x000fe40000000f00 */
[----:B------:R-:W-:Y:S01]  /*1ac0*/  @!P2 MOV R26, 0x437c0000 ;  /* 0x437c0000001aa802 */ /* 0x000fe20000000f00 */
[----:B------:R-:W-:Y:S01]  /*1ad0*/  @!P1 FFMA.SAT R21, R15, R28, 0.5 ;  /* 0x3f0000000f159423 */ /* 0x000fe2000000201c */
[----:B------:R-:W-:-:S03]  /*1ae0*/  IMAD R19, R3, 0x5, R0 ;  /* 0x0000000503137824 */ /* 0x000fc600078e0200 */
[----:B------:R-:W-:Y:S01]  /*1af0*/  @!P1 FFMA.RM R21, R21, R12, 12582913 ;  /* 0x4b40000115159423 */ /* 0x000fe2000000400c */
[----:B------:R-:W-:Y:S01]  /*1b00*/  @!P2 FFMA.RM R17, R17, R26, 12582913 ;  /* 0x4b4000011111a423 */ /* 0x000fe2000000401a */
[----:B------:R-:W1:Y:S01]  /*1b10*/  @!P3 LDC.64 R12, c[0x0][0x380] ;  /* 0x0000e000ff0cbb82 */ /* 0x000e620000000a00 */
[----:B------:R-:W-:Y:S02]  /*1b20*/  IMAD R26, R19, R14, UR7 ;  /* 0x00000007131a7e24 */ /* 0x000fe4000f8e020e */
[----:B------:R-:W-:Y:S02]  /*1b30*/  @!P1 FADD R32, R21, -12583039 ;  /* 0xcb40007f15209421 */ /* 0x000fe40000000000 */
[----:B0-----:R-:W-:-:S03]  /*1b40*/  @!P0 IMAD.WIDE R28, R26, 0x4, R10 ;  /* 0x000000041a1c8825 */ /* 0x001fc600078e020a */
[----:B------:R-:W0:Y:S01]  /*1b50*/  @!P4 LDC.64 R10, c[0x0][0x380] ;  /* 0x0000e000ff0acb82 */ /* 0x000e220000000a00 */
[C---:B------:R-:W-:Y:S02]  /*1b60*/  @!P1 FFMA R32, R15.reuse, 1.4426950216293334961, -R32 ;  /* 0x3fb8aa3b0f209823 */ /* 0x040fe40000000820 */
[----:B------:R2:W3:Y:S02]  /*1b70*/  @!P0 LDG.E R29, desc[UR8][R28.64] ;  /* 0x000000081c1d8981 */ /* 0x0004e4000c1e1900 */
[----:B------:R-:W-:Y:S01]  /*1b80*/  @!P1 FFMA R25, R15, 1.925963033500011079e-08, R32 ;  /* 0x32a570600f199823 */ /* 0x000fe20000000020 */
[----:B------:R-:W-:-:S04]  /*1b90*/  IMAD R15, R3, 0x6, R0 ;  /* 0x00000006030f7824 */ /* 0x000fc800078e0200 */
[----:B------:R-:W-:Y:S02]  /*1ba0*/  IMAD R15, R15, R14, UR7 ;  /* 0x000000070f0f7e24 */ /* 0x000fe4000f8e020e */
[----:B------:R-:W-:Y:S02]  /*1bb0*/  IMAD R19, R3, 0x7, R0 ;  /* 0x0000000703137824 */ /* 0x000fe400078e0200 */
[----:B-1----:R-:W-:-:S04]  /*1bc0*/  @!P3 IMAD.WIDE R12, R15, 0x4, R12 ;  /* 0x000000040f0cb825 */ /* 0x002fc800078e020c */
[----:B------:R-:W-:Y:S02]  /*1bd0*/  IMAD R19, R19, R14, UR7 ;  /* 0x0000000713137e24 */ /* 0x000fe4000f8e020e */
[----:B------:R1:W4:Y:S02]  /*1be0*/  @!P3 LDG.E R13, desc[UR8][R12.64] ;  /* 0x000000080c0db981 */ /* 0x000324000c1e1900 */
[----:B0-----:R-:W-:-:S05]  /*1bf0*/  @!P4 IMAD.WIDE R10, R19, 0x4, R10 ;  /* 0x00000004130ac825 */ /* 0x001fca00078e020a */
[----:B------:R0:W5:Y:S01]  /*1c00*/  @!P4 LDG.E R27, desc[UR8][R10.64] ;  /* 0x000000080a1bc981 */ /* 0x000162000c1e1900 */
[----:B------:R-:W-:-:S04]  /*1c10*/  @!P2 FADD R30, R17, -12583039 ;  /* 0xcb40007f111ea421 */ /* 0x000fc80000000000 */
[----:B------:R-:W-:-:S04]  /*1c20*/  @!P2 FFMA R30, R23, 1.4426950216293334961, -R30 ;  /* 0x3fb8aa3b171ea823 */ /* 0x000fc8000000081e */
[----:B------:R-:W-:-:S06]  /*1c30*/  @!P2 FFMA R23, R23, 1.925963033500011079e-08, R30 ;  /* 0x32a570601717a823 */ /* 0x000fcc000000001e */
[----:B------:R-:W1:Y:S01]  /*1c40*/  @!P2 MUFU.EX2 R23, R23 ;  /* 0x000000170017a308 */ /* 0x000e620000000800 */
[----:B------:R-:W-:Y:S01]  /*1c50*/  @!P2 SHF.L.U32 R17, R17, 0x17, RZ ;  /* 0x000000171111a819 */ /* 0x000fe200000006ff */
[----:B--2---:R-:W-:-:S04]  /*1c60*/  @!P0 IMAD.MOV.U32 R28, RZ, RZ, 0x3bbb989d ;  /* 0x3bbb989dff1c8424 */ /* 0x004fc800078e00ff */
[----:B-1----:R-:W-:Y:S01]  /*1c70*/  @!P2 FFMA R8, R17, R23, R8 ;  /* 0x000000171108a223 */ /* 0x002fe20000000008 */
[----:B------:R-:W-:Y:S02]  /*1c80*/  @!P0 MOV R17, 0x437c0000 ;  /* 0x437c000000118802 */ /* 0x000fe40000000f00 */
[----:B------:R-:W-:Y:S01]  /*1c90*/  @!P3 MOV R30, 0x437c0000 ;  /* 0x437c0000001eb802 */ /* 0x000fe20000000f00 */
[----:B------:R-:W1:Y:S01]  /*1ca0*/  @!P1 MUFU.EX2 R25, R25 ;  /* 0x0000001900199308 */ /* 0x000e620000000800 */
[----:B------:R-:W-:-:S05]  /*1cb0*/  @!P1 SHF.L.U32 R21, R21, 0x17, RZ ;  /* 0x0000001715159819 */ /* 0x000fca00000006ff */
[----:B-1----:R-:W-:Y:S01]  /*1cc0*/  @!P1 FFMA R8, R21, R25, R8 ;  /* 0x0000001915089223 */ /* 0x002fe20000000008 */
[----:B---3--:R-:W-:-:S04]  /*1cd0*/  @!P0 FADD R29, R29, -R4 ;  /* 0x800000041d1d8221 */ /* 0x008fc80000000000 */
[----:B------:R-:W-:-:S04]  /*1ce0*/  @!P0 FFMA.SAT R12, R29, R28, 0.5 ;  /* 0x3f0000001d0c8423 */ /* 0x000fc8000000201c */
[----:B0-----:R-:W-:Y:S01]  /*1cf0*/  @!P0 FFMA.RM R10, R12, R17, 12582913 ;  /* 0x4b4000010c0a8423 */ /* 0x001fe20000004011 */
[----:B------:R-:W-:-:S03]  /*1d00*/  @!P3 MOV R28, 0x3bbb989d ;  /* 0x3bbb989d001cb802 */ /* 0x000fc60000000f00 */
[----:B------:R-:W-:-:S04]  /*1d10*/  @!P0 FADD R12, R10, -12583039 ;  /* 0xcb40007f0a0c8421 */ /* 0x000fc80000000000 */
[----:B------:R-:W-:Y:S01]  /*1d20*/  @!P0 FFMA R12, R29, 1.4426950216293334961, -R12 ;  /* 0x3fb8aa3b1d0c8823 */ /* 0x000fe2000000080c */
[----:B----4-:R-:W-:-:S03]  /*1d30*/  @!P3 FADD R13, R13, -R4 ;  /* 0x800000040d0db221 */ /* 0x010fc60000000000 */
[----:B------:R-:W-:Y:S01]  /*1d40*/  @!P0 FFMA R12, R29, 1.925963033500011079e-08, R12 ;  /* 0x32a570601d0c8823 */ /* 0x000fe2000000000c */
[----:B------:R-:W-:Y:S01]  /*1d50*/  @!P3 FFMA.SAT R11, R13, R28, 0.5 ;  /* 0x3f0000000d0bb423 */ /* 0x000fe2000000201c */
[----:B------:R-:W-:Y:S01]  /*1d60*/  @!P4 MOV R28, 0x3bbb989d ;  /* 0x3bbb989d001cc802 */ /* 0x000fe20000000f00 */
[----:B-----5:R-:W-:Y:S02]  /*1d70*/  @!P4 FADD R27, R27, -R4 ;  /* 0x800000041b1bc221 */ /* 0x020fe40000000000 */
[----:B------:R-:W-:Y:S01]  /*1d80*/  @!P3 FFMA.RM R11, R11, R30, 12582913 ;  /* 0x4b4000010b0bb423 */ /* 0x000fe2000000401e */
[----:B------:R-:W-:Y:S02]  /*1d90*/  @!P4 IMAD.MOV.U32 R30, RZ, RZ, 0x437c0000 ;  /* 0x437c0000ff1ec424 */ /* 0x000fe400078e00ff */
[----:B------:R-:W-:Y:S01]  /*1da0*/  @!P4 FFMA.SAT R17, R27, R28, 0.5 ;  /* 0x3f0000001b11c423 */ /* 0x000fe2000000201c */
[----:B------:R-:W0:Y:S01]  /*1db0*/  @!P0 MUFU.EX2 R12, R12 ;  /* 0x0000000c000c8308 */ /* 0x000e220000000800 */
[----:B------:R-:W-:-:S02]  /*1dc0*/  @!P3 FADD R28, R11, -12583039 ;  /* 0xcb40007f0b1cb421 */ /* 0x000fc40000000000 */
[----:B------:R-:W-:Y:S02]  /*1dd0*/  @!P4 FFMA.RM R17, R17, R30, 12582913 ;  /* 0x4b4000011111c423 */ /* 0x000fe4000000401e */
[----:B------:R-:W-:Y:S02]  /*1de0*/  @!P3 FFMA R28, R13, 1.4426950216293334961, -R28 ;  /* 0x3fb8aa3b0d1cb823 */ /* 0x000fe4000000081c */
[----:B------:R-:W-:Y:S02]  /*1df0*/  @!P4 FADD R30, R17, -12583039 ;  /* 0xcb40007f111ec421 */ /* 0x000fe40000000000 */
[----:B------:R-:W-:Y:S02]  /*1e00*/  @!P3 FFMA R28, R13, 1.925963033500011079e-08, R28 ;  /* 0x32a570600d1cb823 */ /* 0x000fe4000000001c */
[C---:B------:R-:W-:Y:S01]  /*1e10*/  @!P4 FFMA R30, R27.reuse, 1.4426950216293334961, -R30 ;  /* 0x3fb8aa3b1b1ec823 */ /* 0x040fe2000000081e */
[----:B------:R-:W-:Y:S02]  /*1e20*/  @!P0 SHF.L.U32 R13, R10, 0x17, RZ ;  /* 0x000000170a0d8819 */ /* 0x000fe400000006ff */
[----:B------:R-:W-:Y:S01]  /*1e30*/  LOP3.LUT R10, R2, 0x7ffffff8, RZ, 0xc0, !PT ;  /* 0x7ffffff8020a7812 */ /* 0x000fe200078ec0ff */
[----:B------:R-:W-:Y:S01]  /*1e40*/  @!P4 FFMA R30, R27, 1.925963033500011079e-08, R30 ;  /* 0x32a570601b1ec823 */ /* 0x000fe2000000001e */
[----:B------:R-:W1:Y:S01]  /*1e50*/  @!P3 MUFU.EX2 R28, R28 ;  /* 0x0000001c001cb308 */ /* 0x000e620000000800 */
[----:B0-----:R-:W-:Y:S01]  /*1e60*/  @!P0 FFMA R8, R13, R12, R8 ;  /* 0x0000000c0d088223 */ /* 0x001fe20000000008 */
[----:B------:R-:W-:-:S04]  /*1e70*/  IADD3 R12, PT, PT, -R10, 0x8, RZ ;  /* 0x000000080a0c7810 */ /* 0x000fc80007ffe1ff */
[----:B------:R-:W-:Y:S02]  /*1e80*/  ISETP.NE.AND P0, PT, R12, RZ, PT ;  /* 0x000000ff0c00720c */ /* 0x000fe40003f05270 */
[----:B------:R-:W0:Y:S01]  /*1e90*/  @!P4 MUFU.EX2 R30, R30 ;  /* 0x0000001e001ec308 */ /* 0x000e220000000800 */
[----:B------:R-:W-:Y:S02]  /*1ea0*/  @!P3 SHF.L.U32 R11, R11, 0x17, RZ ;  /* 0x000000170b0bb819 */ /* 0x000fe400000006ff */
[----:B------:R-:W-:-:S03]  /*1eb0*/  @!P4 SHF.L.U32 R17, R17, 0x17, RZ ;  /* 0x000000171111c819 */ /* 0x000fc600000006ff */
[----:B-1----:R-:W-:-:S04]  /*1ec0*/  @!P3 FFMA R8, R11, R28, R8 ;  /* 0x0000001c0b08b223 */ /* 0x002fc80000000008 */
[----:B0-----:R-:W-:Y:S01]  /*1ed0*/  @!P4 FFMA R8, R17, R30, R8 ;  /* 0x0000001e1108c223 */ /* 0x001fe20000000008 */
[----:B------:R-:W-:Y:S06]  /*1ee0*/  @!P0 BRA `(.L_x_13) ;  /* 0x0000000800588947 */ /* 0x000fec0003800000 */
[C---:B------:R-:W-:Y:S01]  /*1ef0*/  IMAD R11, R3.reuse, R14, RZ ;  /* 0x0000000e030b7224 */ /* 0x040fe200078e02ff */
[----:B------:R-:W-:Y:S01]  /*1f00*/  LEA R14, R3, R0, 0x3 ;  /* 0x00000000030e7211 */ /* 0x000fe200078e18ff */
[----:B------:R-:W0:Y:S02]  /*1f10*/  LDCU UR5, c[0x0][0x390] ;  /* 0x00007200ff0577ac */ /* 0x000e240008000800 */
[C---:B------:R-:W-:Y:S01]  /*1f20*/  IMAD R17, R11.reuse, 0x8, R16 ;  /* 0x000000080b117824 */ /* 0x040fe200078e0210 */
[C---:B------:R-:W-:Y:S01]  /*1f30*/  LEA R16, R11.reuse, R22, 0x3 ;  /* 0x000000160b107211 */ /* 0x040fe200078e18ff */
[C---:B------:R-:W-:Y:S01]  /*1f40*/  IMAD R13, R11.reuse, 0x8, R15 ;  /* 0x000000080b0d7824 */ /* 0x040fe200078e020f */
[C---:B------:R-:W-:Y:S02]  /*1f50*/  LEA R15, R11.reuse, R19, 0x3 ;  /* 0x000000130b0f7211 */ /* 0x040fe400078e18ff */
[C---:B------:R-:W-:Y:S02]  /*1f60*/  LEA R18, R11.reuse, R18, 0x3 ;  /* 0x000000120b127211 */ /* 0x040fe400078e18ff */
[----:B------:R-:W-:-:S02]  /*1f70*/  LEA R20, R11, R20, 0x3 ;  /* 0x000000140b147211 */ /* 0x000fc400078e18ff */
[C---:B------:R-:W-:Y:S02]  /*1f80*/  LEA R22, R11.reuse, R26, 0x3 ;  /* 0x0000001a0b167211 */ /* 0x040fe400078e18ff */
[----:B------:R-:W-:-:S07]  /*1f90*/  LEA R19, R11, R24, 0x3 ;  /* 0x000000180b137211 */ /* 0x000fce00078e18ff */
.L_x_14:
[----:B0-----:R-:W-:-:S13]  /*1fa0*/  ISETP.GE.AND P0, PT, R14, UR5, PT ;  /* 0x000000050e007c0c */ /* 0x001fda000bf06270 */
[----:B------:R-:W0:Y:S02]  /*1fb0*/  @!P0 LDC.64 R24, c[0x0][0x380] ;  /* 0x0000e000ff188b82 */ /* 0x000e240000000a00 */
[----:B0-----:R-:W-:-:S06]  /*1fc0*/  @!P0 IMAD.WIDE R24, R19, 0x4, R24 ;  /* 0x0000000413188825 */ /* 0x001fcc00078e0218 */
[----:B------:R-:W2:Y:S01]  /*1fd0*/  @!P0 LDG.E R25, desc[UR8][R24.64] ;  /* 0x0000000818198981 */ /* 0x000ea2000c1e1900 */
[----:B------:R-:W-:Y:S02]  /*1fe0*/  @!P0 MOV R26, 0x3bbb989d ;  /* 0x3bbb989d001a8802 */ /* 0x000fe40000000f00 */
[----:B------:R-:W-:Y:S01]  /*1ff0*/  @!P0 MOV R28, 0x437c0000 ;  /* 0x437c0000001c8802 */ /* 0x000fe20000000f00 */
[----:B--2---:R-:W-:-:S04]  /*2000*/  @!P0 FADD R21, R25, -R4 ;  /* 0x8000000419158221 */ /* 0x004fc80000000000 */
[----:B------:R-:W-:Y:S01]  /*2010*/  @!P0 FFMA.SAT R23, R21, R26, 0.5 ;  /* 0x3f00000015178423 */ /* 0x000fe2000000201a */
[----:B------:R-:W-:-:S03]  /*2020*/  IMAD.IADD R26, R3, 0x1, R14 ;  /* 0x00000001031a7824 */ /* 0x000fc600078e020e */
[----:B------:R-:W-:Y:S02]  /*2030*/  @!P0 FFMA.RM R23, R23, R28, 12582913 ;  /* 0x4b40000117178423 */ /* 0x000fe4000000401c */
[----:B------:R-:W-:Y:S02]  /*2040*/  ISETP.GE.AND P1, PT, R26, UR5, PT ;  /* 0x000000051a007c0c */ /* 0x000fe4000bf26270 */
[----:B------:R-:W-:-:S04]  /*2050*/  @!P0 FADD R28, R23, -12583039 ;  /* 0xcb40007f171c8421 */ /* 0x000fc80000000000 */
[----:B------:R-:W-:-:S04]  /*2060*/  @!P0 FFMA R28, R21, 1.4426950216293334961, -R28 ;  /* 0x3fb8aa3b151c8823 */ /* 0x000fc8000000081c */
[----:B------:R-:W-:-:S03]  /*2070*/  @!P0 FFMA R28, R21, 1.925963033500011079e-08, R28 ;  /* 0x32a57060151c8823 */ /* 0x000fc6000000001c */
[----:B------:R-:W0:Y:S02]  /*2080*/  @!P1 LDC.64 R24, c[0x0][0x380] ;  /* 0x0000e000ff189b82 */ /* 0x000e240000000a00 */
[----:B0-----:R-:W-:-:S06]  /*2090*/  @!P1 IMAD.WIDE R24, R17, 0x4, R24 ;  /* 0x0000000411189825 */ /* 0x001fcc00078e0218 */
[----:B------:R-:W2:Y:S01]  /*20a0*/  @!P1 LDG.E R25, desc[UR8][R24.64] ;  /* 0x0000000818199981 */ /* 0x000ea2000c1e1900 */
[----:B------:R-:W0:Y:S01]  /*20b0*/  @!P0 MUFU.EX2 R28, R28 ;  /* 0x0000001c001c8308 */ /* 0x000e220000000800 */
[----:B------:R-:W-:Y:S02]  /*20c0*/  @!P0 SHF.L.U32 R23, R23, 0x17, RZ ;  /* 0x0000001717178819 */ /* 0x000fe400000006ff */
[----:B------:R-:W-:Y:S02]  /*20d0*/  @!P1 MOV R30, 0x3bbb989d ;  /* 0x3bbb989d001e9802 */ /* 0x000fe40000000f00 */
[----:B------:R-:W-:Y:S02]  /*20e0*/  @!P1 MOV R32, 0x437c0000 ;  /* 0x437c000000209802 */ /* 0x000fe40000000f00 */
[----:B------:R-:W-:Y:S01]  /*20f0*/  IADD3 R26, PT, PT, R3, R26, RZ ;  /* 0x0000001a031a7210 */ /* 0x000fe20007ffe0ff */
[----:B0-----:R-:W-:-:S03]  /*2100*/  @!P0 FFMA R8, R23, R28, R8 ;  /* 0x0000001c17088223 */ /* 0x001fc60000000008 */
[----:B------:R-:W-:Y:S01]  /*2110*/  ISETP.GE.AND P0, PT, R26, UR5, PT ;  /* 0x000000051a007c0c */ /* 0x000fe2000bf06270 */
[----:B--2---:R-:W-:-:S04]  /*2120*/  @!P1 FADD R21, R25, -R4 ;  /* 0x8000000419159221 */ /* 0x004fc80000000000 */
[----:B------:R-:W-:-:S04]  /*2130*/  @!P1 FFMA.SAT R23, R21, R30, 0.5 ;  /* 0x3f00000015179423 */ /* 0x000fc8000000201e */
[----:B------:R-:W-:-:S04]  /*2140*/  @!P1 FFMA.RM R23, R23, R32, 12582913 ;  /* 0x4b40000117179423 */ /* 0x000fc80000004020 */
[----:B------:R-:W-:-:S04]  /*2150*/  @!P1 FADD R24, R23, -12583039 ;  /* 0xcb40007f17189421 */ /* 0x000fc80000000000 */
[----:B------:R-:W-:-:S04]  /*2160*/  @!P1 FFMA R24, R21, 1.4426950216293334961, -R24 ;  /* 0x3fb8aa3b15189823 */ /* 0x000fc80000000818 */
[----:B------:R-:W-:Y:S02]  /*2170*/  @!P1 FFMA R27, R21, 1.925963033500011079e-08, R24 ;  /* 0x32a57060151b9823 */ /* 0x000fe40000000018 */
[----:B------:R-:W0:Y:S02]  /*2180*/  @!P0 LDC.64 R24, c[0x0][0x380] ;  /* 0x0000e000ff188b82 */ /* 0x000e240000000a00 */
[----:B0-----:R-:W-:-:S06]  /*2190*/  @!P0 IMAD.WIDE R24, R16, 0x4, R24 ;  /* 0x0000000410188825 */ /* 0x001fcc00078e0218 */
[----:B------:R-:W2:Y:S01]  /*21a0*/  @!P0 LDG.E R25, desc[UR8][R24.64] ;  /* 0x0000000818198981 */ /* 0x000ea2000c1e1900 */
[----:B------:R-:W0:Y:S01]  /*21b0*/  @!P1 MUFU.EX2 R27, R27 ;  /* 0x0000001b001b9308 */ /* 0x000e220000000800 */
[----:B------:R-:W-:Y:S01]  /*21c0*/  @!P1 IMAD.SHL.U32 R23, R23, 0x800000, RZ ;  /* 0x0080000017179824 */ /* 0x000fe200078e00ff */
        /* <DEDUP_REMOVED lines=15> */
[----:B------:R-:W-:Y:S01]  /*22c0*/  @!P0 SHF.L.U32 R23, R23, 0x17, RZ ;  /* 0x0000001717178819 */ /* 0x000fe200000006ff */
[----:B------:R-:W-:Y:S01]  /*22d0*/  @!P1 IMAD.MOV.U32 R28, RZ, RZ, 0x3bbb989d ;  /* 0x3bbb989dff1c9424 */ /* 0x000fe200078e00ff */
        /* <DEDUP_REMOVED lines=16> */
[----:B------:R-:W-:-:S03]  /*23e0*/  @!P0 MOV R28, 0x3bbb989d ;  /* 0x3bbb989d001c8802 */ /* 0x000fc60000000f00 */
[----:B0-----:R-:W-:Y:S01]  /*23f0*/  @!P1 FFMA R8, R23, R27, R8 ;  /* 0x0000001b17089223 */ /* 0x001fe20000000008 */
[----:B--2---:R-:W-:-:S04]  /*2400*/  @!P0 FADD R21, R25, -R4 ;  /* 0x8000000419158221 */ /* 0x004fc80000000000 */
[----:B------:R-:W-:Y:S01]  /*2410*/  @!P0 FFMA.SAT R23, R21, R28, 0.5 ;  /* 0x3f00000015178423 */ /* 0x000fe2000000201c */
[----:B------:R-:W-:-:S03]  /*2420*/  IADD3 R28, PT, PT, R3, R26, RZ ;  /* 0x0000001a031c7210 */ /* 0x000fc60007ffe0ff */
[----:B------:R-:W-:Y:S01]  /*2430*/  @!P0 FFMA.RM R23, R23, R30, 12582913 ;  /* 0x4b40000117178423 */ /* 0x000fe2000000401e */
[----:B------:R-:W-:-:S03]  /*2440*/  ISETP.GE.AND P1, PT, R28, UR5, PT ;  /* 0x000000051c007c0c */ /* 0x000fc6000bf26270 */
[----:B------:R-:W-:-:S04]  /*2450*/  @!P0 FADD R24, R23, -12583039 ;  /* 0xcb40007f17188421 */ /* 0x000fc80000000000 */
[----:B------:R-:W-:-:S04]  /*2460*/  @!P0 FFMA R24, R21, 1.4426950216293334961, -R24 ;  /* 0x3fb8aa3b15188823 */ /* 0x000fc80000000818 */
[----:B------:R-:W-:Y:S02]  /*2470*/  @!P0 FFMA R26, R21, 1.925963033500011079e-08, R24 ;  /* 0x32a57060151a8823 */ /* 0x000fe40000000018 */
[----:B------:R-:W0:Y:S02]  /*2480*/  @!P1 LDC.64 R24, c[0x0][0x380] ;  /* 0x0000e000ff189b82 */ /* 0x000e240000000a00 */
[----:B0-----:R-:W-:-:S06]  /*2490*/  @!P1 IMAD.WIDE R24, R22, 0x4, R24 ;  /* 0x0000000416189825 */ /* 0x001fcc00078e0218 */
[----:B------:R-:W2:Y:S01]  /*24a0*/  @!P1 LDG.E R25, desc[UR8][R24.64] ;  /* 0x0000000818199981 */ /* 0x000ea2000c1e1900 */
[----:B------:R-:W-:Y:S01]  /*24b0*/  IADD3 R30, PT, PT, R3, R28, RZ ;  /* 0x0000001c031e7210 */ /* 0x000fe20007ffe0ff */
[----:B------:R-:W0:Y:S01]  /*24c0*/  @!P0 MUFU.EX2 R26, R26 ;  /* 0x0000001a001a8308 */ /* 0x000e220000000800 */
[----:B------:R-:W-:Y:S01]  /*24d0*/  @!P0 SHF.L.U32 R23, R23, 0x17, RZ ;  /* 0x0000001717178819 */ /* 0x000fe200000006ff */
[----:B------:R-:W-:Y:S01]  /*24e0*/  @!P1 IMAD.MOV.U32 R32, RZ, RZ, 0x437c0000 ;  /* 0x437c0000ff209424 */ /* 0x000fe200078e00ff */
[----:B------:R-:W-:Y:S02]  /*24f0*/  ISETP.GE.AND P2, PT, R30, UR5, PT ;  /* 0x000000051e007c0c */ /* 0x000fe4000bf46270 */
[----:B------:R-:W-:Y:S01]  /*2500*/  @!P1 MOV R21, 0x3bbb989d ;  /* 0x3bbb989d00159802 */ /* 0x000fe20000000f00 */
[----:B0-----:R-:W-:Y:S01]  /*2510*/  @!P0 FFMA R8, R23, R26, R8 ;  /* 0x0000001a17088223 */ /* 0x001fe20000000008 */
[----:B------:R-:W-:-:S04]  /*2520*/  IADD3 R23, PT, PT, R3, R30, RZ ;  /* 0x0000001e03177210 */ /* 0x000fc80007ffe0ff */
[----:B------:R-:W-:Y:S01]  /*2530*/  ISETP.GE.AND P0, PT, R23, UR5, PT ;  /* 0x0000000517007c0c */ /* 0x000fe2000bf06270 */
[----:B--2---:R-:W-:-:S04]  /*2540*/  @!P1 FADD R28, R25, -R4 ;  /* 0x80000004191c9221 */ /* 0x004fc80000000000 */
[----:B------:R-:W0:Y:S01]  /*2550*/  @!P2 LDC.64 R24, c[0x0][0x380] ;  /* 0x0000e000ff18ab82 */ /* 0x000e220000000a00 */
[----:B------:R-:W-:-:S04]  /*2560*/  @!P1 FFMA.SAT R21, R28, R21, 0.5 ;  /* 0x3f0000001c159423 */ /* 0x000fc80000002015 */
[----:B------:R-:W-:-:S04]  /*2570*/  @!P1 FFMA.RM R21, R21, R32, 12582913 ;  /* 0x4b40000115159423 */ /* 0x000fc80000004020 */
[----:B------:R-:W-:-:S04]  /*2580*/  @!P1 FADD R23, R21, -12583039 ;  /* 0xcb40007f15179421 */ /* 0x000fc80000000000 */
[----:B------:R-:W-:-:S04]  /*2590*/  @!P1 FFMA R23, R28, 1.4426950216293334961, -R23 ;  /* 0x3fb8aa3b1c179823 */ /* 0x000fc80000000817 */
[----:B------:R-:W-:Y:S01]  /*25a0*/  @!P1 FFMA R29, R28, 1.925963033500011079e-08, R23 ;  /* 0x32a570601c1d9823 */ /* 0x000fe20000000017 */
[----:B0-----:R-:W-:Y:S02]  /*25b0*/  @!P2 IMAD.WIDE R26, R13, 0x4, R24 ;  /* 0x000000040d1aa825 */ /* 0x001fe400078e0218 */
[----:B------:R-:W0:Y:S04]  /*25c0*/  @!P0 LDC.64 R24, c[0x0][0x380] ;  /* 0x0000e000ff188b82 */ /* 0x000e280000000a00 */
[----:B------:R-:W2:Y:S01]  /*25d0*/  @!P2 LDG.E R27, desc[UR8][R26.64] ;  /* 0x000000081a1ba981 */ /* 0x000ea2000c1e1900 */
[----:B0-----:R-:W-:-:S06]  /*25e0*/  @!P0 IMAD.WIDE R24, R15, 0x4, R24 ;  /* 0x000000040f188825 */ /* 0x001fcc00078e0218 */
[----:B------:R0:W3:Y:S01]  /*25f0*/  @!P0 LDG.E R25, desc[UR8][R24.64] ;  /* 0x0000000818198981 */ /* 0x0000e2000c1e1900 */
[----:B------:R-:W1:Y:S01]  /*2600*/  @!P1 MUFU.EX2 R29, R29 ;  /* 0x0000001d001d9308 */ /* 0x000e620000000800 */
[----:B------:R-:W-:Y:S01]  /*2610*/  @!P1 SHF.L.U32 R21, R21, 0x17, RZ ;  /* 0x0000001715159819 */ /* 0x000fe200000006ff */
[----:B------:R-:W-:Y:S01]  /*2620*/  IMAD R14, R3, 0x8, R14 ;  /* 0x00000008030e7824 */ /* 0x000fe200078e020e */
[----:B------:R-:W-:Y:S01]  /*2630*/  @!P2 MOV R28, 0x3bbb989d ;  /* 0x3bbb989d001ca802 */ /* 0x000fe20000000f00 */
[C---:B------:R-:W-:Y:S01]  /*2640*/  IMAD R20, R11.reuse, 0x8, R20 ;  /* 0x000000080b147824 */ /* 0x040fe200078e0214 */
[----:B------:R-:W-:Y:S02]  /*2650*/  @!P2 MOV R30, 0x437c0000 ;  /* 0x437c0000001ea802 */ /* 0x000fe40000000f00 */
[----:B------:R-:W-:Y:S01]  /*2660*/  IADD3 R12, PT, PT, R12, 0x8, RZ ;  /* 0x000000080c0c7810 */ /* 0x000fe20007ffe0ff */
[----:B0-----:R-:W-:Y:S01]  /*2670*/  @!P0 IMAD.MOV.U32 R24, RZ, RZ, 0x3bbb989d ;  /* 0x3bbb989dff188424 */ /* 0x001fe200078e00ff */
[----:B------:R-:W-:-:S02]  /*2680*/  LEA R19, R11, R19, 0x3 ;  /* 0x000000130b137211 */ /* 0x000fc400078e18ff */
[C---:B------:R-:W-:Y:S02]  /*2690*/  LEA R17, R11.reuse, R17, 0x3 ;  /* 0x000000110b117211 */ /* 0x040fe400078e18ff */
[C---:B------:R-:W-:Y:S02]  /*26a0*/  LEA R16, R11.reuse, R16, 0x3 ;  /* 0x000000100b107211 */ /* 0x040fe400078e18ff */
[----:B------:R-:W-:Y:S01]  /*26b0*/  LEA R18, R11, R18, 0x3 ;  /* 0x000000120b127211 */ /* 0x000fe200078e18ff */
[----:B-1----:R-:W-:Y:S01]  /*26c0*/  @!P1 FFMA R8, R21, R29, R8 ;  /* 0x0000001d15089223 */ /* 0x002fe20000000008 */
[----:B------:R-:W-:Y:S02]  /*26d0*/  ISETP.NE.AND P1, PT, R12, RZ, PT ;  /* 0x000000ff0c00720c */ /* 0x000fe40003f25270 */
[C---:B------:R-:W-:Y:S02]  /*26e0*/  LEA R22, R11.reuse, R22, 0x3 ;  /* 0x000000160b167211 */ /* 0x040fe400078e18ff */
[----:B------:R-:W-:-:S02]  /*26f0*/  LEA R13, R11, R13, 0x3 ;  /* 0x0000000d0b0d7211 */ /* 0x000fc400078e18ff */
[----:B------:R-:W-:Y:S01]  /*2700*/  LEA R15, R11, R15, 0x3 ;  /* 0x0000000f0b0f7211 */ /* 0x000fe200078e18ff */
[----:B--2---:R-:W-:-:S04]  /*2710*/  @!P2 FADD R23, R27, -R4 ;  /* 0x800000041b17a221 */ /* 0x004fc80000000000 */
[----:B------:R-:W-:-:S04]  /*2720*/  @!P2 FFMA.SAT R21, R23, R28, 0.5 ;  /* 0x3f0000001715a423 */ /* 0x000fc8000000201c */
[----:B------:R-:W-:-:S04]  /*2730*/  @!P2 FFMA.RM R26, R21, R30, 12582913 ;  /* 0x4b400001151aa423 */ /* 0x000fc8000000401e */
[----:B------:R-:W-:-:S04]  /*2740*/  @!P2 FADD R28, R26, -12583039 ;  /* 0xcb40007f1a1ca421 */ /* 0x000fc80000000000 */
[----:B------:R-:W-:-:S04]  /*2750*/  @!P2 FFMA R28, R23, 1.4426950216293334961, -R28 ;  /* 0x3fb8aa3b171ca823 */ /* 0x000fc8000000081c */
[----:B------:R-:W-:Y:S01]  /*2760*/  @!P2 FFMA R28, R23, 1.925963033500011079e-08, R28 ;  /* 0x32a57060171ca823 */ /* 0x000fe2000000001c */
[----:B---3--:R-:W-:-:S05]  /*2770*/  @!P0 FADD R21, R25, -R4 ;  /* 0x8000000419158221 */ /* 0x008fca0000000000 */
[----:B------:R-:W0:Y:S01]  /*2780*/  @!P2 MUFU.EX2 R28, R28 ;  /* 0x0000001c001ca308 */ /* 0x000e220000000800 */
[----:B------:R-:W-:Y:S01]  /*2790*/  @!P0 FFMA.SAT R23, R21, R24, 0.5 ;  /* 0x3f00000015178423 */ /* 0x000fe20000002018 */
[----:B------:R-:W-:-:S05]  /*27a0*/  @!P0 MOV R24, 0x437c0000 ;  /* 0x437c000000188802 */ /* 0x000fca0000000f00 */
[----:B------:R-:W-:-:S04]  /*27b0*/  @!P0 FFMA.RM R23, R23, R24, 12582913 ;  /* 0x4b40000117178423 */ /* 0x000fc80000004018 */
[C---:B------:R-:W-:Y:S01]  /*27c0*/  @!P0 FADD R24, R23.reuse, -12583039 ;  /* 0xcb40007f17188421 */ /* 0x040fe20000000000 */
[----:B------:R-:W-:-:S03]  /*27d0*/  @!P0 SHF.L.U32 R23, R23, 0x17, RZ ;  /* 0x0000001717178819 */ /* 0x000fc600000006ff */
[----:B------:R-:W-:-:S04]  /*27e0*/  @!P0 FFMA R24, R21, 1.4426950216293334961, -R24 ;  /* 0x3fb8aa3b15188823 */ /* 0x000fc80000000818 */
[----:B------:R-:W-:Y:S01]  /*27f0*/  @!P0 FFMA R24, R21, 1.925963033500011079e-08, R24 ;  /* 0x32a5706015188823 */ /* 0x000fe20000000018 */
[----:B------:R-:W-:-:S05]  /*2800*/  @!P2 SHF.L.U32 R21, R26, 0x17, RZ ;  /* 0x000000171a15a819 */ /* 0x000fca00000006ff */
[----:B------:R-:W1:Y:S01]  /*2810*/  @!P0 MUFU.EX2 R24, R24 ;  /* 0x0000001800188308 */ /* 0x000e620000000800 */
[----:B0-----:R-:W-:-:S04]  /*2820*/  @!P2 FFMA R8, R21, R28, R8 ;  /* 0x0000001c1508a223 */ /* 0x001fc80000000008 */
[----:B-1----:R-:W-:Y:S01]  /*2830*/  @!P0 FFMA R8, R23, R24, R8 ;  /* 0x0000001817088223 */ /* 0x002fe20000000008 */
[----:B------:R-:W-:Y:S06]  /*2840*/  @P1 BRA `(.L_x_14) ;  /* 0xfffffff400d41947 */ /* 0x000fec000383ffff */
.L_x_13:
        /* <DEDUP_REMOVED lines=9> */
[C---:B------:R-:W-:Y:S01]  /*28e0*/  ISETP.GE.AND P1, PT, R22.reuse, UR5, PT ;  /* 0x0000000516007c0c */ /* 0x040fe2000bf26270 */
[----:B------:R-:W-:-:S05]  /*28f0*/  IMAD.IADD R24, R22, 0x1, R3 ;  /* 0x0000000116187824 */ /* 0x000fca00078e0203 */
[C---:B------:R-:W-:Y:S01]  /*2900*/  ISETP.GE.AND P2, PT, R24.reuse, UR5, PT ;  /* 0x0000000518007c0c */ /* 0x040fe2000bf46270 */
[----:B------:R-:W0:Y:S01]  /*2910*/  @!P0 LDC R19, c[0x0][0x394] ;  /* 0x0000e500ff138b82 */ /* 0x000e220000000800 */
[----:B------:R-:W-:-:S04]  /*2920*/  IADD3 R9, PT, PT, R24, R3, RZ ;  /* 0x0000000318097210 */ /* 0x000fc80007ffe0ff */
[----:B------:R-:W-:-:S03]  /*2930*/  ISETP.GE.AND P3, PT, R9, UR5, PT ;  /* 0x0000000509007c0c */ /* 0x000fc6000bf66270 */
[----:B------:R-:W1:Y:S08]  /*2940*/  @!P0 LDC.64 R14, c[0x0][0x380] ;  /* 0x0000e000ff0e8b82 */ /* 0x000e700000000a00 */
[----:B------:R-:W2:Y:S08]  /*2950*/  @!P1 LDC R11, c[0x0][0x394] ;  /* 0x0000e500ff0b9b82 */ /* 0x000eb00000000800 */
[----:B------:R-:W3:Y:S01]  /*2960*/  @!P2 LDC R21, c[0x0][0x394] ;  /* 0x0000e500ff15ab82 */ /* 0x000ee20000000800 */
[----:B0-----:R-:W-:-:S07]  /*2970*/  @!P0 IMAD R19, R18, R19, UR7 ;  /* 0x0000000712138e24 */ /* 0x001fce000f8e0213 */
[----:B------:R-:W0:Y:S01]  /*2980*/  @!P1 LDC.64 R16, c[0x0][0x380] ;  /* 0x0000e000ff109b82 */ /* 0x000e220000000a00 */
[----:B-1----:R-:W-:-:S06]  /*2990*/  @!P0 IMAD.WIDE R18, R19, 0x4, R14 ;  /* 0x0000000413128825 */ /* 0x002fcc00078e020e */
[----:B------:R1:W4:Y:S01]  /*29a0*/  @!P0 LDG.E R19, desc[UR8][R18.64] ;  /* 0x0000000812138981 */ /* 0x000322000c1e1900 */
[----:B------:R-:W5:Y:S08]  /*29b0*/  @!P2 LDC.64 R12, c[0x0][0x380] ;  /* 0x0000e000ff0cab82 */ /* 0x000f700000000a00 */
[----:B------:R-:W1:Y:S08]  /*29c0*/  @!P3 LDC R26, c[0x0][0x394] ;  /* 0x0000e500ff1abb82 */ /* 0x000e700000000800 */
[----:B------:R-:W1:Y:S01]  /*29d0*/  @!P3 LDC.64 R14, c[0x0][0x380] ;  /* 0x0000e000ff0ebb82 */ /* 0x000e620000000a00 */
[----:B--2---:R-:W-:-:S02]  /*29e0*/  @!P1 IMAD R11, R22, R11, UR7 ;  /* 0x00000007160b9e24 */ /* 0x004fc4000f8e020b */
[----:B---3--:R-:W-:Y:S02]  /*29f0*/  @!P2 IMAD R21, R24, R21, UR7 ;  /* 0x000000071815ae24 */ /* 0x008fe4000f8e0215 */
[----:B0-----:R-:W-:-:S04]  /*2a00*/  @!P1 IMAD.WIDE R16, R11, 0x4, R16 ;  /* 0x000000040b109825 */ /* 0x001fc800078e0210 */
[----:B-----5:R-:W-:Y:S02]  /*2a10*/  @!P2 IMAD.WIDE R12, R21, 0x4, R12 ;  /* 0x00000004150ca825 */ /* 0x020fe400078e020c */
[----:B------:R-:W2:Y:S04]  /*2a20*/  @!P1 LDG.E R17, desc[UR8][R16.64] ;  /* 0x0000000810119981 */ /* 0x000ea8000c1e1900 */
[----:B------:R-:W3:Y:S01]  /*2a30*/  @!P2 LDG.E R13, desc[UR8][R12.64] ;  /* 0x000000080c0da981 */ /* 0x000ee2000c1e1900 */
[----:B-1----:R-:W-:-:S04]  /*2a40*/  @!P3 IMAD R9, R9, R26, UR7 ;  /* 0x000000070909be24 */ /* 0x002fc8000f8e021a */
[----:B------:R-:W-:-:S06]  /*2a50*/  @!P3 IMAD.WIDE R14, R9, 0x4, R14 ;  /* 0x00000004090eb825 */ /* 0x000fcc00078e020e */
[----:B------:R0:W5:Y:S01]  /*2a60*/  @!P3 LDG.E R15, desc[UR8][R14.64] ;  /* 0x000000080e0fb981 */ /* 0x000162000c1e1900 */
[----:B------:R-:W-:Y:S02]  /*2a70*/  @!P0 MOV R22, 0x3bbb989d ;  /* 0x3bbb989d00168802 */ /* 0x000fe40000000f00 */
[----:B------:R-:W-:Y:S02]  /*2a80*/  @!P0 MOV R18, 0x437c0000 ;  /* 0x437c000000128802 */ /* 0x000fe40000000f00 */
[----:B------:R-:W-:Y:S02]  /*2a90*/  @!P2 MOV R21, 0x3bbb989d ;  /* 0x3bbb989d0015a802 */ /* 0x000fe40000000f00 */
[----:B0-----:R-:W-:Y:S02]  /*2aa0*/  @!P2 MOV R14, 0x437c0000 ;  /* 0x437c0000000ea802 */ /* 0x001fe40000000f00 */
[----:B------:R-:W-:Y:S01]  /*2ab0*/  IADD3 R10, PT, PT, R10, 0x4, RZ ;  /* 0x000000040a0a7810 */ /* 0x000fe20007ffe0ff */
[----:B----4-:R-:W-:-:S04]  /*2ac0*/  @!P0 FADD R19, R19, -R4 ;  /* 0x8000000413138221 */ /* 0x010fc80000000000 */
[----:B------:R-:W-:-:S04]  /*2ad0*/  @!P0 FFMA.SAT R9, R19, R22, 0.5 ;  /* 0x3f00000013098423 */ /* 0x000fc80000002016 */
[----:B------:R-:W-:Y:S01]  /*2ae0*/  @!P0 FFMA.RM R9, R9, R18, 12582913 ;  /* 0x4b40000109098423 */ /* 0x000fe20000004012 */
[----:B------:R-:W-:-:S03]  /*2af0*/  @!P1 MOV R18, 0x3bbb989d ;  /* 0x3bbb989d00129802 */ /* 0x000fc60000000f00 */
[----:B------:R-:W-:Y:S01]  /*2b00*/  @!P0 FADD R16, R9, -12583039 ;  /* 0xcb40007f09108421 */ /* 0x000fe20000000000 */
[----:B------:R-:W-:-:S03]  /*2b10*/  @!P1 IMAD.MOV.U32 R22, RZ, RZ, 0x437c0000 ;  /* 0x437c0000ff169424 */ /* 0x000fc600078e00ff */
[----:B------:R-:W-:-:S04]  /*2b20*/  @!P0 FFMA R16, R19, 1.4426950216293334961, -R16 ;  /* 0x3fb8aa3b13108823 */ /* 0x000fc80000000810 */
[----:B------:R-:W-:Y:S01]  /*2b30*/  @!P0 FFMA R16, R19, 1.925963033500011079e-08, R16 ;  /* 0x32a5706013108823 */ /* 0x000fe20000000010 */
[--C-:B--2---:R-:W-:Y:S01]  /*2b40*/  @!P1 FADD R17, R17, -R4.reuse ;  /* 0x8000000411119221 */ /* 0x104fe20000000000 */
[----:B---3--:R-:W-:-:S03]  /*2b50*/  @!P2 FADD R12, R13, -R4 ;  /* 0x800000040d0ca221 */ /* 0x008fc60000000000 */
[----:B------:R-:W-:Y:S01]  /*2b60*/  @!P1 FFMA.SAT R11, R17, R18, 0.5 ;  /* 0x3f000000110b9423 */ /* 0x000fe20000002012 */
[----:B------:R-:W-:Y:S01]  /*2b70*/  @!P3 MOV R19, 0x3bbb989d ;  /* 0x3bbb989d0013b802 */ /* 0x000fe20000000f00 */
[----:B------:R-:W-:Y:S02]  /*2b80*/  @!P2 FFMA.SAT R13, R12, R21, 0.5 ;  /* 0x3f0000000c0da423 */ /* 0x000fe40000002015 */
[----:B------:R-:W-:Y:S01]  /*2b90*/  @!P1 FFMA.RM R11, R11, R22, 12582913 ;  /* 0x4b4000010b0b9423 */ /* 0x000fe20000004016 */
[----:B------:R-:W-:Y:S01]  /*2ba0*/  @!P3 MOV R22, 0x437c0000 ;  /* 0x437c00000016b802 */ /* 0x000fe20000000f00 */
[----:B------:R-:W-:Y:S02]  /*2bb0*/  @!P2 FFMA.RM R13, R13, R14, 12582913 ;  /* 0x4b4000010d0da423 */ /* 0x000fe4000000400e */
[----:B------:R-:W-:Y:S01]  /*2bc0*/  @!P1 FADD R14, R11, -12583039 ;  /* 0xcb40007f0b0e9421 */ /* 0x000fe20000000000 */
[----:B-----5:R-:W-:-:S03]  /*2bd0*/  @!P3 FADD R18, R15, -R4 ;  /* 0x800000040f12b221 */ /* 0x020fc60000000000 */
[----:B------:R-:W-:Y:S01]  /*2be0*/  @!P1 FFMA R14, R17, 1.4426950216293334961, -R14 ;  /* 0x3fb8aa3b110e9823 */ /* 0x000fe2000000080e */
[----:B------:R-:W-:Y:S01]  /*2bf0*/  @!P3 FFMA.SAT R19, R18, R19, 0.5 ;  /* 0x3f0000001213b423 */ /* 0x000fe20000002013 */
[----:B------:R-:W-:-:S03]  /*2c00*/  @!P2 FADD R15, R13, -12583039 ;  /* 0xcb40007f0d0fa421 */ /* 0x000fc60000000000 */
[----:B------:R-:W-:Y:S01]  /*2c10*/  @!P3 FFMA.RM R19, R19, R22, 12582913 ;  /* 0x4b4000011313b423 */ /* 0x000fe20000004016 */
[----:B------:R-:W-:Y:S01]  /*2c20*/  @!P1 FFMA R14, R17, 1.925963033500011079e-08, R14 ;  /* 0x32a57060110e9823 */ /* 0x000fe2000000000e */
[C---:B------:R-:W-:Y:S02]  /*2c30*/  @!P2 FFMA R15, R12.reuse, 1.4426950216293334961, -R15 ;  /* 0x3fb8aa3b0c0fa823 */ /* 0x040fe4000000080f */
[----:B------:R-:W-:Y:S01]  /*2c40*/  @!P3 FADD R17, R19, -12583039 ;  /* 0xcb40007f1311b421 */ /* 0x000fe20000000000 */
[----:B------:R-:W0:Y:S01]  /*2c50*/  @!P0 MUFU.EX2 R16, R16 ;  /* 0x0000001000108308 */ /* 0x000e220000000800 */
[----:B------:R-:W-:Y:S02]  /*2c60*/  @!P2 FFMA R15, R12, 1.925963033500011079e-08, R15 ;  /* 0x32a570600c0fa823 */ /* 0x000fe4000000000f */
[----:B------:R-:W-:-:S05]  /*2c70*/  @!P3 FFMA R17, R18, 1.4426950216293334961, -R17 ;  /* 0x3fb8aa3b1211b823 */ /* 0x000fca0000000811 */
[----:B------:R-:W1:Y:S01]  /*2c80*/  @!P1 MUFU.EX2 R14, R14 ;  /* 0x0000000e000e9308 */ /* 0x000e620000000800 */
[----:B------:R-:W-:Y:S01]  /*2c90*/  @!P3 FFMA R17, R18, 1.925963033500011079e-08, R17 ;  /* 0x32a570601211b823 */ /* 0x000fe20000000011 */
[----:B------:R-:W-:-:S06]  /*2ca0*/  @!P0 IMAD.SHL.U32 R9, R9, 0x800000, RZ ;  /* 0x0080000009098824 */ /* 0x000fcc00078e00ff */
[----:B------:R-:W2:Y:S01]  /*2cb0*/  @!P2 MUFU.EX2 R15, R15 ;  /* 0x0000000f000fa308 */ /* 0x000ea20000000800 */
[----:B------:R-:W-:Y:S01]  /*2cc0*/  @!P1 SHF.L.U32 R11, R11, 0x17, RZ ;  /* 0x000000170b0b9819 */ /* 0x000fe200000006ff */
[----:B0-----:R-:W-:-:S06]  /*2cd0*/  @!P0 FFMA R8, R9, R16, R8 ;  /* 0x0000001009088223 */ /* 0x001fcc0000000008 */
[----:B------:R-:W0:Y:S01]  /*2ce0*/  @!P3 MUFU.EX2 R17, R17 ;  /* 0x000000110011b308 */ /* 0x000e220000000800 */
[----:B------:R-:W-:Y:S01]  /*2cf0*/  @!P2 SHF.L.U32 R13, R13, 0x17, RZ ;  /* 0x000000170d0da819 */ /* 0x000fe200000006ff */
[----:B-1----:R-:W-:Y:S01]  /*2d00*/  @!P1 FFMA R8, R11, R14, R8 ;  /* 0x0000000e0b089223 */ /* 0x002fe20000000008 */
[----:B------:R-:W-:-:S03]  /*2d10*/  @!P3 SHF.L.U32 R19, R19, 0x17, RZ ;  /* 0x000000171313b819 */ /* 0x000fc600000006ff */
[----:B--2---:R-:W-:-:S04]  /*2d20*/  @!P2 FFMA R8, R13, R15, R8 ;  /* 0x0000000f0d08a223 */ /* 0x004fc80000000008 */
[----:B0-----:R-:W-:-:S07]  /*2d30*/  @!P3 FFMA R8, R19, R17, R8 ;  /* 0x000000111308b223 */ /* 0x001fce0000000008 */
.L_x_15:
[----:B------:R-:W-:Y:S05]  /*2d40*/  @!P4 BRA `(.L_x_12) ;  /* 0x0000000000fcc947 */ /* 0x000fea0003800000 */
[----:B------:R-:W-:Y:S02]  /*2d50*/  ISETP.NE.AND P0, PT, R20, 0x1, PT ;  /* 0x000000011400780c */ /* 0x000fe40003f05270 */
[----:B------:R-:W-:-:S04]  /*2d60*/  LOP3.LUT R9, R2, 0x1, RZ, 0xc0, !PT ;  /* 0x0000000102097812 */ /* 0x000fc800078ec0ff */
[----:B------:R-:W-:-:S07]  /*2d70*/  ISETP.NE.U32.AND P2, PT, R9, 0x1, PT ;  /* 0x000000010900780c */ /* 0x000fce0003f45070 */
[----:B------:R-:W-:Y:S06]  /*2d80*/  @!P0 BRA `(.L_x_16) ;  /* 0x0000000000948947 */ /* 0x000fec0003800000 */
[----:B------:R-:W-:-:S04]  /*2d90*/  IMAD R16, R10, R3, R0 ;  /* 0x000000030a107224 */ /* 0x000fc800078e0200 */
[C---:B------:R-:W-:Y:S01]  /*2da0*/  IMAD.IADD R11, R16.reuse, 0x1, R3 ;  /* 0x00000001100b7824 */ /* 0x040fe200078e0203 */
[----:B------:R-:W-:-:S04]  /*2db0*/  ISETP.GE.AND P0, PT, R16, UR5, PT ;  /* 0x0000000510007c0c */ /* 0x000fc8000bf06270 */
[----:B------:R-:W-:-:S09]  /*2dc0*/  ISETP.GE.AND P1, PT, R11, UR5, PT ;  /* 0x000000050b007c0c */ /* 0x000fd2000bf26270 */
        /* <DEDUP_REMOVED lines=10> */
[----:B------:R-:W-:Y:S02]  /*2e70*/  @!P0 MOV R16, 0x3bbb989d ;  /* 0x3bbb989d00108802 */ /* 0x000fe40000000f00 */
[----:B------:R-:W-:Y:S02]  /*2e80*/  @!P0 MOV R18, 0x437c0000 ;  /* 0x437c000000128802 */ /* 0x000fe40000000f00 */
[----:B------:R-:W-:Y:S02]  /*2e90*/  @!P1 MOV R17, 0x3bbb989d ;  /* 0x3bbb989d00119802 */ /* 0x000fe40000000f00 */
[----:B------:R-:W-:Y:S01]  /*2ea0*/  IADD3 R10, PT, PT, R10, 0x2, RZ ;  /* 0x000000020a0a7810 */ /* 0x000fe20007ffe0ff */
[----:B----4-:R-:W-:-:S04]  /*2eb0*/  @!P0 FADD R9, R15, -R4 ;  /* 0x800000040f098221 */ /* 0x010fc80000000000 */
[----:B------:R-:W-:-:S04]  /*2ec0*/  @!P0 FFMA.SAT R11, R9, R16, 0.5 ;  /* 0x3f000000090b8423 */ /* 0x000fc80000002010 */
[----:B------:R-:W-:Y:S01]  /*2ed0*/  @!P0 FFMA.RM R11, R11, R18, 12582913 ;  /* 0x4b4000010b0b8423 */ /* 0x000fe20000004012 */
[----:B------:R-:W-:Y:S01]  /*2ee0*/  @!P1 MOV R18, 0x437c0000 ;  /* 0x437c000000129802 */ /* 0x000fe20000000f00 */
[----:B--2---:R-:W-:-:S04]  /*2ef0*/  @!P1 FADD R16, R13, -R4 ;  /* 0x800000040d109221 */ /* 0x004fc80000000000 */
[----:B------:R-:W-:Y:S01]  /*2f00*/  @!P1 FFMA.SAT R15, R16, R17, 0.5 ;  /* 0x3f000000100f9423 */ /* 0x000fe20000002011 */
[----:B------:R-:W-:-:S03]  /*2f10*/  @!P0 FADD R14, R11, -12583039 ;  /* 0xcb40007f0b0e8421 */ /* 0x000fc60000000000 */
[----:B------:R-:W-:Y:S01]  /*2f20*/  @!P1 FFMA.RM R15, R15, R18, 12582913 ;  /* 0x4b4000010f0f9423 */ /* 0x000fe20000004012 */
[----:B------:R-:W-:-:S03]  /*2f30*/  @!P0 FFMA R14, R9, 1.4426950216293334961, -R14 ;  /* 0x3fb8aa3b090e8823 */ /* 0x000fc6000000080e */
[----:B------:R-:W-:Y:S01]  /*2f40*/  @!P1 FADD R13, R15, -12583039 ;  /* 0xcb40007f0f0d9421 */ /* 0x000fe20000000000 */
[----:B------:R-:W-:-:S03]  /*2f50*/  @!P0 FFMA R14, R9, 1.925963033500011079e-08, R14 ;  /* 0x32a57060090e8823 */ /* 0x000fc6000000000e */
[----:B------:R-:W-:-:S04]  /*2f60*/  @!P1 FFMA R13, R16, 1.4426950216293334961, -R13 ;  /* 0x3fb8aa3b100d9823 */ /* 0x000fc8000000080d */
[----:B------:R-:W-:Y:S01]  /*2f70*/  @!P1 FFMA R13, R16, 1.925963033500011079e-08, R13 ;  /* 0x32a57060100d9823 */ /* 0x000fe2000000000d */
[----:B------:R-:W0:Y:S08]  /*2f80*/  @!P0 MUFU.EX2 R14, R14 ;  /* 0x0000000e000e8308 */ /* 0x000e300000000800 */
[----:B------:R-:W1:Y:S01]  /*2f90*/  @!P1 MUFU.EX2 R13, R13 ;  /* 0x0000000d000d9308 */ /* 0x000e620000000800 */
[----:B------:R-:W-:Y:S01]  /*2fa0*/  @!P0 IMAD.SHL.U32 R11, R11, 0x800000, RZ ;  /* 0x008000000b0b8824 */ /* 0x000fe200078e00ff */
[----:B------:R-:W-:-:S03]  /*2fb0*/  @!P1 SHF.L.U32 R15, R15, 0x17, RZ ;  /* 0x000000170f0f9819 */ /* 0x000fc600000006ff */
[----:B0-----:R-:W-:-:S04]  /*2fc0*/  @!P0 FFMA R8, R11, R14, R8 ;  /* 0x0000000e0b088223 */ /* 0x001fc80000000008 */
[----:B-1----:R-:W-:-:S07]  /*2fd0*/  @!P1 FFMA R8, R15, R13, R8 ;  /* 0x0000000d0f089223 */ /* 0x002fce0000000008 */
.L_x_16:
        /* <DEDUP_REMOVED lines=9> */
[----:B------:R-:W2:Y:S01]  /*3070*/  LDG.E R11, desc[UR8][R10.64] ;  /* 0x000000080a0b7981 */ /* 0x000ea2000c1e1900 */
[----:B------:R-:W-:Y:S01]  /*3080*/  HFMA2 R12, -RZ, RZ, 0.96630859375, -0.0022525787353515625 ;  /* 0x3bbb989dff0c7431 */ /* 0x000fe200000001ff */
[----:B------:R-:W-:Y:S01]  /*3090*/  MOV R13, 0x437c0000 ;  /* 0x437c0000000d7802 */ /* 0x000fe20000000f00 */
[----:B--2---:R-:W-:-:S04]  /*30a0*/  FADD R9, R11, -R4 ;  /* 0x800000040b097221 */ /* 0x004fc80000000000 */
[----:B------:R-:W-:-:S04]  /*30b0*/  FFMA.SAT R12, R9, R12, 0.5 ;  /* 0x3f000000090c7423 */ /* 0x000fc8000000200c */
[----:B------:R-:W-:-:S04]  /*30c0*/  FFMA.RM R12, R12, R13, 12582913 ;  /* 0x4b4000010c0c7423 */ /* 0x000fc8000000400d */
[----:B------:R-:W-:-:S04]  /*30d0*/  FADD R14, R12, -12583039 ;  /* 0xcb40007f0c0e7421 */ /* 0x000fc80000000000 */
[----:B------:R-:W-:-:S04]  /*30e0*/  FFMA R14, R9, 1.4426950216293334961, -R14 ;  /* 0x3fb8aa3b090e7823 */ /* 0x000fc8000000080e */
[----:B------:R-:W-:Y:S01]  /*30f0*/  FFMA R14, R9, 1.925963033500011079e-08, R14 ;  /* 0x32a57060090e7823 */ /* 0x000fe2000000000e */
[----:B------:R-:W-:-:S05]  /*3100*/  IMAD.SHL.U32 R9, R12, 0x800000, RZ ;  /* 0x008000000c097824 */ /* 0x000fca00078e00ff */
[----:B------:R-:W0:Y:S02]  /*3110*/  MUFU.EX2 R14, R14 ;  /* 0x0000000e000e7308 */ /* 0x000e240000000800 */
[----:B0-----:R-:W-:-:S07]  /*3120*/  FFMA R8, R9, R14, R8 ;  /* 0x0000000e09087223 */ /* 0x001fce0000000008 */
.L_x_17:
[----:B------:R-:W-:Y:S05]  /*3130*/  BSYNC.RECONVERGENT B0 ;  /* 0x0000000000007941 */ /* 0x000fea0003800200 */
.L_x_12:
[----:B------:R-:W0:Y:S01]  /*3140*/  SHFL.BFLY PT, R9, R8, 0x10, 0x1f ;  /* 0x0e001f0008097f89 */ /* 0x000e2200000e0000 */
[----:B------:R-:W-:-:S13]  /*3150*/  ISETP.NE.AND P0, PT, R7, RZ, PT ;  /* 0x000000ff0700720c */ /* 0x000fda0003f05270 */
[----:B------:R-:W1:Y:S01]  /*3160*/  @!P0 S2R R14, SR_CgaCtaId ;  /* 0x00000000000e8919 */ /* 0x000e620000008800 */
[----:B------:R-:W-:-:S04]  /*3170*/  @!P0 MOV R7, 0x400 ;  /* 0x0000040000078802 */ /* 0x000fc80000000f00 */
[----:B------:R-:W-:Y:S01]  /*3180*/  @!P0 IADD3 R7, PT, PT, R7, 0x80, RZ ;  /* 0x0000008007078810 */ /* 0x000fe20007ffe0ff */
[----:B0-----:R-:W-:-:S05]  /*3190*/  FADD R9, R9, R8 ;  /* 0x0000000809097221 */ /* 0x001fca0000000000 */
[----:B------:R-:W0:Y:S01]  /*31a0*/  SHFL.BFLY PT, R10, R9, 0x8, 0x1f ;  /* 0x0d001f00090a7f89 */ /* 0x000e2200000e0000 */
[----:B-1----:R-:W-:-:S04]  /*31b0*/  @!P0 LEA R7, R14, R7, 0x18 ;  /* 0x000000070e078211 */ /* 0x002fc800078ec0ff */
[----:B------:R-:W-:Y:S01]  /*31c0*/  @!P0 LEA R6, R6, R7, 0x2 ;  /* 0x0000000706068211 */ /* 0x000fe200078e10ff */
[----:B0-----:R-:W-:-:S05]  /*31d0*/  FADD R10, R9, R10 ;  /* 0x0000000a090a7221 */ /* 0x001fca0000000000 */
[----:B------:R-:W0:Y:S02]  /*31e0*/  SHFL.BFLY PT, R11, R10, 0x4, 0x1f ;  /* 0x0c801f000a0b7f89 */ /* 0x000e2400000e0000 */
[----:B0-----:R-:W-:-:S05]  /*31f0*/  FADD R11, R10, R11 ;  /* 0x0000000b0a0b7221 */ /* 0x001fca0000000000 */
[----:B------:R-:W0:Y:S02]  /*3200*/  SHFL.BFLY PT, R12, R11, 0x2, 0x1f ;  /* 0x0c401f000b0c7f89 */ /* 0x000e2400000e0000 */
[----:B0-----:R-:W-:-:S05]  /*3210*/  FADD R12, R11, R12 ;  /* 0x0000000c0b0c7221 */ /* 0x001fca0000000000 */
[----:B------:R-:W0:Y:S02]  /*3220*/  SHFL.BFLY PT, R23, R12, 0x1, 0x1f ;  /* 0x0c201f000c177f89 */ /* 0x000e2400000e0000 */
[----:B0-----:R-:W-:-:S05]  /*3230*/  FADD R23, R12, R23 ;  /* 0x000000170c177221 */ /* 0x001fca0000000000 */
[----:B------:R0:W-:Y:S01]  /*3240*/  @!P0 STS [R6], R23 ;  /* 0x0000001706008388 */ /* 0x0001e20000000800 */
[----:B------:R-:W-:Y:S01]  /*3250*/  BAR.SYNC.DEFER_BLOCKING 0x0 ;  /* 0x0000000000007b1d */ /* 0x000fe20000010000 */
[----:B------:R-:W-:-:S13]  /*3260*/  ISETP.GE.U32.AND P0, PT, R3, 0x40, PT ;  /* 0x000000400300780c */ /* 0x000fda0003f06070 */
[----:B0-----:R-:W-:Y:S05]  /*3270*/  @!P0 BRA `(.L_x_18) ;  /* 0x00000004006c8947 */ /* 0x001fea0003800000 */
[C---:B------:R-:W-:Y:S01]  /*3280*/  IADD3 R6, PT, PT, R5.reuse, -0x1, RZ ;  /* 0xffffffff05067810 */ /* 0x040fe20007ffe0ff */
[----:B------:R-:W-:Y:S01]  /*3290*/  HFMA2 R23, -RZ, RZ, 0, 0 ;  /* 0x00000000ff177431 */ /* 0x000fe200000001ff */
[----:B------:R-:W-:Y:S02]  /*32a0*/  LOP3.LUT R24, R5, 0xf, RZ, 0xc0, !PT ;  /* 0x0000000f05187812 */ /* 0x000fe400078ec0ff */
[----:B------:R-:W-:Y:S01]  /*32b0*/  ISETP.GE.U32.AND P0, PT, R6, 0xf, PT ;  /* 0x0000000f0600780c */ /* 0x000fe20003f06070 */
[----:B------:R-:W-:Y:S01]  /*32c0*/  IMAD.MOV.U32 R6, RZ, RZ, RZ ;  /* 0x000000ffff067224 */ /* 0x000fe200078e00ff */
[----:B------:R-:W-:-:S11]  /*32d0*/  ISETP.NE.AND P1, PT, R24, RZ, PT ;  /* 0x000000ff1800720c */ /* 0x000fd60003f25270 */
[----:B------:R-:W-:Y:S05]  /*32e0*/  @!P0 BRA `(.L_x_19) ;  /* 0x0000000000888947 */ /* 0x000fea0003800000 */
[----:B------:R-:W0:Y:S01]  /*32f0*/  S2UR UR5, SR_CgaCtaId ;  /* 0x00000000000579c3 */ /* 0x000e220000008800 */
[----:B------:R-:W-:Y:S01]  /*3300*/  LOP3.LUT R6, R5, 0x30, RZ, 0xc0, !PT ;  /* 0x0000003005067812 */ /* 0x000fe200078ec0ff */
[----:B------:R-:W-:Y:S01]  /*3310*/  UMOV UR4, 0x400 ;  /* 0x0000040000047882 */ /* 0x000fe20000000000 */
[----:B------:R-:W-:Y:S01]  /*3320*/  SHF.R.U32.HI R5, RZ, 0x5, R3 ;  /* 0x00000005ff057819 */ /* 0x000fe20000011603 */
[----:B------:R-:W-:Y:S01]  /*3330*/  UIADD3 UR4, UPT, UPT, UR4, 0x80, URZ ;  /* 0x0000008004047890 */ /* 0x000fe2000fffe0ff */
[----:B------:R-:W-:Y:S02]  /*3340*/  MOV R23, RZ ;  /* 0x000000ff00177202 */ /* 0x000fe40000000f00 */
[----:B------:R-:W-:-:S04]  /*3350*/  LOP3.LUT R7, R5, 0x7fffff0, RZ, 0xc0, !PT ;  /* 0x07fffff005077812 */ /* 0x000fc800078ec0ff */
[----:B------:R-:W-:Y:S01]  /*3360*/  IADD3 R7, PT, PT, -R7, RZ, RZ ;  /* 0x000000ff07077210 */ /* 0x000fe20007ffe1ff */
[----:B0-----:R-:W-:-:S04]  /*3370*/  ULEA UR4, UR5, UR4, 0x18 ;  /* 0x0000000405047291 */ /* 0x001fc8000f8ec0ff */
[----:B------:R-:W-:-:S12]  /*3380*/  UIADD3 UR4, UPT, UPT, UR4, 0x20, URZ ;  /* 0x0000002004047890 */ /* 0x000fd8000fffe0ff */
.L_x_20:
[----:B------:R-:W0:Y:S01]  /*3390*/  LDS.128 R8, [UR4+-0x20] ;  /* 0xffffe004ff087984 */ /* 0x000e220008000c00 */
[----:B------:R-:W-:-:S03]  /*33a0*/  IADD3 R7, PT, PT, R7, 0x10, RZ ;  /* 0x0000001007077810 */ /* 0x000fc60007ffe0ff */
[----:B------:R-:W1:Y:S01]  /*33b0*/  LDS.128 R12, [UR4+-0x10] ;  /* 0xfffff004ff0c7984 */ /* 0x000e620008000c00 */
[----:B------:R-:W-:-:S03]  /*33c0*/  ISETP.NE.AND P0, PT, R7, RZ, PT ;  /* 0x000000ff0700720c */ /* 0x000fc60003f05270 */
[----:B------:R-:W2:Y:S01]  /*33d0*/  LDS.128 R16, [UR4] ;  /* 0x00000004ff107984 */ /* 0x000ea20008000c00 */
[----:B0-----:R-:W-:-:S03]  /*33e0*/  FADD R8, R8, R23 ;  /* 0x0000001708087221 */ /* 0x001fc60000000000 */
[----:B------:R-:W0:Y:S01]  /*33f0*/  LDS.128 R20, [UR4+0x10] ;  /* 0x00001004ff147984 */ /* 0x000e220008000c00 */
[----:B------:R-:W-:Y:S01]  /*3400*/  UIADD3 UR4, UPT, UPT, UR4, 0x40, URZ ;  /* 0x0000004004047890 */ /* 0x000fe2000fffe0ff */
[----:B------:R-:W-:-:S04]  /*3410*/  FADD R9, R8, R9 ;  /* 0x0000000908097221 */ /* 0x000fc80000000000 */
[----:B------:R-:W-:-:S04]  /*3420*/  FADD R10, R9, R10 ;  /* 0x0000000a090a7221 */ /* 0x000fc80000000000 */
[----:B------:R-:W-:-:S04]  /*3430*/  FADD R11, R10, R11 ;  /* 0x0000000b0a0b7221 */ /* 0x000fc80000000000 */
[----:B-1----:R-:W-:-:S04]  /*3440*/  FADD R12, R11, R12 ;  /* 0x0000000c0b0c7221 */ /* 0x002fc80000000000 */
[----:B------:R-:W-:-:S04]  /*3450*/  FADD R13, R12, R13 ;  /* 0x0000000d0c0d7221 */ /* 0x000fc80000000000 */
[----:B------:R-:W-:-:S04]  /*3460*/  FADD R14, R13, R14 ;  /* 0x0000000e0d0e7221 */ /* 0x000fc80000000000 */
[----:B------:R-:W-:-:S04]  /*3470*/  FADD R15, R14, R15 ;  /* 0x0000000f0e0f7221 */ /* 0x000fc80000000000 */
[----:B--2---:R-:W-:-:S04]  /*3480*/  FADD R16, R15, R16 ;  /* 0x000000100f107221 */ /* 0x004fc80000000000 */
[----:B------:R-:W-:-:S04]  /*3490*/  FADD R17, R16, R17 ;  /* 0x0000001110117221 */ /* 0x000fc80000000000 */
[----:B------:R-:W-:-:S04]  /*34a0*/  FADD R18, R17, R18 ;  /* 0x0000001211127221 */ /* 0x000fc80000000000 */
[----:B------:R-:W-:-:S04]  /*34b0*/  FADD R19, R18, R19 ;  /* 0x0000001312137221 */ /* 0x000fc80000000000 */
[----:B0-----:R-:W-:-:S04]  /*34c0*/  FADD R20, R19, R20 ;  /* 0x0000001413147221 */ /* 0x001fc80000000000 */
[----:B------:R-:W-:-:S04]  /*34d0*/  FADD R21, R20, R21 ;  /* 0x0000001514157221 */ /* 0x000fc80000000000 */
[----:B------:R-:W-:-:S04]  /*34e0*/  FADD R22, R21, R22 ;  /* 0x0000001615167221 */ /* 0x000fc80000000000 */
[----:B------:R-:W-:Y:S01]  /*34f0*/  FADD R23, R22, R23 ;  /* 0x0000001716177221 */ /* 0x000fe20000000000 */
[----:B------:R-:W-:Y:S06]  /*3500*/  @P0 BRA `(.L_x_20) ;  /* 0xfffffffc00a00947 */ /* 0x000fec000383ffff */
.L_x_19:
[----:B------:R-:W-:Y:S05]  /*3510*/  @!P1 BRA `(.L_x_18) ;  /* 0x0000000000c49947 */ /* 0x000fea0003800000 */
[----:B------:R-:W-:Y:S02]  /*3520*/  ISETP.GE.U32.AND P0, PT, R24, 0x8, PT ;  /* 0x000000081800780c */ /* 0x000fe40003f06070 */
[----:B------:R-:W-:-:S04]  /*3530*/  LOP3.LUT R16, R5, 0x7, RZ, 0xc0, !PT ;  /* 0x0000000705107812 */ /* 0x000fc800078ec0ff */
[----:B------:R-:W-:-:S07]  /*3540*/  ISETP.NE.AND P1, PT, R16, RZ, PT ;  /* 0x000000ff1000720c */ /* 0x000fce0003f25270 */
[----:B------:R-:W-:Y:S06]  /*3550*/  @!P0 BRA `(.L_x_21) ;  /* 0x0000000000408947 */ /* 0x000fec0003800000 */
[----:B------:R-:W0:Y:S01]  /*3560*/  S2R R8, SR_CgaCtaId ;  /* 0x0000000000087919 */ /* 0x000e220000008800 */
[----:B------:R-:W-:-:S04]  /*3570*/  MOV R7, 0x400 ;  /* 0x0000040000077802 */ /* 0x000fc80000000f00 */
[----:B------:R-:W-:-:S04]  /*3580*/  IADD3 R7, PT, PT, R7, 0x80, RZ ;  /* 0x0000008007077810 */ /* 0x000fc80007ffe0ff */
[----:B0-----:R-:W-:-:S05]  /*3590*/  LEA R7, R8, R7, 0x18 ;  /* 0x0000000708077211 */ /* 0x001fca00078ec0ff */
[C---:B------:R-:W-:Y:S01]  /*35a0*/  IMAD R7, R6.reuse, 0x4, R7 ;  /* 0x0000000406077824 */ /* 0x040fe200078e0207 */
[----:B------:R-:W-:-:S04]  /*35b0*/  IADD3 R6, PT, PT, R6, 0x8, RZ ;  /* 0x0000000806067810 */ /* 0x000fc80007ffe0ff */
[----:B------:R-:W0:Y:S04]  /*35c0*/  LDS.128 R8, [R7] ;  /* 0x0000000007087984 */ /* 0x000e280000000c00 */
[----:B------:R-:W1:Y:S01]  /*35d0*/  LDS.128 R12, [R7+0x10] ;  /* 0x00001000070c7984 */ /* 0x000e620000000c00 */
[----:B0-----:R-:W-:-:S04]  /*35e0*/  FADD R8, R23, R8 ;  /* 0x0000000817087221 */ /* 0x001fc80000000000 */
[----:B------:R-:W-:-:S04]  /*35f0*/  FADD R9, R8, R9 ;  /* 0x0000000908097221 */ /* 0x000fc80000000000 */
[----:B------:R-:W-:-:S04]  /*3600*/  FADD R10, R9, R10 ;  /* 0x0000000a090a7221 */ /* 0x000fc80000000000 */
[----:B------:R-:W-:-:S04]  /*3610*/  FADD R11, R10, R11 ;  /* 0x0000000b0a0b7221 */ /* 0x000fc80000000000 */
[----:B-1----:R-:W-:-:S04]  /*3620*/  FADD R12, R11, R12 ;  /* 0x0000000c0b0c7221 */ /* 0x002fc80000000000 */
[----:B------:R-:W-:-:S04]  /*3630*/  FADD R13, R12, R13 ;  /* 0x0000000d0c0d7221 */ /* 0x000fc80000000000 */
[----:B------:R-:W-:-:S04]  /*3640*/  FADD R14, R13, R14 ;  /* 0x0000000e0d0e7221 */ /* 0x000fc80000000000 */
[----:B------:R-:W-:-:S07]  /*3650*/  FADD R23, R14, R15 ;  /* 0x0000000f0e177221 */ /* 0x000fce0000000000 */
.L_x_21:
        /* <DEDUP_REMOVED lines=8> */
[----:B0-----:R-:W-:-:S04]  /*36e0*/  LEA R7, R8, R7, 0x18 ;  /* 0x0000000708077211 */ /* 0x001fc800078ec0ff */
[C---:B------:R-:W-:Y:S02]  /*36f0*/  LEA R7, R6.reuse, R7, 0x2 ;  /* 0x0000000706077211 */ /* 0x040fe400078e10ff */
[----:B------:R-:W-:-:S03]  /*3700*/  IADD3 R6, PT, PT, R6, 0x4, RZ ;  /* 0x0000000406067810 */ /* 0x000fc60007ffe0ff */
[----:B------:R-:W0:Y:S02]  /*3710*/  LDS.128 R8, [R7] ;  /* 0x0000000007087984 */ /* 0x000e240000000c00 */
[----:B0-----:R-:W-:-:S04]  /*3720*/  FADD R8, R23, R8 ;  /* 0x0000000817087221 */ /* 0x001fc80000000000 */
[----:B------:R-:W-:-:S04]  /*3730*/  FADD R9, R8, R9 ;  /* 0x0000000908097221 */ /* 0x000fc80000000000 */
[----:B------:R-:W-:-:S04]  /*3740*/  FADD R10, R9, R10 ;  /* 0x0000000a090a7221 */ /* 0x000fc80000000000 */
[----:B------:R-:W-:-:S07]  /*3750*/  FADD R23, R10, R11 ;  /* 0x0000000b0a177221 */ /* 0x000fce0000000000 */
.L_x_22:
[----:B------:R-:W-:Y:S05]  /*3760*/  @!P1 BRA `(.L_x_18) ;  /* 0x0000000000309947 */ /* 0x000fea0003800000 */
[----:B------:R-:W0:Y:S01]  /*3770*/  S2R R8, SR_CgaCtaId ;  /* 0x0000000000087919 */ /* 0x000e220000008800 */
[----:B------:R-:W-:Y:S02]  /*3780*/  MOV R7, 0x400 ;  /* 0x0000040000077802 */ /* 0x000fe40000000f00 */
[----:B------:R-:W-:-:S03]  /*3790*/  IADD3 R5, PT, PT, -R5, RZ, RZ ;  /* 0x000000ff05057210 */ /* 0x000fc60007ffe1ff */
[----:B------:R-:W-:-:S05]  /*37a0*/  VIADD R7, R7, 0x80 ;  /* 0x0000008007077836 */ /* 0x000fca0000000000 */
[----:B0-----:R-:W-:-:S04]  /*37b0*/  LEA R7, R8, R7, 0x18 ;  /* 0x0000000708077211 */ /* 0x001fc800078ec0ff */
[----:B------:R-:W-:-:S07]  /*37c0*/  LEA R6, R6, R7, 0x2 ;  /* 0x0000000706067211 */ /* 0x000fce00078e10ff */
.L_x_23:
[----:B------:R0:W1:Y:S01]  /*37d0*/  LDS R8, [R6] ;  /* 0x0000000006087984 */ /* 0x0000620000000800 */
[----:B------:R-:W-:-:S04]  /*37e0*/  IADD3 R5, PT, PT, R5, 0x1, RZ ;  /* 0x0000000105057810 */ /* 0x000fc80007ffe0ff */
[----:B------:R-:W-:Y:S02]  /*37f0*/  ISETP.NE.AND P0, PT, R5, RZ, PT ;  /* 0x000000ff0500720c */ /* 0x000fe40003f05270 */
[----:B0-----:R-:W-:Y:S01]  /*3800*/  IADD3 R6, PT, PT, R6, 0x4, RZ ;  /* 0x0000000406067810 */ /* 0x001fe20007ffe0ff */
[----:B-1----:R-:W-:-:S10]  /*3810*/  FADD R23, R8, R23 ;  /* 0x0000001708177221 */ /* 0x002fd40000000000 */
[----:B------:R-:W-:Y:S05]  /*3820*/  @P0 BRA `(.L_x_23) ;  /* 0xfffffffc00e80947 */ /* 0x000fea000383ffff */
.L_x_18:
[----:B------:R-:W-:-:S13]  /*3830*/  ISETP.GE.AND P0, PT, R2, 0x1, PT ;  /* 0x000000010200780c */ /* 0x000fda0003f06270 */
[----:B------:R-:W-:Y:S05]  /*3840*/  @!P0 EXIT ;  /* 0x000000000000894d */ /* 0x000fea0003800000 */
[C---:B------:R-:W-:Y:S01]  /*3850*/  ISETP.GE.U32.AND P0, PT, R2.reuse, 0x4, PT ;  /* 0x000000040200780c */ /* 0x040fe20003f06070 */
[----:B------:R-:W-:Y:S01]  /*3860*/  IMAD.MOV.U32 R6, RZ, RZ, RZ ;  /* 0x000000ffff067224 */ /* 0x000fe200078e00ff */
[----:B------:R-:W-:-:S11]  /*3870*/  LOP3.LUT R5, R2, 0x3, RZ, 0xc0, !PT ;  /* 0x0000000302057812 */ /* 0x000fd600078ec0ff */
[----:B------:R-:W-:Y:S05]  /*3880*/  @!P0 BRA `(.L_x_24) ;  /* 0x0000000800648947 */ /* 0x000fea0003800000 */
[----:B------:R-:W0:Y:S01]  /*3890*/  LDC R13, c[0x0][0x394] ;  /* 0x0000e500ff0d7b82 */ /* 0x000e220000000800 */
[----:B------:R-:W-:Y:S01]  /*38a0*/  LOP3.LUT R6, R2, 0x7ffffffc, RZ, 0xc0, !PT ;  /* 0x7ffffffc02067812 */ /* 0x000fe200078ec0ff */
[C---:B------:R-:W-:Y:S01]  /*38b0*/  IMAD R10, R3.reuse, 0x3, R0 ;  /* 0x00000003030a7824 */ /* 0x040fe200078e0200 */
[----:B------:R-:W-:Y:S01]  /*38c0*/  IADD3 R2, PT, PT, R0, R3, RZ ;  /* 0x0000000300027210 */ /* 0x000fe20007ffe0ff */
[----:B------:R-:W1:Y:S01]  /*38d0*/  LDCU UR4, c[0x0][0x390] ;  /* 0x00007200ff0477ac */ /* 0x000e620008000800 */
[-C--:B------:R-:W-:Y:S02]  /*38e0*/  LEA R8, R3, R0.reuse, 0x1 ;  /* 0x0000000003087211 */ /* 0x080fe400078e08ff */
[----:B------:R-:W-:Y:S01]  /*38f0*/  MOV R12, R0 ;  /* 0x00000000000c7202 */ /* 0x000fe20000000f00 */
[----:B------:R-:W2:Y:S01]  /*3900*/  LDC.64 R16, c[0x0][0x380] ;  /* 0x0000e000ff107b82 */ /* 0x000ea20000000a00 */
[----:B------:R-:W-:-:S07]  /*3910*/  IADD3 R15, PT, PT, -R6, RZ, RZ ;  /* 0x000000ff060f7210 */ /* 0x000fce0007ffe1ff */
[----:B------:R-:W3:Y:S01]  /*3920*/  LDC.64 R18, c[0x0][0x388] ;  /* 0x0000e200ff127b82 */ /* 0x000ee20000000a00 */
[-C--:B0-----:R-:W-:Y:S02]  /*3930*/  IMAD R7, R2, R13.reuse, UR7 ;  /* 0x0000000702077e24 */ /* 0x081fe4000f8e020d */
[-C--:B------:R-:W-:Y:S02]  /*3940*/  IMAD R14, R3, R13.reuse, RZ ;  /* 0x0000000d030e7224 */ /* 0x080fe400078e02ff */
[-C--:B------:R-:W-:Y:S02]  /*3950*/  IMAD R9, R8, R13.reuse, UR7 ;  /* 0x0000000708097e24 */ /* 0x080fe4000f8e020d */
[-C--:B------:R-:W-:Y:S02]  /*3960*/  IMAD R11, R0, R13.reuse, UR7 ;  /* 0x00000007000b7e24 */ /* 0x080fe4000f8e020d */
[----:B-12---:R-:W-:-:S07]  /*3970*/  IMAD R13, R10, R13, UR7 ;  /* 0x000000070a0d7e24 */ /* 0x006fce000f8e020d */
.L_x_41:
[----:B------:R-:W-:Y:S01]  /*3980*/  ISETP.GE.AND P0, PT, R12, UR4, PT ;  /* 0x000000040c007c0c */ /* 0x000fe2000bf06270 */
[----:B------:R-:W-:-:S12]  /*3990*/  BSSY.RECONVERGENT B0, `(.L_x_25) ;  /* 0x000001d000007945 */ /* 0x000fd80003800200 */
[----:B012-4-:R-:W-:Y:S05]  /*39a0*/  @P0 BRA `(.L_x_26) ;  /* 0x00000000006c0947 */ /* 0x017fea0003800000 */
[----:B------:R-:W-:-:S06]  /*39b0*/  IMAD.WIDE R20, R11, 0x4, R16 ;  /* 0x000000040b147825 */ /* 0x000fcc00078e0210 */
[----:B------:R-:W2:Y:S01]  /*39c0*/  LDG.E R21, desc[UR8][R20.64] ;  /* 0x0000000814157981 */ /* 0x000ea2000c1e1900 */
[----:B------:R-:W-:Y:S02]  /*39d0*/  HFMA2 R27, -RZ, RZ, 3.7421875, 0 ;  /* 0x437c0000ff1b7431 */ /* 0x000fe400000001ff */
[----:B------:R-:W-:Y:S01]  /*39e0*/  IMAD.MOV.U32 R25, RZ, RZ, 0x3bbb989d ;  /* 0x3bbb989dff197424 */ /* 0x000fe200078e00ff */
[----:B------:R-:W0:Y:S01]  /*39f0*/  MUFU.RCP R26, R23 ;  /* 0x00000017001a7308 */ /* 0x000e220000001000 */
[----:B------:R-:W-:Y:S01]  /*3a00*/  BSSY.RECONVERGENT B1, `(.L_x_27) ;  /* 0x0000013000017945 */ /* 0x000fe20003800200 */
[----:B--2---:R-:W-:Y:S01]  /*3a10*/  FADD R22, R21, -R4 ;  /* 0x8000000415167221 */ /* 0x004fe20000000000 */
[----:B0-----:R-:W-:-:S03]  /*3a20*/  FFMA R21, R26, -R23, 1 ;  /* 0x3f8000001a157423 */ /* 0x001fc60000000817 */
[----:B------:R-:W-:Y:S01]  /*3a30*/  FFMA.SAT R24, R22, R25, 0.5 ;  /* 0x3f00000016187423 */ /* 0x000fe20000002019 */
[----:B------:R-:W-:-:S03]  /*3a40*/  FFMA R21, R26, R21, R26 ;  /* 0x000000151a157223 */ /* 0x000fc6000000001a */
[----:B------:R-:W-:-:S04]  /*3a50*/  FFMA.RM R24, R24, R27, 12582913 ;  /* 0x4b40000118187423 */ /* 0x000fc8000000401b */
[C---:B------:R-:W-:Y:S01]  /*3a60*/  FADD R25, R24.reuse, -12583039 ;  /* 0xcb40007f18197421 */ /* 0x040fe20000000000 */
[----:B------:R-:W-:-:S03]  /*3a70*/  SHF.L.U32 R20, R24, 0x17, RZ ;  /* 0x0000001718147819 */ /* 0x000fc600000006ff */
[----:B------:R-:W-:-:S04]  /*3a80*/  FFMA R25, R22, 1.4426950216293334961, -R25 ;  /* 0x3fb8aa3b16197823 */ /* 0x000fc80000000819 */
[----:B------:R-:W-:-:S06]  /*3a90*/  FFMA R25, R22, 1.925963033500011079e-08, R25 ;  /* 0x32a5706016197823 */ /* 0x000fcc0000000019 */
[----:B------:R-:W0:Y:S02]  /*3aa0*/  MUFU.EX2 R25, R25 ;  /* 0x0000001900197308 */ /* 0x000e240000000800 */
[----:B0-----:R-:W-:-:S06]  /*3ab0*/  FMUL R20, R20, R25 ;  /* 0x0000001914147220 */ /* 0x001fcc0000400000 */
[----:B------:R-:W0:Y:S01]  /*3ac0*/  FCHK P0, R20, R23 ;  /* 0x0000001714007302 */ /* 0x000e220000000000 */
[----:B------:R-:W-:-:S04]  /*3ad0*/  FFMA R22, R20, R21, RZ ;  /* 0x0000001514167223 */ /* 0x000fc800000000ff */
[----:B------:R-:W-:-:S04]  /*3ae0*/  FFMA R24, R22, -R23, R20 ;  /* 0x8000001716187223 */ /* 0x000fc80000000014 */
[----:B------:R-:W-:Y:S01]  /*3af0*/  FFMA R27, R21, R24, R22 ;  /* 0x00000018151b7223 */ /* 0x000fe20000000016 */
[----:B0-----:R-:W-:Y:S06]  /*3b00*/  @!P0 BRA `(.L_x_28) ;  /* 0x0000000000088947 */ /* 0x001fec0003800000 */
[----:B------:R-:W-:-:S07]  /*3b10*/  MOV R22, 0x3b30 ;  /* 0x00003b3000167802 */ /* 0x000fce0000000f00 */
[----:B---3--:R-:W-:Y:S05]  /*3b20*/  CALL.REL.NOINC `($__internal_0_$__cuda_sm3x_div_rn_noftz_f32_slowpath) ;  /* 0x00000008007c7944 */ /* 0x008fea0003c00000 */
.L_x_28:
[----:B------:R-:W-:Y:S05]  /*3b30*/  BSYNC.RECONVERGENT B1 ;  /* 0x0000000000017941 */ /* 0x000fea0003800200 */
.L_x_27:
[----:B---3--:R-:W-:-:S05]  /*3b40*/  IMAD.WIDE R20, R11, 0x4, R18 ;  /* 0x000000040b147825 */ /* 0x008fca00078e0212 */
[----:B------:R0:W-:Y:S02]  /*3b50*/  STG.E desc[UR8][R20.64], R27 ;  /* 0x0000001b14007986 */ /* 0x0001e4000c101908 */
.L_x_26:
[----:B------:R-:W-:Y:S05]  /*3b60*/  BSYNC.RECONVERGENT B0 ;  /* 0x0000000000007941 */ /* 0x000fea0003800200 */
.L_x_25:
[----:B------:R-:W-:Y:S01]  /*3b70*/  ISETP.GE.AND P0, PT, R2, UR4, PT ;  /* 0x0000000402007c0c */ /* 0x000fe2000bf06270 */
[----:B------:R-:W-:-:S12]  /*3b80*/  BSSY.RECONVERGENT B0, `(.L_x_29) ;  /* 0x000001e000007945 */ /* 0x000fd80003800200 */
[----:B------:R-:W-:Y:S05]  /*3b90*/  @P0 BRA `(.L_x_30) ;  /* 0x0000000000700947 */ /* 0x000fea0003800000 */
[----:B0-----:R-:W-:-:S06]  /*3ba0*/  IMAD.WIDE R20, R7, 0x4, R16 ;  /* 0x0000000407147825 */ /* 0x001fcc00078e0210 */
[----:B------:R-:W2:Y:S01]  /*3bb0*/  LDG.E R21, desc[UR8][R20.64] ;  /* 0x0000000814157981 */ /* 0x000ea2000c1e1900 */
[----:B------:R-:W-:Y:S01]  /*3bc0*/  HFMA2 R27, -RZ, RZ, 3.7421875, 0 ;  /* 0x437c0000ff1b7431 */ /* 0x000fe200000001ff */
[----:B------:R-:W-:Y:S01]  /*3bd0*/  MOV R25, 0x3bbb989d ;  /* 0x3bbb989d00197802 */ /* 0x000fe20000000f00 */
        /* <DEDUP_REMOVED lines=8> */
[----:B------:R-:W-:-:S03]  /*3c60*/  IMAD.SHL.U32 R24, R24, 0x800000, RZ ;  /* 0x0080000018187824 */ /* 0x000fc600078e00ff */
        /* <DEDUP_REMOVED lines=9> */
[----:B------:R-:W-:Y:S02]  /*3d00*/  MOV R20, R24 ;  /* 0x0000001800147202 */ /* 0x000fe40000000f00 */
[----:B------:R-:W-:-:S07]  /*3d10*/  MOV R22, 0x3d30 ;  /* 0x00003d3000167802 */ /* 0x000fce0000000f00 */
[----:B---3--:R-:W-:Y:S05]  /*3d20*/  CALL.REL.NOINC `($__internal_0_$__cuda_sm3x_div_rn_noftz_f32_slowpath) ;  /* 0x0000000400fc7944 */ /* 0x008fea0003c00000 */
.L_x_32:
[----:B------:R-:W-:Y:S05]  /*3d30*/  BSYNC.RECONVERGENT B1 ;  /* 0x0000000000017941 */ /* 0x000fea0003800200 */
.L_x_31:
[----:B---3--:R-:W-:-:S05]  /*3d40*/  IMAD.WIDE R20, R7, 0x4, R18 ;  /* 0x0000000407147825 */ /* 0x008fca00078e0212 */
[----:B------:R1:W-:Y:S02]  /*3d50*/  STG.E desc[UR8][R20.64], R27 ;  /* 0x0000001b14007986 */ /* 0x0003e4000c101908 */
.L_x_30:
[----:B------:R-:W-:Y:S05]  /*3d60*/  BSYNC.RECONVERGENT B0 ;  /* 0x0000000000007941 */ /* 0x000fea0003800200 */
.L_x_29:
[----:B------:R-:W-:Y:S01]  /*3d70*/  ISETP.GE.AND P0, PT, R8, UR4, PT ;  /* 0x0000000408007c0c */ /* 0x000fe2000bf06270 */
[----:B------:R-:W-:-:S12]  /*3d80*/  BSSY.RECONVERGENT B0, `(.L_x_33) ;  /* 0x000001e000007945 */ /* 0x000fd80003800200 */
[----:B------:R-:W-:Y:S05]  /*3d90*/  @P0 BRA `(.L_x_34) ;  /* 0x0000000000700947 */ /* 0x000fea0003800000 */
[----:B01----:R-:W-:-:S06]  /*3da0*/  IMAD.WIDE R20, R9, 0x4, R16 ;  /* 0x0000000409147825 */ /* 0x003fcc00078e0210 */
        /* <DEDUP_REMOVED lines=21> */
[----:B------:R-:W-:Y:S01]  /*3f00*/  IMAD.MOV.U32 R20, RZ, RZ, R24 ;  /* 0x000000ffff147224 */ /* 0x000fe200078e0018 */
[----:B------:R-:W-:-:S07]  /*3f10*/  MOV R22, 0x3f30 ;  /* 0x00003f3000167802 */ /* 0x000fce0000000f00 */
[----:B---3--:R-:W-:Y:S05]  /*3f20*/  CALL.REL.NOINC `($__internal_0_$__cuda_sm3x_div_rn_noftz_f32_slowpath) ;  /* 0x00000004007c7944 */ /* 0x008fea0003c00000 */
.L_x_36:
[----:B------:R-:W-:Y:S05]  /*3f30*/  BSYNC.RECONVERGENT B1 ;  /* 0x0000000000017941 */ /* 0x000fea0003800200 */
.L_x_35:
[----:B---3--:R-:W-:-:S05]  /*3f40*/  IMAD.WIDE R20, R9, 0x4, R18 ;  /* 0x0000000409147825 */ /* 0x008fca00078e0212 */
[----:B------:R2:W-:Y:S02]  /*3f50*/  STG.E desc[UR8][R20.64], R27 ;  /* 0x0000001b14007986 */ /* 0x0005e4000c101908 */
.L_x_34:
[----:B------:R-:W-:Y:S05]  /*3f60*/  BSYNC.RECONVERGENT B0 ;  /* 0x0000000000007941 */ /* 0x000fea0003800200 */
.L_x_33:
[----:B------:R-:W-:Y:S01]  /*3f70*/  ISETP.GE.AND P0, PT, R10, UR4, PT ;  /* 0x000000040a007c0c */ /* 0x000fe2000bf06270 */
[----:B------:R-:W-:-:S12]  /*3f80*/  BSSY.RECONVERGENT B0, `(.L_x_37) ;  /* 0x000001e000007945 */ /* 0x000fd80003800200 */
[----:B------:R-:W-:Y:S05]  /*3f90*/  @P0 BRA `(.L_x_38) ;  /* 0x0000000000700947 */ /* 0x000fea0003800000 */
[----:B012---:R-:W-:-:S06]  /*3fa0*/  IMAD.WIDE R20, R13, 0x4, R16 ;  /* 0x000000040d147825 */ /* 0x007fcc00078e0210 */
        /* <DEDUP_REMOVED lines=24> */
.L_x_40:
[----:B------:R-:W-:Y:S05]  /*4130*/  BSYNC.RECONVERGENT B1 ;  /* 0x0000000000017941 */ /* 0x000fea0003800200 */
.L_x_39:
[----:B---3--:R-:W-:-:S05]  /*4140*/  IMAD.WIDE R20, R13, 0x4, R18 ;  /* 0x000000040d147825 */ /* 0x008fca00078e0212 */
[----:B------:R4:W-:Y:S02]  /*4150*/  STG.E desc[UR8][R20.64], R27 ;  /* 0x0000001b14007986 */ /* 0x0009e4000c101908 */
.L_x_38:
[----:B------:R-:W-:Y:S05]  /*4160*/  BSYNC.RECONVERGENT B0 ;  /* 0x0000000000007941 */ /* 0x000fea0003800200 */
.L_x_37:
[----:B------:R-:W-:Y:S01]  /*4170*/  VIADD R15, R15, 0x4 ;  /* 0x000000040f0f7836 */ /* 0x000fe20000000000 */
[C---:B------:R-:W-:Y:S01]  /*4180*/  LEA R2, R3.reuse, R2, 0x2 ;  /* 0x0000000203027211 */ /* 0x040fe200078e10ff */
[----:B------:R-:W-:Y:S01]  /*4190*/  IMAD R10, R3, 0x4, R10 ;  /* 0x00000004030a7824 */ /* 0x000fe200078e020a */
[C---:B------:R-:W-:Y:S02]  /*41a0*/  LEA R7, R14.reuse, R7, 0x2 ;  /* 0x000000070e077211 */ /* 0x040fe400078e10ff */
[----:B------:R-:W-:Y:S02]  /*41b0*/  ISETP.NE.AND P0, PT, R15, RZ, PT ;  /* 0x000000ff0f00720c */ /* 0x000fe40003f05270 */
[----:B------:R-:W-:Y:S02]  /*41c0*/  LEA R8, R3, R8, 0x2 ;  /* 0x0000000803087211 */ /* 0x000fe400078e10ff */
[C---:B------:R-:W-:Y:S02]  /*41d0*/  LEA R9, R14.reuse, R9, 0x2 ;  /* 0x000000090e097211 */ /* 0x040fe400078e10ff */
[----:B------:R-:W-:-:S02]  /*41e0*/  LEA R13, R14, R13, 0x2 ;  /* 0x0000000d0e0d7211 */ /* 0x000fc400078e10ff */
[----:B------:R-:W-:Y:S02]  /*41f0*/  LEA R11, R14, R11, 0x2 ;  /* 0x0000000b0e0b7211 */ /* 0x000fe400078e10ff */
[----:B------:R-:W-:-:S03]  /*4200*/  LEA R12, R3, R12, 0x2 ;  /* 0x0000000c030c7211 */ /* 0x000fc600078e10ff */
[----:B------:R-:W-:Y:S05]  /*4210*/  @P0 BRA `(.L_x_41) ;  /* 0xfffffff400d80947 */ /* 0x000fea000383ffff */
.L_x_24:
[----:B------:R-:W-:-:S13]  /*4220*/  ISETP.NE.AND P0, PT, R5, RZ, PT ;  /* 0x000000ff0500720c */ /* 0x000fda0003f05270 */
[----:B------:R-:W-:Y:S05]  /*4230*/  @!P0 EXIT ;  /* 0x000000000000894d */ /* 0x000fea0003800000 */
[----:B------:R-:W5:Y:S01]  /*4240*/  LDC R7, c[0x0][0x394] ;  /* 0x0000e500ff077b82 */ /* 0x000f620000000800 */
[----:B------:R-:W-:Y:S01]  /*4250*/  IMAD R6, R3, R6, R0 ;  /* 0x0000000603067224 */ /* 0x000fe200078e0200 */
[----:B------:R-:W-:Y:S01]  /*4260*/  IADD3 R5, PT, PT, -R5, RZ, RZ ;  /* 0x000000ff05057210 */ /* 0x000fe20007ffe1ff */
[----:B------:R-:W0:Y:S01]  /*4270*/  LDCU UR4, c[0x0][0x390] ;  /* 0x00007200ff0477ac */ /* 0x000e220008000800 */
[----:B------:R-:W0:Y:S04]  /*4280*/  LDCU UR5, c[0x0][0x394] ;  /* 0x00007280ff0577ac */ /* 0x000e280008000800 */
[----:B------:R-:W0:Y:S08]  /*4290*/  LDC.64 R10, c[0x0][0x380] ;  /* 0x0000e000ff0a7b82 */ /* 0x000e300000000a00 */
[----:B------:R-:W0:Y:S01]  /*42a0*/  LDC.64 R8, c[0x0][0x388] ;  /* 0x0000e200ff087b82 */ /* 0x000e220000000a00 */
[----:B-----5:R-:W-:-:S07]  /*42b0*/  IMAD R7, R6, R7, UR7 ;  /* 0x0000000706077e24 */ /* 0x020fce000f8e0207 */
.L_x_46:
[----:B0-----:R-:W-:Y:S01]  /*42c0*/  ISETP.GE.AND P0, PT, R6, UR4, PT ;  /* 0x0000000406007c0c */ /* 0x001fe2000bf06270 */
[----:B------:R-:W-:Y:S01]  /*42d0*/  VIADD R5, R5, 0x1 ;  /* 0x0000000105057836 */ /* 0x000fe20000000000 */
[----:B------:R-:W-:Y:S04]  /*42e0*/  BSSY.RECONVERGENT B0, `(.L_x_42) ;  /* 0x000001f000007945 */ /* 0x000fe80003800200 */
[----:B------:R-:W-:-:S07]  /*42f0*/  ISETP.NE.AND P2, PT, R5, RZ, PT ;  /* 0x000000ff0500720c */ /* 0x000fce0003f45270 */
[----:B------:R-:W-:Y:S06]  /*4300*/  @P0 BRA `(.L_x_43) ;  /* 0x0000000000700947 */ /* 0x000fec0003800000 */
[----:B------:R-:W-:-:S06]  /*4310*/  IMAD.WIDE R12, R7, 0x4, R10 ;  /* 0x00000004070c7825 */ /* 0x000fcc00078e020a */
[----:B------:R-:W5:Y:S01]  /*4320*/  LDG.E R13, desc[UR8][R12.64] ;  /* 0x000000080c0d7981 */ /* 0x000f62000c1e1900 */
[----:B------:R-:W-:Y:S01]  /*4330*/  HFMA2 R17, -RZ, RZ, 3.7421875, 0 ;  /* 0x437c0000ff117431 */ /* 0x000fe200000001ff */
[----:B------:R-:W-:Y:S01]  /*4340*/  MOV R15, 0x3bbb989d ;  /* 0x3bbb989d000f7802 */ /* 0x000fe20000000f00 */
[----:B------:R-:W0:Y:S01]  /*4350*/  MUFU.RCP R14, R23 ;  /* 0x00000017000e7308 */ /* 0x000e220000001000 */
[----:B------:R-:W-:Y:S01]  /*4360*/  BSSY.RECONVERGENT B1, `(.L_x_44) ;  /* 0x0000014000017945 */ /* 0x000fe20003800200 */
[----:B-----5:R-:W-:Y:S01]  /*4370*/  FADD R0, R13, -R4 ;  /* 0x800000040d007221 */ /* 0x020fe20000000000 */
[----:B0-----:R-:W-:-:S03]  /*4380*/  FFMA R13, R14, -R23, 1 ;  /* 0x3f8000000e0d7423 */ /* 0x001fc60000000817 */
[----:B------:R-:W-:-:S04]  /*4390*/  FFMA.SAT R2, R0, R15, 0.5 ;  /* 0x3f00000000027423 */ /* 0x000fc8000000200f */
[----:B------:R-:W-:-:S04]  /*43a0*/  FFMA.RM R2, R2, R17, 12582913 ;  /* 0x4b40000102027423 */ /* 0x000fc80000004011 */
[C---:B------:R-:W-:Y:S01]  /*43b0*/  FADD R15, R2.reuse, -12583039 ;  /* 0xcb40007f020f7421 */ /* 0x040fe20000000000 */
[----:B------:R-:W-:-:S03]  /*43c0*/  SHF.L.U32 R2, R2, 0x17, RZ ;  /* 0x0000001702027819 */ /* 0x000fc600000006ff */
[----:B------:R-:W-:-:S04]  /*43d0*/  FFMA R15, R0, 1.4426950216293334961, -R15 ;  /* 0x3fb8aa3b000f7823 */ /* 0x000fc8000000080f */
[----:B------:R-:W-:Y:S01]  /*43e0*/  FFMA R15, R0, 1.925963033500011079e-08, R15 ;  /* 0x32a57060000f7823 */ /* 0x000fe2000000000f */
[----:B------:R-:W-:-:S05]  /*43f0*/  FFMA R0, R14, R13, R14 ;  /* 0x0000000d0e007223 */ /* 0x000fca000000000e */
[----:B------:R-:W1:Y:S02]  /*4400*/  MUFU.EX2 R15, R15 ;  /* 0x0000000f000f7308 */ /* 0x000e640000000800 */
[----:B-12-4-:R-:W-:-:S06]  /*4410*/  FMUL R20, R2, R15 ;  /* 0x0000000f02147220 */ /* 0x016fcc0000400000 */
[----:B------:R-:W0:Y:S01]  /*4420*/  FCHK P0, R20, R23 ;  /* 0x0000001714007302 */ /* 0x000e220000000000 */
[----:B------:R-:W-:-:S04]  /*4430*/  FFMA R2, R0, R20, RZ ;  /* 0x0000001400027223 */ /* 0x000fc800000000ff */
[----:B------:R-:W-:-:S04]  /*4440*/  FFMA R13, R2, -R23, R20 ;  /* 0x80000017020d7223 */ /* 0x000fc80000000014 */
[----:B------:R-:W-:Y:S01]  /*4450*/  FFMA R17, R0, R13, R2 ;  /* 0x0000000d00117223 */ /* 0x000fe20000000002 */
[----:B0-----:R-:W-:Y:S06]  /*4460*/  @!P0 BRA `(.L_x_45) ;  /* 0x00000000000c8947 */ /* 0x001fec0003800000 */
[----:B------:R-:W-:-:S07]  /*4470*/  MOV R22, 0x4490 ;  /* 0x0000449000167802 */ /* 0x000fce0000000f00 */
[----:B---3--:R-:W-:Y:S05]  /*4480*/  CALL.REL.NOINC `($__internal_0_$__cuda_sm3x_div_rn_noftz_f32_slowpath) ;  /* 0x0000000000247944 */ /* 0x008fea0003c00000 */
[----:B------:R-:W-:-:S07]  /*4490*/  MOV R17, R27 ;  /* 0x0000001b00117202 */ /* 0x000fce0000000f00 */
.L_x_45:
[----:B------:R-:W-:Y:S05]  /*44a0*/  BSYNC.RECONVERGENT B1 ;  /* 0x0000000000017941 */ /* 0x000fea0003800200 */
.L_x_44:
[----:B------:R-:W-:-:S05]  /*44b0*/  IMAD.WIDE R12, R7, 0x4, R8 ;  /* 0x00000004070c7825 */ /* 0x000fca00078e0208 */
[----:B------:R0:W-:Y:S02]  /*44c0*/  STG.E desc[UR8][R12.64], R17 ;  /* 0x000000110c007986 */ /* 0x0001e4000c101908 */
.L_x_43:
[----:B------:R-:W-:Y:S05]  /*44d0*/  BSYNC.RECONVERGENT B0 ;  /* 0x0000000000007941 */ /* 0x000fea0003800200 */
.L_x_42:
[C---:B------:R-:W-:Y:S02]  /*44e0*/  IMAD R7, R3.reuse, UR5, R7 ;  /* 0x0000000503077c24 */ /* 0x040fe4000f8e0207 */
[----:B------:R-:W-:Y:S01]  /*44f0*/  IMAD.IADD R6, R3, 0x1, R6 ;  /* 0x0000000103067824 */ /* 0x000fe200078e0206 */
[----:B------:R-:W-:Y:S06]  /*4500*/  @P2 BRA `(.L_x_46) ;  /* 0xfffffffc006c2947 */ /* 0x000fec000383ffff */
[----:B------:R-:W-:Y:S05]  /*4510*/  EXIT ;  /* 0x000000000000794d */ /* 0x000fea0003800000 */
        .weak           $__internal_0_$__cuda_sm3x_div_rn_noftz_f32_slowpath
        .type           $__internal_0_$__cuda_sm3x_div_rn_noftz_f32_slowpath,@function
        .size           $__internal_0_$__cuda_sm3x_div_rn_noftz_f32_slowpath,(.L_x_189 - $__internal_0_$__cuda_sm3x_div_rn_noftz_f32_slowpath)
$__internal_0_$__cuda_sm3x_div_rn_noftz_f32_slowpath:
[----:B------:R-:W-:Y:S01]  /*4520*/  SHF.R.U32.HI R24, RZ, 0x17, R23 ;  /* 0x00000017ff187819 */ /* 0x000fe20000011617 */
[----:B------:R-:W-:Y:S01]  /*4530*/  BSSY.RECONVERGENT B2, `(.L_x_47) ;  /* 0x0000063000027945 */ /* 0x000fe20003800200 */
[----:B------:R-:W-:Y:S02]  /*4540*/  SHF.R.U32.HI R25, RZ, 0x17, R20 ;  /* 0x00000017ff197819 */ /* 0x000fe40000011614 */
[----:B------:R-:W-:Y:S02]  /*4550*/  LOP3.LUT R24, R24, 0xff, RZ, 0xc0, !PT ;  /* 0x000000ff18187812 */ /* 0x000fe400078ec0ff */
[----:B------:R-:W-:Y:S02]  /*4560*/  LOP3.LUT R25, R25, 0xff, RZ, 0xc0, !PT ;  /* 0x000000ff19197812 */ /* 0x000fe400078ec0ff */
[----:B------:R-:W-:Y:S02]  /*4570*/  IADD3 R26, PT, PT, R24, -0x1, RZ ;  /* 0xffffffff181a7810 */ /* 0x000fe40007ffe0ff */
[----:B------:R-:W-:-:S02]  /*4580*/  IADD3 R28, PT, PT, R25, -0x1, RZ ;  /* 0xffffffff191c7810 */ /* 0x000fc40007ffe0ff */
[----:B------:R-:W-:Y:S02]  /*4590*/  ISETP.GT.U32.AND P0, PT, R26, 0xfd, PT ;  /* 0x000000fd1a00780c */ /* 0x000fe40003f04070 */
[----:B------:R-:W-:Y:S02]  /*45a0*/  MOV R27, R23 ;  /* 0x00000017001b7202 */ /* 0x000fe40000000f00 */
[----:B------:R-:W-:-:S13]  /*45b0*/  ISETP.GT.U32.OR P0, PT, R28, 0xfd, P0 ;  /* 0x000000fd1c00780c */ /* 0x000fda0000704470 */
[----:B------:R-:W-:Y:S01]  /*45c0*/  @!P0 MOV R21, RZ ;  /* 0x000000ff00158202 */ /* 0x000fe20000000f00 */
[----:B------:R-:W-:Y:S06]  /*45d0*/  @!P0 BRA `(.L_x_48) ;  /* 0x00000000005c8947 */ /* 0x000fec0003800000 */
[----:B------:R-:W-:Y:S02]  /*45e0*/  FSETP.GTU.FTZ.AND P0, PT, |R20|, +INF , PT ;  /* 0x7f8000001400780b */ /* 0x000fe40003f1c200 */
[----:B------:R-:W-:-:S04]  /*45f0*/  FSETP.GTU.FTZ.AND P1, PT, |R23|, +INF , PT ;  /* 0x7f8000001700780b */ /* 0x000fc80003f3c200 */
[----:B------:R-:W-:-:S13]  /*4600*/  PLOP3.LUT P0, PT, P0, P1, PT, 0xf8, 0x8f ;  /* 0x00000000008f781c */ /* 0x000fda0000703f70 */
[----:B------:R-:W-:Y:S05]  /*4610*/  @P0 BRA `(.L_x_49) ;  /* 0x00000004004c0947 */ /* 0x000fea0003800000 */
[----:B------:R-:W-:-:S13]  /*4620*/  LOP3.LUT P0, RZ, R27, 0x7fffffff, R20, 0xc8, !PT ;  /* 0x7fffffff1bff7812 */ /* 0x000fda000780c814 */
[----:B------:R-:W-:Y:S05]  /*4630*/  @!P0 BRA `(.L_x_50) ;  /* 0x00000004003c8947 */ /* 0x000fea0003800000 */
[C---:B------:R-:W-:Y:S02]  /*4640*/  FSETP.NEU.FTZ.AND P0, PT, |R20|.reuse, +INF , PT ;  /* 0x7f8000001400780b */ /* 0x040fe40003f1d200 */
[----:B------:R-:W-:Y:S02]  /*4650*/  FSETP.NEU.FTZ.AND P3, PT, |R23|, +INF , PT ;  /* 0x7f8000001700780b */ /* 0x000fe40003f7d200 */
[----:B------:R-:W-:-:S11]  /*4660*/  FSETP.NEU.FTZ.AND P1, PT, |R20|, +INF , PT ;  /* 0x7f8000001400780b */ /* 0x000fd60003f3d200 */
[----:B------:R-:W-:Y:S05]  /*4670*/  @!P3 BRA !P0, `(.L_x_50) ;  /* 0x00000004002cb947 */ /* 0x000fea0004000000 */
[----:B------:R-:W-:-:S04]  /*4680*/  LOP3.LUT P0, RZ, R20, 0x7fffffff, RZ, 0xc0, !PT ;  /* 0x7fffffff14ff7812 */ /* 0x000fc8000780c0ff */
[----:B------:R-:W-:-:S13]  /*4690*/  PLOP3.LUT P0, PT, P3, P0, PT, 0x2f, 0xf2 ;  /* 0x0000000000f2781c */ /* 0x000fda0001f00577 */
[----:B------:R-:W-:Y:S05]  /*46a0*/  @P0 BRA `(.L_x_51) ;  /* 0x0000000400180947 */ /* 0x000fea0003800000 */
[----:B------:R-:W-:-:S04]  /*46b0*/  LOP3.LUT P0, RZ, R27, 0x7fffffff, RZ, 0xc0, !PT ;  /* 0x7fffffff1bff7812 */ /* 0x000fc8000780c0ff */
[----:B------:R-:W-:-:S13]  /*46c0*/  PLOP3.LUT P0, PT, P1, P0, PT, 0x2f, 0xf2 ;  /* 0x0000000000f2781c */ /* 0x000fda0000f00577 */
[----:B------:R-:W-:Y:S05]  /*46d0*/  @P0 BRA `(.L_x_52) ;  /* 0x0000000400000947 */ /* 0x000fea0003800000 */
[----:B------:R-:W-:Y:S02]  /*46e0*/  ISETP.GE.AND P0, PT, R28, RZ, PT ;  /* 0x000000ff1c00720c */ /* 0x000fe40003f06270 */
[----:B------:R-:W-:-:S11]  /*46f0*/  ISETP.GE.AND P1, PT, R26, RZ, PT ;  /* 0x000000ff1a00720c */ /* 0x000fd60003f26270 */
[----:B------:R-:W-:Y:S01]  /*4700*/  @P0 IMAD.MOV.U32 R21, RZ, RZ, RZ ;  /* 0x000000ffff150224 */ /* 0x000fe200078e00ff */
[----:B------:R-:W-:Y:S01]  /*4710*/  @!P0 MOV R21, 0xffffffc0 ;  /* 0xffffffc000158802 */ /* 0x000fe20000000f00 */
[----:B------:R-:W-:Y:S01]  /*4720*/  @!P0 FFMA R20, R20, 1.84467440737095516160e+19, RZ ;  /* 0x5f80000014148823 */ /* 0x000fe200000000ff */
[----:B------:R-:W-:Y:S02]  /*4730*/  @!P1 FFMA R27, R23, 1.84467440737095516160e+19, RZ ;  /* 0x5f800000171b9823 */ /* 0x000fe400000000ff */
[----:B------:R-:W-:-:S07]  /*4740*/  @!P1 IADD3 R21, PT, PT, R21, 0x40, RZ ;  /* 0x0000004015159810 */ /* 0x000fce0007ffe0ff */
.L_x_48:
[----:B------:R-:W-:Y:S01]  /*4750*/  LEA R26, R24, 0xc0800000, 0x17 ;  /* 0xc0800000181a7811 */ /* 0x000fe200078eb8ff */
[----:B------:R-:W-:Y:S03]  /*4760*/  BSSY.RECONVERGENT B3, `(.L_x_53) ;  /* 0x0000036000037945 */ /* 0x000fe60003800200 */
[----:B------:R-:W-:Y:S02]  /*4770*/  IADD3 R28, PT, PT, -R26, R27, RZ ;  /* 0x0000001b1a1c7210 */ /* 0x000fe40007ffe1ff */
[----:B------:R-:W-:Y:S02]  /*4780*/  IADD3 R27, PT, PT, R25, -0x7f, RZ ;  /* 0xffffff81191b7810 */ /* 0x000fe40007ffe0ff */
[----:B------:R-:W0:Y:S01]  /*4790*/  MUFU.RCP R26, R28 ;  /* 0x0000001c001a7308 */ /* 0x000e220000001000 */
[----:B------:R-:W-:Y:S01]  /*47a0*/  FADD.FTZ R25, -R28, -RZ ;  /* 0x800000ff1c197221 */ /* 0x000fe20000010100 */
[C---:B------:R-:W-:Y:S01]  /*47b0*/  IADD3 R24, PT, PT, R27.reuse, 0x7f, -R24 ;  /* 0x0000007f1b187810 */ /* 0x040fe20007ffe818 */
[----:B------:R-:W-:-:S04]  /*47c0*/  IMAD R20, R27, -0x800000, R20 ;  /* 0xff8000001b147824 */ /* 0x000fc800078e0214 */
[----:B------:R-:W-:Y:S02]  /*47d0*/  IMAD.IADD R21, R24, 0x1, R21 ;  /* 0x0000000118157824 */ /* 0x000fe400078e0215 */
[----:B0-----:R-:W-:-:S04]  /*47e0*/  FFMA R27, R26, R25, 1 ;  /* 0x3f8000001a1b7423 */ /* 0x001fc80000000019 */
[----:B------:R-:W-:-:S04]  /*47f0*/  FFMA R27, R26, R27, R26 ;  /* 0x0000001b1a1b7223 */ /* 0x000fc8000000001a */
[----:B------:R-:W-:-:S04]  /*4800*/  FFMA R24, R20, R27, RZ ;  /* 0x0000001b14187223 */ /* 0x000fc800000000ff */
[----:B------:R-:W-:-:S04]  /*4810*/  FFMA R26, R25, R24, R20 ;  /* 0x00000018191a7223 */ /* 0x000fc80000000014 */
[----:B------:R-:W-:-:S04]  /*4820*/  FFMA R24, R27, R26, R24 ;  /* 0x0000001a1b187223 */ /* 0x000fc80000000018 */
[----:B------:R-:W-:-:S04]  /*4830*/  FFMA R25, R25, R24, R20 ;  /* 0x0000001819197223 */ /* 0x000fc80000000014 */
[----:B------:R-:W-:-:S05]  /*4840*/  FFMA R20, R27, R25, R24 ;  /* 0x000000191b147223 */ /* 0x000fca0000000018 */
[----:B------:R-:W-:-:S04]  /*4850*/  SHF.R.U32.HI R26, RZ, 0x17, R20 ;  /* 0x00000017ff1a7819 */ /* 0x000fc80000011614 */
[----:B------:R-:W-:-:S04]  /*4860*/  LOP3.LUT R26, R26, 0xff, RZ, 0xc0, !PT ;  /* 0x000000ff1a1a7812 */ /* 0x000fc800078ec0ff */
[----:B------:R-:W-:-:S04]  /*4870*/  IADD3 R26, PT, PT, R26, R21, RZ ;  /* 0x000000151a1a7210 */ /* 0x000fc80007ffe0ff */
[----:B------:R-:W-:-:S04]  /*4880*/  IADD3 R28, PT, PT, R26, -0x1, RZ ;  /* 0xffffffff1a1c7810 */ /* 0x000fc80007ffe0ff */
[----:B------:R-:W-:-:S13]  /*4890*/  ISETP.GE.U32.AND P0, PT, R28, 0xfe, PT ;  /* 0x000000fe1c00780c */ /* 0x000fda0003f06070 */
[----:B------:R-:W-:Y:S05]  /*48a0*/  @!P0 BRA `(.L_x_54) ;  /* 0x0000000000808947 */ /* 0x000fea0003800000 */
[----:B------:R-:W-:-:S13]  /*48b0*/  ISETP.GT.AND P0, PT, R26, 0xfe, PT ;  /* 0x000000fe1a00780c */ /* 0x000fda0003f04270 */
[----:B------:R-:W-:Y:S05]  /*48c0*/  @P0 BRA `(.L_x_55) ;  /* 0x00000000006c0947 */ /* 0x000fea0003800000 */
[----:B------:R-:W-:-:S13]  /*48d0*/  ISETP.GE.AND P0, PT, R26, 0x1, PT ;  /* 0x000000011a00780c */ /* 0x000fda0003f06270 */
[----:B------:R-:W-:Y:S05]  /*48e0*/  @P0 BRA `(.L_x_56) ;  /* 0x0000000000740947 */ /* 0x000fea0003800000 */
[----:B------:R-:W-:Y:S02]  /*48f0*/  ISETP.GE.AND P0, PT, R26, -0x18, PT ;  /* 0xffffffe81a00780c */ /* 0x000fe40003f06270 */
[----:B------:R-:W-:-:S11]  /*4900*/  LOP3.LUT R20, R20, 0x80000000, RZ, 0xc0, !PT ;  /* 0x8000000014147812 */ /* 0x000fd600078ec0ff */
[----:B------:R-:W-:Y:S05]  /*4910*/  @!P0 BRA `(.L_x_56) ;  /* 0x0000000000688947 */ /* 0x000fea0003800000 */
[CCC-:B------:R-:W-:Y:S01]  /*4920*/  FFMA.RP R21, R27.reuse, R25.reuse, R24.reuse ;  /* 0x000000191b157223 */ /* 0x1c0fe20000008018 */
[CCC-:B------:R-:W-:Y:S01]  /*4930*/  FFMA.RM R28, R27.reuse, R25.reuse, R24.reuse ;  /* 0x000000191b1c7223 */ /* 0x1c0fe20000004018 */
[----:B------:R-:W-:Y:S01]  /*4940*/  FFMA.RZ R24, R27, R25, R24 ;  /* 0x000000191b187223 */ /* 0x000fe2000000c018 */
[C---:B------:R-:W-:Y:S02]  /*4950*/  ISETP.NE.AND P3, PT, R26.reuse, RZ, PT ;  /* 0x000000ff1a00720c */ /* 0x040fe40003f65270 */
[----:B------:R-:W-:Y:S02]  /*4960*/  ISETP.NE.AND P1, PT, R26, RZ, PT ;  /* 0x000000ff1a00720c */ /* 0x000fe40003f25270 */
[----:B------:R-:W-:Y:S02]  /*4970*/  LOP3.LUT R24, R24, 0x7fffff, RZ, 0xc0, !PT ;  /* 0x007fffff18187812 */ /* 0x000fe400078ec0ff */
[----:B------:R-:W-:Y:S02]  /*4980*/  FSETP.NEU.FTZ.AND P0, PT, R21, R28, PT ;  /* 0x0000001c1500720b */ /* 0x000fe40003f1d000 */
[----:B------:R-:W-:-:S02]  /*4990*/  IADD3 R21, PT, PT, R26, 0x20, RZ ;  /* 0x000000201a157810 */ /* 0x000fc40007ffe0ff */
[----:B------:R-:W-:Y:S02]  /*49a0*/  LOP3.LUT R24, R24, 0x800000, RZ, 0xfc, !PT ;  /* 0x0080000018187812 */ /* 0x000fe400078efcff */
[----:B------:R-:W-:Y:S02]  /*49b0*/  IADD3 R25, PT, PT, -R26, RZ, RZ ;  /* 0x000000ff1a197210 */ /* 0x000fe40007ffe1ff */
[----:B------:R-:W-:Y:S02]  /*49c0*/  SHF.L.U32 R21, R24, R21, RZ ;  /* 0x0000001518157219 */ /* 0x000fe400000006ff */
[----:B------:R-:W-:Y:S02]  /*49d0*/  SEL R25, R25, RZ, P3 ;  /* 0x000000ff19197207 */ /* 0x000fe40001800000 */
[----:B------:R-:W-:Y:S02]  /*49e0*/  ISETP.NE.AND P1, PT, R21, RZ, P1 ;  /* 0x000000ff1500720c */ /* 0x000fe40000f25270 */
[----:B------:R-:W-:-:S02]  /*49f0*/  SHF.R.U32.HI R25, RZ, R25, R24 ;  /* 0x00000019ff197219 */ /* 0x000fc40000011618 */
[----:B------:R-:W-:Y:S02]  /*4a00*/  PLOP3.LUT P0, PT, P0, P1, PT, 0xf8, 0x8f ;  /* 0x00000000008f781c */ /* 0x000fe40000703f70 */
[----:B------:R-:W-:Y:S02]  /*4a10*/  SHF.R.U32.HI R24, RZ, 0x1, R25 ;  /* 0x00000001ff187819 */ /* 0x000fe40000011619 */
[----:B------:R-:W-:-:S04]  /*4a20*/  SEL R21, RZ, 0x1, !P0 ;  /* 0x00000001ff157807 */ /* 0x000fc80004000000 */
[----:B------:R-:W-:-:S04]  /*4a30*/  LOP3.LUT R26, R21, 0x1, R24, 0xf8, !PT ;  /* 0x00000001151a7812 */ /* 0x000fc800078ef818 */
[----:B------:R-:W-:-:S05]  /*4a40*/  LOP3.LUT R25, R26, R25, RZ, 0xc0, !PT ;  /* 0x000000191a197212 */ /* 0x000fca00078ec0ff */
[----:B------:R-:W-:-:S05]  /*4a50*/  IMAD.IADD R25, R24, 0x1, R25 ;  /* 0x0000000118197824 */ /* 0x000fca00078e0219 */
[----:B------:R-:W-:Y:S01]  /*4a60*/  LOP3.LUT R20, R25, R20, RZ, 0xfc, !PT ;  /* 0x0000001419147212 */ /* 0x000fe200078efcff */
[----:B------:R-:W-:Y:S06]  /*4a70*/  BRA `(.L_x_56) ;  /* 0x0000000000107947 */ /* 0x000fec0003800000 */
.L_x_55:
[----:B------:R-:W-:-:S04]  /*4a80*/  LOP3.LUT R20, R20, 0x80000000, RZ, 0xc0, !PT ;  /* 0x8000000014147812 */ /* 0x000fc800078ec0ff */
[----:B------:R-:W-:Y:S01]  /*4a90*/  LOP3.LUT R20, R20, 0x7f800000, RZ, 0xfc, !PT ;  /* 0x7f80000014147812 */ /* 0x000fe200078efcff */
[----:B------:R-:W-:Y:S06]  /*4aa0*/  BRA `(.L_x_56) ;  /* 0x0000000000047947 */ /* 0x000fec0003800000 */
.L_x_54:
[----:B------:R-:W-:-:S07]  /*4ab0*/  LEA R20, R21, R20, 0x17 ;  /* 0x0000001415147211 */ /* 0x000fce00078eb8ff */
.L_x_56:
[----:B------:R-:W-:Y:S05]  /*4ac0*/  BSYNC.RECONVERGENT B3 ;  /* 0x0000000000037941 */ /* 0x000fea0003800200 */
.L_x_53:
[----:B------:R-:W-:Y:S05]  /*4ad0*/  BRA `(.L_x_57) ;  /* 0x0000000000207947 */ /* 0x000fea0003800000 */
.L_x_52:
[----:B------:R-:W-:-:S04]  /*4ae0*/  LOP3.LUT R20, R27, 0x80000000, R20, 0x48, !PT ;  /* 0x800000001b147812 */ /* 0x000fc800078e4814 */
[----:B------:R-:W-:Y:S01]  /*4af0*/  LOP3.LUT R20, R20, 0x7f800000, RZ, 0xfc, !PT ;  /* 0x7f80000014147812 */ /* 0x000fe200078efcff */
[----:B------:R-:W-:Y:S06]  /*4b00*/  BRA `(.L_x_57) ;  /* 0x0000000000147947 */ /* 0x000fec0003800000 */
.L_x_51:
[----:B------:R-:W-:Y:S01]  /*4b10*/  LOP3.LUT R20, R27, 0x80000000, R20, 0x48, !PT ;  /* 0x800000001b147812 */ /* 0x000fe200078e4814 */
[----:B------:R-:W-:Y:S06]  /*4b20*/  BRA `(.L_x_57) ;  /* 0x00000000000c7947 */ /* 0x000fec0003800000 */
.L_x_50:
[----:B------:R-:W0:Y:S01]  /*4b30*/  MUFU.RSQ R20, -QNAN ;  /* 0xffc0000000147908 */ /* 0x000e220000001400 */
[----:B------:R-:W-:Y:S05]  /*4b40*/  BRA `(.L_x_57) ;  /* 0x0000000000047947 */ /* 0x000fea0003800000 */
.L_x_49:
[----:B------:R-:W-:-:S07]  /*4b50*/  FADD.FTZ R20, R20, R23 ;  /* 0x0000001714147221 */ /* 0x000fce0000010000 */
.L_x_57:
[----:B------:R-:W-:Y:S05]  /*4b60*/  BSYNC.RECONVERGENT B2 ;  /* 0x0000000000027941 */ /* 0x000fea0003800200 */
.L_x_47:
[----:B------:R-:W-:Y:S01]  /*4b70*/  HFMA2 R21, -RZ, RZ, 0, 0 ;  /* 0x00000000ff157431 */ /* 0x000fe200000001ff */
[----:B0-----:R-:W-:Y:S02]  /*4b80*/  MOV R27, R20 ;  /* 0x00000014001b7202 */ /* 0x001fe40000000f00 */
[----:B------:R-:W-:-:S04]  /*4b90*/  MOV R20, R22 ;  /* 0x0000001600147202 */ /* 0x000fc80000000f00 */
[----:B------:R-:W-:Y:S05]  /*4ba0*/  RET.REL.NODEC R20 `(_Z27softmax_col_kernel_shfl_xorPfS_ii) ;  /* 0xffffffb414147950 */ /* 0x000fea0003c3ffff */
.L_x_58:
[----:B------:R-:W-:-:S00]  /*4bb0*/  BRA `(.L_x_58) ;  /* 0xfffffffc00fc7947 */ /* 0x000fc0000383ffff */
[----:B------:R-:W-:-:S00]  /*4bc0*/  NOP ;  /* 0x0000000000007918 */ /* 0x000fc00000000000 */
        /* <DEDUP_REMOVED lines=11> */
.L_x_189:


//--------------------- .text._Z27softmax_row_kernel_shfl_xorPfS_ii --------------------------
	.section	.text._Z27softmax_row_kernel_shfl_xorPfS_ii,"ax",@progbits
	.align	128
        .global         _Z27softmax_row_kernel_shfl_xorPfS_ii
        .type           _Z27softmax_row_kernel_shfl_xorPfS_ii,@function
        .size           _Z27softmax_row_kernel_shfl_xorPfS_ii,(.L_x_190 - _Z27softmax_row_kernel_shfl_xorPfS_ii)
        .other          _Z27softmax_row_kernel_shfl_xorPfS_ii,@"STO_CUDA_ENTRY STV_DEFAULT"
_Z27softmax_row_kernel_shfl_xorPfS_ii:
.text._Z27softmax_row_kernel_shfl_xorPfS_ii:
        /* <DEDUP_REMOVED lines=9> */
[----:B------:R-:W2:Y:S01]  /*0090*/  S2R R24, SR_TID.X ;  /* 0x0000000000187919 */ /* 0x000ea20000002100 */
[----:B------:R-:W3:Y:S04]  /*00a0*/  LDCU.64 UR8, c[0x0][0x358] ;  /* 0x00006b00ff0877ac */ /* 0x000ee80008000a00 */
[----:B0-----:R-:W0:Y:S01]  /*00b0*/  MUFU.RCP R6, R6 ;  /* 0x0000000600067308 */ /* 0x001e220000001000 */
[----:B-1----:R-:W-:Y:S02]  /*00c0*/  MOV R0, UR4 ;  /* 0x0000000400007c02 */ /* 0x002fe40008000f00 */
[----:B0-----:R-:W-:-:S05]  /*00d0*/  IADD3 R4, PT, PT, R6, 0xffffffe, RZ ;  /* 0x0ffffffe06047810 */ /* 0x001fca0007ffe0ff */
[----:B------:R0:W1:Y:S02]  /*00e0*/  F2I.FTZ.U32.TRUNC.NTZ R5, R4 ;  /* 0x0000000400057305 */ /* 0x000064000021f000 */
[----:B0-----:R-:W-:Y:S02]  /*00f0*/  HFMA2 R4, -RZ, RZ, 0, 0 ;  /* 0x00000000ff047431 */ /* 0x001fe400000001ff */
[----:B-1----:R-:W-:-:S04]  /*0100*/  IMAD.MOV R2, RZ, RZ, -R5 ;  /* 0x000000ffff027224 */ /* 0x002fc800078e0a05 */
[----:B------:R-:W-:Y:S02]  /*0110*/  IMAD R7, R2, R3, RZ ;  /* 0x0000000302077224 */ /* 0x000fe400078e02ff */
[----:B------:R-:W-:Y:S02]  /*0120*/  IMAD.IADD R2, R3, 0x1, R0 ;  /* 0x0000000103027824 */ /* 0x000fe400078e0200 */
[----:B------:R-:W-:-:S04]  /*0130*/  IMAD.HI.U32 R5, R5, R7, R4 ;  /* 0x0000000705057227 */ /* 0x000fc800078e0004 */
[----:B------:R-:W-:-:S04]  /*0140*/  VIADD R2, R2, 0xffffffff ;  /* 0xffffffff02027836 */ /* 0x000fc80000000000 */
[----:B------:R-:W-:Y:S01]  /*0150*/  IMAD.HI.U32 R22, R5, R2, RZ ;  /* 0x0000000205167227 */ /* 0x000fe200078e00ff */
[----:B------:R-:W-:-:S04]  /*0160*/  MOV R5, 0xff7fffff ;  /* 0xff7fffff00057802 */ /* 0x000fc80000000f00 */
[----:B------:R-:W-:-:S05]  /*0170*/  IADD3 R4, PT, PT, -R22, RZ, RZ ;  /* 0x000000ff16047210 */ /* 0x000fca0007ffe1ff */
[----:B------:R-:W-:-:S05]  /*0180*/  IMAD R2, R3, R4, R2 ;  /* 0x0000000403027224 */ /* 0x000fca00078e0202 */
[----:B------:R-:W-:-:S13]  /*0190*/  ISETP.GE.U32.AND P0, PT, R2, R3, PT ;  /* 0x000000030200720c */ /* 0x000fda0003f06070 */
[----:B------:R-:W-:Y:S01]  /*01a0*/  @P0 IMAD.IADD R2, R2, 0x1, -R3 ;  /* 0x0000000102020824 */ /* 0x000fe200078e0a03 */
[----:B------:R-:W-:-:S04]  /*01b0*/  @P0 IADD3 R22, PT, PT, R22, 0x1, RZ ;  /* 0x0000000116160810 */ /* 0x000fc80007ffe0ff */
[----:B------:R-:W-:-:S13]  /*01c0*/  ISETP.GE.U32.AND P1, PT, R2, R3, PT ;  /* 0x000000030200720c */ /* 0x000fda0003f26070 */
[----:B------:R-:W-:Y:S01]  /*01d0*/  @P1 VIADD R22, R22, 0x1 ;  /* 0x0000000116161836 */ /* 0x000fe20000000000 */
[----:B------:R-:W-:-:S04]  /*01e0*/  @!P2 LOP3.LUT R22, RZ, R3, RZ, 0x33, !PT ;  /* 0x00000003ff16a212 */ /* 0x000fc800078e33ff */
[----:B------:R-:W-:-:S13]  /*01f0*/  ISETP.GE.AND P0, PT, R22, 0x1, PT ;  /* 0x000000011600780c */ /* 0x000fda0003f06270 */
[----:B--23--:R-:W-:Y:S05]  /*0200*/  @!P0 BRA `(.L_x_59) ;  /* 0x0000001800d08947 */ /* 0x00cfea0003800000 */
[----:B------:R-:W-:Y:S01]  /*0210*/  ISETP.GE.U32.AND P0, PT, R22, 0x10, PT ;  /* 0x000000101600780c */ /* 0x000fe20003f06070 */
[----:B------:R-:W-:Y:S01]  /*0220*/  IMAD.MOV.U32 R5, RZ, RZ, -0x800001 ;  /* 0xff7fffffff057424 */ /* 0x000fe200078e00ff */
[----:B------:R-:W-:-:S11]  /*0230*/  MOV R4, RZ ;  /* 0x000000ff00047202 */ /* 0x000fd60000000f00 */
[----:B------:R-:W-:Y:S05]  /*0240*/  @!P0 BRA `(.L_x_60) ;  /* 0x0000000c00e48947 */ /* 0x000fea0003800000 */
[--C-:B------:R-:W-:Y:S01]  /*0250*/  IMAD.IADD R2, R3, 0x1, R24.reuse ;  /* 0x0000000103027824 */ /* 0x100fe200078e0218 */
[----:B------:R-:W-:Y:S01]  /*0260*/  ISETP.GE.AND P2, PT, R24, R0, PT ;  /* 0x000000001800720c */ /* 0x000fe20003f46270 */
[----:B------:R-:W-:-:S03]  /*0270*/  IMAD R23, R0, UR6, R24 ;  /* 0x0000000600177c24 */ /* 0x000fc6000f8e0218 */
[C---:B------:R-:W-:Y:S02]  /*0280*/  ISETP.GE.AND P1, PT, R2.reuse, R0, PT ;  /* 0x000000000200720c */ /* 0x040fe40003f26270 */
[----:B------:R-:W-:-:S04]  /*0290*/  IADD3 R2, PT, PT, R2, R3, RZ ;  /* 0x0000000302027210 */ /* 0x000fc80007ffe0ff */
[CC--:B------:R-:W-:Y:S01]  /*02a0*/  ISETP.GE.AND P4, PT, R2.reuse, R0.reuse, PT ;  /* 0x000000000200720c */ /* 0x0c0fe20003f86270 */
[--C-:B------:R-:W-:Y:S02]  /*02b0*/  IMAD.IADD R2, R2, 0x1, R3.reuse ;  /* 0x0000000102027824 */ /* 0x100fe400078e0203 */
[----:B------:R-:W0:Y:S03]  /*02c0*/  @!P2 LDC.64 R12, c[0x0][0x380] ;  /* 0x0000e000ff0cab82 */ /* 0x000e260000000a00 */
[CC--:B------:R-:W-:Y:S02]  /*02d0*/  ISETP.GE.AND P0, PT, R2.reuse, R0.reuse, PT ;  /* 0x000000000200720c */ /* 0x0c0fe40003f06270 */
[----:B------:R-:W-:Y:S01]  /*02e0*/  IADD3 R11, PT, PT, R2, R3, RZ ;  /* 0x00000003020b7210 */ /* 0x000fe20007ffe0ff */
[----:B------:R-:W-:Y:S02]  /*02f0*/  IMAD.IADD R2, R23, 0x1, R3 ;  /* 0x0000000117027824 */ /* 0x000fe400078e0203 */
[----:B------:R-:W1:Y:S01]  /*0300*/  @!P1 LDC.64 R4, c[0x0][0x380] ;  /* 0x0000e000ff049b82 */ /* 0x000e620000000a00 */
[----:B------:R-:W-:-:S07]  /*0310*/  ISETP.GE.AND P6, PT, R11, R0, PT ;  /* 0x000000000b00720c */ /* 0x000fce0003fc6270 */
[----:B------:R-:W2:Y:S01]  /*0320*/  @!P4 LDC.64 R8, c[0x0][0x380] ;  /* 0x0000e000ff08cb82 */ /* 0x000ea20000000a00 */
[----:B0-----:R-:W-:-:S07]  /*0330*/  @!P2 IMAD.WIDE R12, R23, 0x4, R12 ;  /* 0x00000004170ca825 */ /* 0x001fce00078e020c */
[----:B------:R-:W0:Y:S01]  /*0340*/  @!P0 LDC.64 R6, c[0x0][0x380] ;  /* 0x0000e000ff068b82 */ /* 0x000e220000000a00 */
[----:B------:R-:W-:Y:S01]  /*0350*/  LEA R15, R3, R23, 0x1 ;  /* 0x00000017030f7211 */ /* 0x000fe200078e08ff */
[----:B------:R3:W4:Y:S01]  /*0360*/  @!P2 LDG.E R10, desc[UR8][R12.64] ;  /* 0x000000080c0aa981 */ /* 0x000722000c1e1900 */
[----:B-1----:R-:W-:-:S05]  /*0370*/  @!P1 IMAD.WIDE R18, R2, 0x4, R4 ;  /* 0x0000000402129825 */ /* 0x002fca00078e0204 */
[----:B------:R-:W3:Y:S01]  /*0380*/  @!P6 LDC.64 R4, c[0x0][0x380] ;  /* 0x0000e000ff04eb82 */ /* 0x000ee20000000a00 */
[----:B------:R-:W5:Y:S01]  /*0390*/  @!P1 LDG.E R18, desc[UR8][R18.64] ;  /* 0x0000000812129981 */ /* 0x000f62000c1e1900 */
[----:B--2---:R-:W-:-:S04]  /*03a0*/  @!P4 IMAD.WIDE R16, R15, 0x4, R8 ;  /* 0x000000040f10c825 */ /* 0x004fc800078e0208 */
[C-C-:B------:R-:W-:Y:S02]  /*03b0*/  IMAD R14, R3.reuse, 0x3, R23.reuse ;  /* 0x00000003030e7824 */ /* 0x140fe400078e0217 */
[----:B------:R-:W2:Y:S01]  /*03c0*/  @!P4 LDG.E R16, desc[UR8][R16.64] ;  /* 0x000000081010c981 */ /* 0x000ea2000c1e1900 */
[----:B------:R-:W-:Y:S02]  /*03d0*/  IMAD R8, R3, 0x4, R23 ;  /* 0x0000000403087824 */ /* 0x000fe400078e0217 */
[----:B0-----:R-:W-:-:S05]  /*03e0*/  @!P0 IMAD.WIDE R6, R14, 0x4, R6 ;  /* 0x000000040e068825 */ /* 0x001fca00078e0206 */
[----:B------:R-:W2:Y:S01]  /*03f0*/  @!P0 LDG.E R26, desc[UR8][R6.64] ;  /* 0x00000008061a8981 */ /* 0x000ea2000c1e1900 */
[----:B---3--:R-:W-:-:S06]  /*0400*/  @!P6 IMAD.WIDE R12, R8, 0x4, R4 ;  /* 0x00000004080ce825 */ /* 0x008fcc00078e0204 */
[----:B------:R0:W3:Y:S01]  /*0410*/  @!P6 LDG.E R12, desc[UR8][R12.64] ;  /* 0x000000080c0ce981 */ /* 0x0000e2000c1e1900 */
[----:B------:R-:W-:Y:S01]  /*0420*/  IADD3 R11, PT, PT, R11, R3, RZ ;  /* 0x000000030b0b7210 */ /* 0x000fe20007ffe0ff */
[----:B------:R-:W-:Y:S01]  /*0430*/  IMAD R9, R3, 0x5, R23 ;  /* 0x0000000503097824 */ /* 0x000fe200078e0217 */
[----:B------:R-:W-:Y:S02]  /*0440*/  MOV R5, 0xff7fffff ;  /* 0xff7fffff00057802 */ /* 0x000fe40000000f00 */
[C---:B------:R-:W-:Y:S01]  /*0450*/  ISETP.GE.AND P5, PT, R11.reuse, R0, PT ;  /* 0x000000000b00720c */ /* 0x040fe20003fa6270 */
[----:B------:R-:W-:-:S04]  /*0460*/  IMAD.IADD R11, R11, 0x1, R3 ;  /* 0x000000010b0b7824 */ /* 0x000fc800078e0203 */
[C---:B------:R-:W-:Y:S01]  /*0470*/  IMAD.IADD R4, R11.reuse, 0x1, R3 ;  /* 0x000000010b047824 */ /* 0x040fe200078e0203 */
[----:B------:R-:W-:-:S13]  /*0480*/  ISETP.GE.AND P3, PT, R11, R0, PT ;  /* 0x000000000b00720c */ /* 0x000fda0003f66270 */
[----:B------:R-:W1:Y:S01]  /*0490*/  @!P3 LDC.64 R28, c[0x0][0x380] ;  /* 0x0000e000ff1cbb82 */ /* 0x000e620000000a00 */
[----:B0-----:R-:W-:Y:S01]  /*04a0*/  IMAD R13, R3, 0x9, R23 ;  /* 0x00000009030d7824 */ /* 0x001fe200078e0217 */
[----:B----4-:R-:W-:Y:S02]  /*04b0*/  @!P2 FMNMX R5, R10, -3.40282346638528859812e+38, !PT ;  /* 0xff7fffff0a05a809 */ /* 0x010fe40007800000 */
[----:B------:R-:W-:-:S04]  /*04c0*/  ISETP.GE.AND P2, PT, R4, R0, PT ;  /* 0x000000000400720c */ /* 0x000fc80003f46270 */
[----:B------:R-:W0:Y:S01]  /*04d0*/  @!P5 LDC.64 R10, c[0x0][0x380] ;  /* 0x0000e000ff0adb82 */ /* 0x000e220000000a00 */
[-C--:B------:R-:W-:Y:S02]  /*04e0*/  IADD3 R4, PT, PT, R4, R3.reuse, RZ ;  /* 0x0000000304047210 */ /* 0x080fe40007ffe0ff */
[----:B-----5:R-:W-:Y:S02]  /*04f0*/  @!P1 FMNMX R5, R5, R18, !PT ;  /* 0x0000001205059209 */ /* 0x020fe40007800000 */
[C---:B------:R-:W-:Y:S02]  /*0500*/  ISETP.GE.AND P1, PT, R4.reuse, R0, PT ;  /* 0x000000000400720c */ /* 0x040fe40003f26270 */
[----:B------:R-:W-:Y:S02]  /*0510*/  IADD3 R4, PT, PT, R4, R3, RZ ;  /* 0x0000000304047210 */ /* 0x000fe40007ffe0ff */
[----:B------:R-:W4:Y:S01]  /*0520*/  @!P2 LDC.64 R20, c[0x0][0x380] ;  /* 0x0000e000ff14ab82 */ /* 0x000f220000000a00 */
[----:B--2---:R-:W-:-:S02]  /*0530*/  @!P4 FMNMX R5, R5, R16, !PT ;  /* 0x000000100505c209 */ /* 0x004fc40007800000 */
[C---:B------:R-:W-:Y:S01]  /*0540*/  ISETP.GE.AND P4, PT, R4.reuse, R0, PT ;  /* 0x000000000400720c */ /* 0x040fe20003f86270 */
[----:B------:R-:W-:-:S05]  /*0550*/  IMAD.IADD R4, R4, 0x1, R3 ;  /* 0x0000000104047824 */ /* 0x000fca00078e0203 */
[----:B------:R-:W2:Y:S01]  /*0560*/  @!P1 LDC.64 R6, c[0x0][0x380] ;  /* 0x0000e000ff069b82 */ /* 0x000ea20000000a00 */
[----:B------:R-:W-:Y:S02]  /*0570*/  @!P0 FMNMX R5, R5, R26, !PT ;  /* 0x0000001a05058209 */ /* 0x000fe40007800000 */
[----:B------:R-:W-:Y:S01]  /*0580*/  ISETP.GE.AND P0, PT, R4, R0, PT ;  /* 0x000000000400720c */ /* 0x000fe20003f06270 */
[----:B0-----:R-:W-:-:S04]  /*0590*/  @!P5 IMAD.WIDE R10, R9, 0x4, R10 ;  /* 0x00000004090ad825 */ /* 0x001fc800078e020a */
[----:B------:R-:W0:Y:S01]  /*05a0*/  @!P4 LDC.64 R16, c[0x0][0x380] ;  /* 0x0000e000ff10cb82 */ /* 0x000e220000000a00 */
[----:B------:R-:W-:Y:S01]  /*05b0*/  IADD3 R26, PT, PT, R4, R3, RZ ;  /* 0x00000003041a7210 */ /* 0x000fe20007ffe0ff */
[----:B------:R5:W2:Y:S01]  /*05c0*/  @!P5 LDG.E R25, desc[UR8][R10.64] ;  /* 0x000000080a19d981 */ /* 0x000aa2000c1e1900 */
[----:B---3--:R-:W-:Y:S02]  /*05d0*/  @!P6 FMNMX R5, R5, R12, !PT ;  /* 0x0000000c0505e209 */ /* 0x008fe40007800000 */
[----:B------:R-:W-:Y:S02]  /*05e0*/  ISETP.GE.AND P6, PT, R26, R0, PT ;  /* 0x000000001a00720c */ /* 0x000fe40003fc6270 */
[C---:B------:R-:W-:Y:S01]  /*05f0*/  LEA R12, R3.reuse, R23, 0x3 ;  /* 0x00000017030c7211 */ /* 0x040fe200078e18ff */
[----:B------:R-:W3:Y:S01]  /*0600*/  @!P0 LDC.64 R18, c[0x0][0x380] ;  /* 0x0000e000ff128b82 */ /* 0x000ee20000000a00 */
[C-C-:B-----5:R-:W-:Y:S02]  /*0610*/  IMAD R10, R3.reuse, 0x6, R23.reuse ;  /* 0x00000006030a7824 */ /* 0x160fe400078e0217 */
[----:B------:R-:W-:-:S02]  /*0620*/  IMAD R11, R3, 0x7, R23 ;  /* 0x00000007030b7824 */ /* 0x000fc400078e0217 */
[----:B-1----:R-:W-:-:S04]  /*0630*/  @!P3 IMAD.WIDE R28, R10, 0x4, R28 ;  /* 0x000000040a1cb825 */ /* 0x002fc800078e021c */
[----:B----4-:R-:W-:Y:S01]  /*0640*/  @!P2 IMAD.WIDE R20, R11, 0x4, R20 ;  /* 0x000000040b14a825 */ /* 0x010fe200078e0214 */
[----:B------:R-:W4:Y:S03]  /*0650*/  @!P3 LDG.E R27, desc[UR8][R28.64] ;  /* 0x000000081c1bb981 */ /* 0x000f26000c1e1900 */
[----:B--2---:R-:W-:Y:S02]  /*0660*/  @!P1 IMAD.WIDE R6, R12, 0x4, R6 ;  /* 0x000000040c069825 */ /* 0x004fe400078e0206 */
[----:B------:R-:W2:Y:S02]  /*0670*/  @!P2 LDG.E R20, desc[UR8][R20.64] ;  /* 0x000000081414a981 */ /* 0x000ea4000c1e1900 */
[----:B0-----:R-:W-:-:S05]  /*0680*/  @!P4 IMAD.WIDE R16, R13, 0x4, R16 ;  /* 0x000000040d10c825 */ /* 0x001fca00078e0210 */
[----:B------:R-:W5:Y:S04]  /*0690*/  @!P4 LDG.E R4, desc[UR8][R16.64] ;  /* 0x000000081004c981 */ /* 0x000f68000c1e1900 */
[----:B------:R0:W5:Y:S02]  /*06a0*/  @!P1 LDG.E R21, desc[UR8][R6.64] ;  /* 0x0000000806159981 */ /* 0x000164000c1e1900 */
[----:B0-----:R-:W0:Y:S01]  /*06b0*/  @!P6 LDC.64 R6, c[0x0][0x380] ;  /* 0x0000e000ff06eb82 */ /* 0x001e220000000a00 */
[----:B------:R-:W-:-:S04]  /*06c0*/  IMAD R16, R3, 0xa, R23 ;  /* 0x0000000a03107824 */ /* 0x000fc800078e0217 */
[----:B---3--:R-:W-:-:S04]  /*06d0*/  @!P0 IMAD.WIDE R18, R16, 0x4, R18 ;  /* 0x0000000410128825 */ /* 0x008fc800078e0212 */
[----:B------:R-:W-:Y:S02]  /*06e0*/  IMAD R17, R3, 0xb, R23 ;  /* 0x0000000b03117824 */ /* 0x000fe400078e0217 */
[----:B------:R-:W3:Y:S02]  /*06f0*/  @!P0 LDG.E R18, desc[UR8][R18.64] ;  /* 0x0000000812128981 */ /* 0x000ee4000c1e1900 */
[----:B0-----:R-:W-:-:S05]  /*0700*/  @!P6 IMAD.WIDE R6, R17, 0x4, R6 ;  /* 0x000000041106e825 */ /* 0x001fca00078e0206 */
[----:B------:R0:W3:Y:S01]  /*0710*/  @!P6 LDG.E R19, desc[UR8][R6.64] ;  /* 0x000000080613e981 */ /* 0x0000e2000c1e1900 */
[----:B------:R-:W-:Y:S01]  /*0720*/  IMAD.IADD R26, R26, 0x1, R3 ;  /* 0x000000011a1a7824 */ /* 0x000fe200078e0203 */
[----:B------:R-:W-:-:S04]  /*0730*/  @!P5 FMNMX R5, R5, R25, !PT ;  /* 0x000000190505d209 */ /* 0x000fc80007800000 */
[C---:B------:R-:W-:Y:S02]  /*0740*/  ISETP.GE.AND P5, PT, R26.reuse, R0, PT ;  /* 0x000000001a00720c */ /* 0x040fe40003fa6270 */
[----:B------:R-:W-:-:S11]  /*0750*/  IADD3 R26, PT, PT, R26, R3, RZ ;  /* 0x000000031a1a7210 */ /* 0x000fd60007ffe0ff */
[----:B0-----:R-:W0:Y:S01]  /*0760*/  @!P5 LDC.64 R6, c[0x0][0x380] ;  /* 0x0000e000ff06db82 */ /* 0x001e220000000a00 */
[----:B----4-:R-:W-:Y:S02]  /*0770*/  @!P3 FMNMX R5, R5, R27, !PT ;  /* 0x0000001b0505b209 */ /* 0x010fe40007800000 */
[C---:B------:R-:W-:Y:S02]  /*0780*/  ISETP.GE.AND P3, PT, R26.reuse, R0, PT ;  /* 0x000000001a00720c */ /* 0x040fe40003f66270 */
[----:B--2---:R-:W-:Y:S02]  /*0790*/  @!P2 FMNMX R5, R5, R20, !PT ;  /* 0x000000140505a209 */ /* 0x004fe40007800000 */
[----:B------:R-:W-:-:S04]  /*07a0*/  IADD3 R26, PT, PT, R26, R3, RZ ;  /* 0x000000031a1a7210 */ /* 0x000fc80007ffe0ff */
[C---:B------:R-:W-:Y:S01]  /*07b0*/  ISETP.GE.AND P2, PT, R26.reuse, R0, PT ;  /* 0x000000001a00720c */ /* 0x040fe20003f46270 */
[----:B------:R-:W-:Y:S01]  /*07c0*/  IMAD.IADD R25, R26, 0x1, R3 ;  /* 0x000000011a197824 */ /* 0x000fe200078e0203 */
[----:B-----5:R-:W-:-:S03]  /*07d0*/  @!P1 FMNMX R5, R5, R21, !PT ;  /* 0x0000001505059209 */ /* 0x020fc60007800000 */
[----:B------:R-:W1:Y:S01]  /*07e0*/  @!P3 LDC.64 R20, c[0x0][0x380] ;  /* 0x0000e000ff14bb82 */ /* 0x000e620000000a00 */
[----:B------:R-:W-:Y:S02]  /*07f0*/  @!P4 FMNMX R5, R5, R4, !PT ;  /* 0x000000040505c209 */ /* 0x000fe40007800000 */
[----:B------:R-:W-:-:S05]  /*0800*/  ISETP.GE.AND P1, PT, R25, R0, PT ;  /* 0x000000001900720c */ /* 0x000fca0003f26270 */
[----:B------:R-:W2:Y:S01]  /*0810*/  @!P2 LDC.64 R26, c[0x0][0x380] ;  /* 0x0000e000ff1aab82 */ /* 0x000ea20000000a00 */
[----:B---3--:R-:W-:Y:S01]  /*0820*/  @!P0 FMNMX R5, R5, R18, !PT ;  /* 0x0000001205058209 */ /* 0x008fe20007800000 */
[----:B------:R-:W-:-:S04]  /*0830*/  IMAD R18, R3, 0xc, R23 ;  /* 0x0000000c03127824 */ /* 0x000fc800078e0217 */
[----:B0-----:R-:W-:-:S05]  /*0840*/  @!P5 IMAD.WIDE R6, R18, 0x4, R6 ;  /* 0x000000041206d825 */ /* 0x001fca00078e0206 */
[----:B------:R0:W3:Y:S01]  /*0850*/  @!P5 LDG.E R4, desc[UR8][R6.64] ;  /* 0x000000080604d981 */ /* 0x0000e2000c1e1900 */
[----:B------:R-:W-:Y:S01]  /*0860*/  @!P6 FMNMX R5, R5, R19, !PT ;  /* 0x000000130505e209 */ /* 0x000fe20007800000 */
[----:B------:R-:W-:Y:S01]  /*0870*/  IMAD R19, R3, 0xd, R23 ;  /* 0x0000000d03137824 */ /* 0x000fe200078e0217 */
[----:B0-----:R-:W0:Y:S03]  /*0880*/  @!P1 LDC.64 R6, c[0x0][0x380] ;  /* 0x0000e000ff069b82 */ /* 0x001e260000000a00 */
[----:B-1----:R-:W-:-:S05]  /*0890*/  @!P3 IMAD.WIDE R20, R19, 0x4, R20 ;  /* 0x000000041314b825 */ /* 0x002fca00078e0214 */
[----:B------:R1:W4:Y:S02]  /*08a0*/  @!P3 LDG.E R25, desc[UR8][R20.64] ;  /* 0x000000081419b981 */ /* 0x000324000c1e1900 */
[C-C-:B-1----:R-:W-:Y:S02]  /*08b0*/  IMAD R20, R3.reuse, 0xe, R23.reuse ;  /* 0x0000000e03147824 */ /* 0x142fe400078e0217 */
[----:B------:R-:W-:Y:S02]  /*08c0*/  IMAD R21, R3, 0xf, R23 ;  /* 0x0000000f03157824 */ /* 0x000fe400078e0217 */
[----:B--2---:R-:W-:-:S04]  /*08d0*/  @!P2 IMAD.WIDE R26, R20, 0x4, R26 ;  /* 0x00000004141aa825 */ /* 0x004fc800078e021a */
[----:B0-----:R-:W-:Y:S02]  /*08e0*/  @!P1 IMAD.WIDE R6, R21, 0x4, R6 ;  /* 0x0000000415069825 */ /* 0x001fe400078e0206 */
[----:B------:R-:W2:Y:S04]  /*08f0*/  @!P2 LDG.E R26, desc[UR8][R26.64] ;  /* 0x000000081a1aa981 */ /* 0x000ea8000c1e1900 */
[----:B------:R-:W5:Y:S01]  /*0900*/  @!P1 LDG.E R28, desc[UR8][R6.64] ;  /* 0x00000008061c9981 */ /* 0x000f62000c1e1900 */
[----:B---3--:R-:W-:Y:S02]  /*0910*/  @!P5 FMNMX R5, R5, R4, !PT ;  /* 0x000000040505d209 */ /* 0x008fe40007800000 */
[----:B------:R-:W-:Y:S02]  /*0920*/  LOP3.LUT R4, R22, 0x7ffffff0, RZ, 0xc0, !PT ;  /* 0x7ffffff016047812 */ /* 0x000fe400078ec0ff */
[----:B----4-:R-:W-:-:S02]  /*0930*/  @!P3 FMNMX R5, R5, R25, !PT ;  /* 0x000000190505b209 */ /* 0x010fc40007800000 */
[----:B------:R-:W-:-:S04]  /*0940*/  IADD3 R25, PT, PT, -R4, 0x10, RZ ;  /* 0x0000001004197810 */ /* 0x000fc80007ffe1ff */
[----:B------:R-:W-:Y:S02]  /*0950*/  ISETP.NE.AND P0, PT, R25, RZ, PT ;  /* 0x000000ff1900720c */ /* 0x000fe40003f05270 */
[----:B--2---:R-:W-:-:S04]  /*0960*/  @!P2 FMNMX R5, R5, R26, !PT ;  /* 0x0000001a0505a209 */ /* 0x004fc80007800000 */
[----:B-----5:R-:W-:-:S07]  /*0970*/  @!P1 FMNMX R5, R5, R28, !PT ;  /* 0x0000001c05059209 */ /* 0x020fce0007800000 */
[----:B------:R-:W-:Y:S05]  /*0980*/  @!P0 BRA `(.L_x_60) ;  /* 0x0000000800148947 */ /* 0x000fea0003800000 */
[----:B------:R-:W0:Y:S01]  /*0990*/  LDC R0, c[0x0][0x394] ;  /* 0x0000e500ff007b82 */ /* 0x000e220000000800 */
[C---:B------:R-:W-:Y:S01]  /*09a0*/  LEA R2, R3.reuse, R2, 0x4 ;  /* 0x0000000203027211 */ /* 0x040fe200078e20ff */
[C---:B------:R-:W-:Y:S01]  /*09b0*/  IMAD R7, R3.reuse, 0x10, R14 ;  /* 0x0000001003077824 */ /* 0x040fe200078e020e */
        /* <DEDUP_REMOVED lines=8> */
[----:B------:R-:W-:-:S02]  /*0a40*/  LEA R12, R3, R12, 0x4 ;  /* 0x0000000c030c7211 */ /* 0x000fc400078e20ff */
[C---:B------:R-:W-:Y:S02]  /*0a50*/  LEA R16, R3.reuse, R16, 0x4 ;  /* 0x0000001003107211 */ /* 0x040fe400078e20ff */
[C---:B------:R-:W-:Y:S02]  /*0a60*/  LEA R17, R3.reuse, R17, 0x4 ;  /* 0x0000001103117211 */ /* 0x040fe400078e20ff */
[C---:B------:R-:W-:Y:S02]  /*0a70*/  LEA R19, R3.reuse, R19, 0x4 ;  /* 0x0000001303137211 */ /* 0x040fe400078e20ff */
[C---:B------:R-:W-:Y:S02]  /*0a80*/  LEA R20, R3.reuse, R20, 0x4 ;  /* 0x0000001403147211 */ /* 0x040fe400078e20ff */
[C---:B------:R-:W-:Y:S02]  /*0a90*/  LEA R23, R3.reuse, R23, 0x4 ;  /* 0x0000001703177211 */ /* 0x040fe400078e20ff */
[----:B------:R-:W-:-:S07]  /*0aa0*/  LEA R24, R3, R24, 0x4 ;  /* 0x0000001803187211 */ /* 0x000fce00078e20ff */
.L_x_61:
[----:B0-----:R-:W-:-:S13]  /*0ab0*/  ISETP.GE.AND P0, PT, R24, R0, PT ;  /* 0x000000001800720c */ /* 0x001fda0003f06270 */
[----:B------:R-:W0:Y:S02]  /*0ac0*/  @!P0 LDC.64 R14, c[0x0][0x380] ;  /* 0x0000e000ff0e8b82 */ /* 0x000e240000000a00 */
[----:B0-----:R-:W-:-:S06]  /*0ad0*/  @!P0 IMAD.WIDE R14, R23, 0x4, R14 ;  /* 0x00000004170e8825 */ /* 0x001fcc00078e020e */
[----:B------:R-:W2:Y:S01]  /*0ae0*/  @!P0 LDG.E R14, desc[UR8][R14.64] ;  /* 0x000000080e0e8981 */ /* 0x000ea2000c1e1900 */
[----:B------:R-:W-:-:S05]  /*0af0*/  IMAD.IADD R26, R3, 0x1, R24 ;  /* 0x00000001031a7824 */ /* 0x000fca00078e0218 */
[----:B------:R-:W-:Y:S02]  /*0b00*/  ISETP.GE.AND P1, PT, R26, R0, PT ;  /* 0x000000001a00720c */ /* 0x000fe40003f26270 */
[----:B------:R-:W-:Y:S02]  /*0b10*/  IADD3 R26, PT, PT, R3, R26, RZ ;  /* 0x0000001a031a7210 */ /* 0x000fe40007ffe0ff */
[----:B--2---:R-:W-:-:S09]  /*0b20*/  @!P0 FMNMX R5, R5, R14, !PT ;  /* 0x0000000e05058209 */ /* 0x004fd20007800000 */
[----:B------:R-:W0:Y:S02]  /*0b30*/  @!P1 LDC.64 R14, c[0x0][0x380] ;  /* 0x0000e000ff0e9b82 */ /* 0x000e240000000a00 */
[----:B0-----:R-:W-:-:S05]  /*0b40*/  @!P1 IMAD.WIDE R14, R2, 0x4, R14 ;  /* 0x00000004020e9825 */ /* 0x001fca00078e020e */
[----:B------:R0:W2:Y:S01]  /*0b50*/  @!P1 LDG.E R28, desc[UR8][R14.64] ;  /* 0x000000080e1c9981 */ /* 0x0000a2000c1e1900 */
[----:B------:R-:W-:-:S13]  /*0b60*/  ISETP.GE.AND P0, PT, R26, R0, PT ;  /* 0x000000001a00720c */ /* 0x000fda0003f06270 */
[----:B0-----:R-:W0:Y:S02]  /*0b70*/  @!P0 LDC.64 R14, c[0x0][0x380] ;  /* 0x0000e000ff0e8b82 */ /* 0x001e240000000a00 */
[----:B0-----:R-:W-:Y:S01]  /*0b80*/  @!P0 IMAD.WIDE R14, R6, 0x4, R14 ;  /* 0x00000004060e8825 */ /* 0x001fe200078e020e */
[----:B------:R-:W-:Y:S02]  /*0b90*/  IADD3 R26, PT, PT, R3, R26, RZ ;  /* 0x0000001a031a7210 */ /* 0x000fe40007ffe0ff */
[----:B--2---:R-:W-:Y:S02]  /*0ba0*/  @!P1 FMNMX R5, R5, R28, !PT ;  /* 0x0000001c05059209 */ /* 0x004fe40007800000 */
[----:B------:R0:W2:Y:S01]  /*0bb0*/  @!P0 LDG.E R28, desc[UR8][R14.64] ;  /* 0x000000080e1c8981 */ /* 0x0000a2000c1e1900 */
[----:B------:R-:W-:-:S13]  /*0bc0*/  ISETP.GE.AND P1, PT, R26, R0, PT ;  /* 0x000000001a00720c */ /* 0x000fda0003f26270 */
[----:B0-----:R-:W0:Y:S02]  /*0bd0*/  @!P1 LDC.64 R14, c[0x0][0x380] ;  /* 0x0000e000ff0e9b82 */ /* 0x001e240000000a00 */
[----:B0-----:R-:W-:-:S04]  /*0be0*/  @!P1 IMAD.WIDE R14, R7, 0x4, R14 ;  /* 0x00000004070e9825 */ /* 0x001fc800078e020e */
[----:B------:R-:W-:Y:S01]  /*0bf0*/  IMAD.IADD R26, R3, 0x1, R26 ;  /* 0x00000001031a7824 */ /* 0x000fe200078e021a */
[----:B--2---:R-:W-:Y:S02]  /*0c00*/  @!P0 FMNMX R5, R5, R28, !PT ;  /* 0x0000001c05058209 */ /* 0x004fe40007800000 */
[----:B------:R0:W2:Y:S02]  /*0c10*/  @!P1 LDG.E R28, desc[UR8][R14.64] ;  /* 0x000000080e1c9981 */ /* 0x0000a4000c1e1900 */
        /* <DEDUP_REMOVED lines=51> */
[----:B--2---:R-:W-:-:S04]  /*0f50*/  @!P1 FMNMX R5, R5, R28, !PT ;  /* 0x0000001c05059209 */ /* 0x004fc80007800000 */
[----:B------:R0:W2:Y:S01]  /*0f60*/  @!P0 LDG.E R28, desc[UR8][R14.64] ;  /* 0x000000080e1c8981 */ /* 0x0000a2000c1e1900 */
[----:B------:R-:W-:-:S05]  /*0f70*/  IMAD.IADD R26, R3, 0x1, R26 ;  /* 0x00000001031a7824 */ /* 0x000fca00078e021a */
[----:B------:R-:W-:-:S13]  /*0f80*/  ISETP.GE.AND P1, PT, R26, R0, PT ;  /* 0x000000001a00720c */ /* 0x000fda0003f26270 */
[----:B0-----:R-:W0:Y:S01]  /*0f90*/  @!P1 LDC.64 R14, c[0x0][0x380] ;  /* 0x0000e000ff0e9b82 */ /* 0x001e220000000a00 */
[----:B------:R-:W-:Y:S01]  /*0fa0*/  IADD3 R26, PT, PT, R3, R26, RZ ;  /* 0x0000001a031a7210 */ /* 0x000fe20007ffe0ff */
[----:B0-----:R-:W-:-:S03]  /*0fb0*/  @!P1 IMAD.WIDE R14, R19, 0x4, R14 ;  /* 0x00000004130e9825 */ /* 0x001fc600078e020e */
[----:B------:R-:W-:Y:S02]  /*0fc0*/  IADD3 R27, PT, PT, R3, R26, RZ ;  /* 0x0000001a031b7210 */ /* 0x000fe40007ffe0ff */
[----:B--2---:R-:W-:Y:S02]  /*0fd0*/  @!P0 FMNMX R5, R5, R28, !PT ;  /* 0x0000001c05058209 */ /* 0x004fe40007800000 */
[-C--:B------:R-:W-:Y:S01]  /*0fe0*/  ISETP.GE.AND P0, PT, R26, R0.reuse, PT ;  /* 0x000000001a00720c */ /* 0x080fe20003f06270 */
[----:B------:R0:W2:Y:S01]  /*0ff0*/  @!P1 LDG.E R28, desc[UR8][R14.64] ;  /* 0x000000080e1c9981 */ /* 0x0000a2000c1e1900 */
[----:B------:R-:W-:-:S11]  /*1000*/  ISETP.GE.AND P2, PT, R27, R0, PT ;  /* 0x000000001b00720c */ /* 0x000fd60003f46270 */
[----:B0-----:R-:W0:Y:S02]  /*1010*/  @!P0 LDC.64 R14, c[0x0][0x380] ;  /* 0x0000e000ff0e8b82 */ /* 0x001e240000000a00 */
[----:B0-----:R-:W-:-:S05]  /*1020*/  @!P0 IMAD.WIDE R14, R20, 0x4, R14 ;  /* 0x00000004140e8825 */ /* 0x001fca00078e020e */
[----:B------:R0:W3:Y:S02]  /*1030*/  @!P0 LDG.E R26, desc[UR8][R14.64] ;  /* 0x000000080e1a8981 */ /* 0x0000e4000c1e1900 */
[----:B0-----:R-:W0:Y:S02]  /*1040*/  @!P2 LDC.64 R14, c[0x0][0x380] ;  /* 0x0000e000ff0eab82 */ /* 0x001e240000000a00 */
[----:B0-----:R-:W-:Y:S01]  /*1050*/  @!P2 IMAD.WIDE R14, R21, 0x4, R14 ;  /* 0x00000004150ea825 */ /* 0x001fe200078e020e */
[----:B--2---:R-:W-:-:S04]  /*1060*/  @!P1 FMNMX R5, R5, R28, !PT ;  /* 0x0000001c05059209 */ /* 0x004fc80007800000 */
[----:B---3--:R-:W-:Y:S02]  /*1070*/  @!P0 FMNMX R5, R5, R26, !PT ;  /* 0x0000001a05058209 */ /* 0x008fe40007800000 */
[----:B------:R-:W2:Y:S01]  /*1080*/  @!P2 LDG.E R26, desc[UR8][R14.64] ;  /* 0x000000080e1aa981 */ /* 0x000ea2000c1e1900 */
[----:B------:R-:W-:-:S05]  /*1090*/  VIADD R25, R25, 0x10 ;  /* 0x0000001019197836 */ /* 0x000fca0000000000 */
[----:B------:R-:W-:Y:S01]  /*10a0*/  ISETP.NE.AND P0, PT, R25, RZ, PT ;  /* 0x000000ff1900720c */ /* 0x000fe20003f05270 */
        /* <DEDUP_REMOVED lines=15> */
[----:B------:R-:W-:-:S02]  /*11a0*/  LEA R20, R3, R20, 0x4 ;  /* 0x0000001403147211 */ /* 0x000fc400078e20ff */
[----:B------:R-:W-:Y:S02]  /*11b0*/  LEA R21, R3, R21, 0x4 ;  /* 0x0000001503157211 */ /* 0x000fe400078e20ff */
[----:B--2---:R-:W-:Y:S01]  /*11c0*/  @!P2 FMNMX R5, R5, R26, !PT ;  /* 0x0000001a0505a209 */ /* 0x004fe20007800000 */
[----:B------:R-:W-:Y:S06]  /*11d0*/  @P0 BRA `(.L_x_61) ;  /* 0xfffffff800340947 */ /* 0x000fec000383ffff */
.L_x_60:
[----:B------:R-:W-:-:S13]  /*11e0*/  LOP3.LUT P0, R6, R22, 0xf, RZ, 0xc0, !PT ;  /* 0x0000000f16067812 */ /* 0x000fda000780c0ff */
[----:B------:R-:W-:Y:S05]  /*11f0*/  @!P0 BRA `(.L_x_59) ;  /* 0x0000000800d48947 */ /* 0x000fea0003800000 */
[----:B------:R-:W0:Y:S01]  /*1200*/  S2R R2, SR_TID.X ;  /* 0x0000000000027919 */ /* 0x000e220000002100 */
[----:B------:R-:W-:Y:S02]  /*1210*/  ISETP.GE.U32.AND P1, PT, R6, 0x8, PT ;  /* 0x000000080600780c */ /* 0x000fe40003f26070 */
[----:B------:R-:W-:-:S04]  /*1220*/  LOP3.LUT R18, R22, 0x7, RZ, 0xc0, !PT ;  /* 0x0000000716127812 */ /* 0x000fc800078ec0ff */
[----:B------:R-:W-:-:S07]  /*1230*/  ISETP.NE.AND P0, PT, R18, RZ, PT ;  /* 0x000000ff1200720c */ /* 0x000fce0003f05270 */
[----:B------:R-:W-:Y:S06]  /*1240*/  @!P1 BRA `(.L_x_62) ;  /* 0x0000000000e49947 */ /* 0x000fec0003800000 */
[----:B0-----:R-:W-:-:S04]  /*1250*/  IMAD R11, R4, R3, R2 ;  /* 0x00000003040b7224 */ /* 0x001fc800078e0202 */
[C---:B------:R-:W-:Y:S01]  /*1260*/  IMAD.IADD R13, R11.reuse, 0x1, R3 ;  /* 0x000000010b0d7824 */ /* 0x040fe200078e0203 */
[----:B------:R-:W-:-:S04]  /*1270*/  ISETP.GE.AND P6, PT, R11, R0, PT ;  /* 0x000000000b00720c */ /* 0x000fc80003fc6270 */
[----:B------:R-:W-:-:S09]  /*1280*/  ISETP.GE.AND P1, PT, R13, R0, PT ;  /* 0x000000000d00720c */ /* 0x000fd20003f26270 */
[----:B------:R-:W0:Y:S01]  /*1290*/  @!P6 LDC.64 R6, c[0x0][0x380] ;  /* 0x0000e000ff06eb82 */ /* 0x000e220000000a00 */
[----:B------:R-:W-:-:S07]  /*12a0*/  @!P6 IMAD R11, R0, UR6, R11 ;  /* 0x00000006000bec24 */ /* 0x000fce000f8e020b */
[----:B------:R-:W1:Y:S01]  /*12b0*/  @!P1 LDC.64 R8, c[0x0][0x380] ;  /* 0x0000e000ff089b82 */ /* 0x000e620000000a00 */
[----:B0-----:R-:W-:-:S04]  /*12c0*/  @!P6 IMAD.WIDE R6, R11, 0x4, R6 ;  /* 0x000000040b06e825 */ /* 0x001fc800078e0206 */
[----:B------:R-:W-:Y:S02]  /*12d0*/  @!P1 IMAD R11, R0, UR6, R13 ;  /* 0x00000006000b9c24 */ /* 0x000fe4000f8e020d */
[----:B------:R-:W2:Y:S02]  /*12e0*/  @!P6 LDG.E R6, desc[UR8][R6.64] ;  /* 0x000000080606e981 */ /* 0x000ea4000c1e1900 */
[----:B-1----:R-:W-:-:S06]  /*12f0*/  @!P1 IMAD.WIDE R8, R11, 0x4, R8 ;  /* 0x000000040b089825 */ /* 0x002fcc00078e0208 */
[----:B------:R-:W3:Y:S01]  /*1300*/  @!P1 LDG.E R8, desc[UR8][R8.64] ;  /* 0x0000000808089981 */ /* 0x000ee2000c1e1900 */
[----:B------:R-:W-:-:S04]  /*1310*/  IADD3 R29, PT, PT, R13, R3, RZ ;  /* 0x000000030d1d7210 */ /* 0x000fc80007ffe0ff */
[C---:B------:R-:W-:Y:S02]  /*1320*/  IADD3 R27, PT, PT, R29.reuse, R3, RZ ;  /* 0x000000031d1b7210 */ /* 0x040fe40007ffe0ff */
[----:B------:R-:W-:-:S03]  /*1330*/  ISETP.GE.AND P2, PT, R29, R0, PT ;  /* 0x000000001d00720c */ /* 0x000fc60003f46270 */
[C---:B------:R-:W-:Y:S01]  /*1340*/  IMAD.IADD R25, R27.reuse, 0x1, R3 ;  /* 0x000000011b197824 */ /* 0x040fe200078e0203 */
[----:B------:R-:W-:-:S04]  /*1350*/  ISETP.GE.AND P3, PT, R27, R0, PT ;  /* 0x000000001b00720c */ /* 0x000fc80003f66270 */
[CC--:B------:R-:W-:Y:S02]  /*1360*/  IADD3 R21, PT, PT, R25.reuse, R3.reuse, RZ ;  /* 0x0000000319157210 */ /* 0x0c0fe40007ffe0ff */
[-C--:B------:R-:W-:Y:S02]  /*1370*/  ISETP.GE.AND P4, PT, R25, R0.reuse, PT ;  /* 0x000000001900720c */ /* 0x080fe40003f86270 */
[C---:B------:R-:W-:Y:S01]  /*1380*/  IADD3 R23, PT, PT, R21.reuse, R3, RZ ;  /* 0x0000000315177210 */ /* 0x040fe20007ffe0ff */
[----:B------:R-:W0:Y:S01]  /*1390*/  @!P2 LDC.64 R16, c[0x0][0x380] ;  /* 0x0000e000ff10ab82 */ /* 0x000e220000000a00 */
[----:B------:R-:W-:-:S03]  /*13a0*/  ISETP.GE.AND P5, PT, R21, R0, PT ;  /* 0x000000001500720c */ /* 0x000fc60003fa6270 */
[----:B------:R-:W-:-:S04]  /*13b0*/  IMAD.IADD R19, R23, 0x1, R3 ;  /* 0x0000000117137824 */ /* 0x000fc800078e0203 */
[----:B------:R-:W1:Y:S08]  /*13c0*/  @!P3 LDC.64 R14, c[0x0][0x380] ;  /* 0x0000e000ff0ebb82 */ /* 0x000e700000000a00 */
[----:B------:R-:W4:Y:S01]  /*13d0*/  @!P4 LDC.64 R12, c[0x0][0x380] ;  /* 0x0000e000ff0ccb82 */ /* 0x000f220000000a00 */
[C---:B------:R-:W-:Y:S02]  /*13e0*/  @!P2 IMAD R29, R0.reuse, UR6, R29 ;  /* 0x00000006001dac24 */ /* 0x040fe4000f8e021d */
[----:B------:R-:W-:-:S02]  /*13f0*/  @!P3 IMAD R27, R0, UR6, R27 ;  /* 0x00000006001bbc24 */ /* 0x000fc4000f8e021b */
[----:B0-----:R-:W-:-:S04]  /*1400*/  @!P2 IMAD.WIDE R16, R29, 0x4, R16 ;  /* 0x000000041d10a825 */ /* 0x001fc800078e0210 */
[----:B------:R-:W-:Y:S02]  /*1410*/  @!P4 IMAD R25, R0, UR6, R25 ;  /* 0x000000060019cc24 */ /* 0x000fe4000f8e0219 */
[----:B------:R-:W5:Y:S01]  /*1420*/  @!P2 LDG.E R16, desc[UR8][R16.64] ;  /* 0x000000081010a981 */ /* 0x000f62000c1e1900 */
[----:B-1----:R-:W-:-:S04]  /*1430*/  @!P3 IMAD.WIDE R14, R27, 0x4, R14 ;  /* 0x000000041b0eb825 */ /* 0x002fc800078e020e */
[----:B------:R-:W-:Y:S02]  /*1440*/  @!P5 IMAD R21, R0, UR6, R21 ;  /* 0x000000060015dc24 */ /* 0x000fe4000f8e0215 */
[----:B------:R-:W5:Y:S01]  /*1450*/  @!P3 LDG.E R14, desc[UR8][R14.64] ;  /* 0x000000080e0eb981 */ /* 0x000f62000c1e1900 */
[----:B----4-:R-:W-:-:S06]  /*1460*/  @!P4 IMAD.WIDE R12, R25, 0x4, R12 ;  /* 0x00000004190cc825 */ /* 0x010fcc00078e020c */
[----:B------:R-:W4:Y:S01]  /*1470*/  @!P4 LDG.E R12, desc[UR8][R12.64] ;  /* 0x000000080c0cc981 */ /* 0x000f22000c1e1900 */
[----:B--2---:R-:W-:Y:S02]  /*1480*/  @!P6 FMNMX R5, R5, R6, !PT ;  /* 0x000000060505e209 */ /* 0x004fe40007800000 */
[----:B------:R-:W-:Y:S01]  /*1490*/  ISETP.GE.AND P6, PT, R23, R0, PT ;  /* 0x000000001700720c */ /* 0x000fe20003fc6270 */
[----:B------:R-:W0:Y:S01]  /*14a0*/  @!P5 LDC.64 R6, c[0x0][0x380] ;  /* 0x0000e000ff06db82 */ /* 0x000e220000000a00 */
[----:B---3--:R-:W-:Y:S02]  /*14b0*/  @!P1 FMNMX R5, R5, R8, !PT ;  /* 0x0000000805059209 */ /* 0x008fe40007800000 */
[----:B------:R-:W-:-:S09]  /*14c0*/  ISETP.GE.AND P1, PT, R19, R0, PT ;  /* 0x000000001300720c */ /* 0x000fd20003f26270 */
[----:B------:R-:W1:Y:S08]  /*14d0*/  @!P6 LDC.64 R8, c[0x0][0x380] ;  /* 0x0000e000ff08eb82 */ /* 0x000e700000000a00 */
[----:B------:R-:W2:Y:S01]  /*14e0*/  @!P1 LDC.64 R10, c[0x0][0x380] ;  /* 0x0000e000ff0a9b82 */ /* 0x000ea20000000a00 */
[----:B------:R-:W-:Y:S02]  /*14f0*/  @!P6 IMAD R23, R0, UR6, R23 ;  /* 0x000000060017ec24 */ /* 0x000fe4000f8e0217 */
[----:B0-----:R-:W-:-:S04]  /*1500*/  @!P5 IMAD.WIDE R6, R21, 0x4, R6 ;  /* 0x000000041506d825 */ /* 0x001fc800078e0206 */
[----:B------:R-:W-:Y:S02]  /*1510*/  @!P1 IMAD R19, R0, UR6, R19 ;  /* 0x0000000600139c24 */ /* 0x000fe4000f8e0213 */
[----:B------:R-:W3:Y:S01]  /*1520*/  @!P5 LDG.E R6, desc[UR8][R6.64] ;  /* 0x000000080606d981 */ /* 0x000ee2000c1e1900 */
[----:B-1----:R-:W-:-:S06]  /*1530*/  @!P6 IMAD.WIDE R8, R23, 0x4, R8 ;  /* 0x000000041708e825 */ /* 0x002fcc00078e0208 */
[----:B------:R-:W3:Y:S01]  /*1540*/  @!P6 LDG.E R8, desc[UR8][R8.64] ;  /* 0x000000080808e981 */ /* 0x000ee2000c1e1900 */
[----:B--2---:R-:W-:-:S06]  /*1550*/  @!P1 IMAD.WIDE R10, R19, 0x4, R10 ;  /* 0x00000004130a9825 */ /* 0x004fcc00078e020a */
[----:B------:R-:W2:Y:S01]  /*1560*/  @!P1 LDG.E R10, desc[UR8][R10.64] ;  /* 0x000000080a0a9981 */ /* 0x000ea2000c1e1900 */
[----:B-----5:R-:W-:-:S04]  /*1570*/  @!P2 FMNMX R5, R5, R16, !PT ;  /* 0x000000100505a209 */ /* 0x020fc80007800000 */
[----:B------:R-:W-:-:S04]  /*1580*/  @!P3 FMNMX R5, R5, R14, !PT ;  /* 0x0000000e0505b209 */ /* 0x000fc80007800000 */
[----:B----4-:R-:W-:Y:S02]  /*1590*/  @!P4 FMNMX R5, R5, R12, !PT ;  /* 0x0000000c0505c209 */ /* 0x010fe40007800000 */
[----:B------:R-:W-:Y:S02]  /*15a0*/  IADD3 R4, PT, PT, R4, 0x8, RZ ;  /* 0x0000000804047810 */ /* 0x000fe40007ffe0ff */
[----:B---3--:R-:W-:-:S04]  /*15b0*/  @!P5 FMNMX R5, R5, R6, !PT ;  /* 0x000000060505d209 */ /* 0x008fc80007800000 */
[----:B------:R-:W-:-:S04]  /*15c0*/  @!P6 FMNMX R5, R5, R8, !PT ;  /* 0x000000080505e209 */ /* 0x000fc80007800000 */
[----:B--2---:R-:W-:-:S07]  /*15d0*/  @!P1 FMNMX R5, R5, R10, !PT ;  /* 0x0000000a05059209 */ /* 0x004fce0007800000 */
.L_x_62:
[----:B------:R-:W-:Y:S05]  /*15e0*/  @!P0 BRA `(.L_x_59) ;  /* 0x0000000400d88947 */ /* 0x000fea0003800000 */
[----:B------:R-:W-:Y:S02]  /*15f0*/  ISETP.GE.U32.AND P0, PT, R18, 0x4, PT ;  /* 0x000000041200780c */ /* 0x000fe40003f06070 */
[----:B------:R-:W-:-:S04]  /*1600*/  LOP3.LUT R8, R22, 0x3, RZ, 0xc0, !PT ;  /* 0x0000000316087812 */ /* 0x000fc800078ec0ff */
[----:B------:R-:W-:-:S07]  /*1610*/  ISETP.NE.AND P4, PT, R8, RZ, PT ;  /* 0x000000ff0800720c */ /* 0x000fce0003f85270 */
[----:B------:R-:W-:Y:S06]  /*1620*/  @!P0 BRA `(.L_x_63) ;  /* 0x0000000000748947 */ /* 0x000fec0003800000 */
[----:B0-----:R-:W-:-:S05]  /*1630*/  IMAD R9, R4, R3, R2 ;  /* 0x0000000304097224 */ /* 0x001fca00078e0202 */
[C---:B------:R-:W-:Y:S02]  /*1640*/  IADD3 R17, PT, PT, R9.reuse, R3, RZ ;  /* 0x0000000309117210 */ /* 0x040fe40007ffe0ff */
[-C--:B------:R-:W-:Y:S02]  /*1650*/  ISETP.GE.AND P0, PT, R9, R0.reuse, PT ;  /* 0x000000000900720c */ /* 0x080fe40003f06270 */
[C---:B------:R-:W-:Y:S01]  /*1660*/  ISETP.GE.AND P1, PT, R17.reuse, R0, PT ;  /* 0x000000001100720c */ /* 0x040fe20003f26270 */
[----:B------:R-:W-:-:S05]  /*1670*/  IMAD.IADD R19, R17, 0x1, R3 ;  /* 0x0000000111137824 */ /* 0x000fca00078e0203 */
[C---:B------:R-:W-:Y:S02]  /*1680*/  ISETP.GE.AND P2, PT, R19.reuse, R0, PT ;  /* 0x000000001300720c */ /* 0x040fe40003f46270 */
[----:B------:R-:W-:-:S03]  /*1690*/  IADD3 R21, PT, PT, R19, R3, RZ ;  /* 0x0000000313157210 */ /* 0x000fc60007ffe0ff */
[----:B------:R-:W0:Y:S01]  /*16a0*/  @!P0 LDC.64 R14, c[0x0][0x380] ;  /* 0x0000e000ff0e8b82 */ /* 0x000e220000000a00 */
[----:B------:R-:W-:Y:S01]  /*16b0*/  ISETP.GE.AND P3, PT, R21, R0, PT ;  /* 0x000000001500720c */ /* 0x000fe20003f66270 */
[----:B------:R-:W-:-:S06]  /*16c0*/  @!P0 IMAD R9, R0, UR6, R9 ;  /* 0x0000000600098c24 */ /* 0x000fcc000f8e0209 */
[----:B------:R-:W1:Y:S08]  /*16d0*/  @!P1 LDC.64 R12, c[0x0][0x380] ;  /* 0x0000e000ff0c9b82 */ /* 0x000e700000000a00 */
[----:B------:R-:W2:Y:S08]  /*16e0*/  @!P2 LDC.64 R10, c[0x0][0x380] ;  /* 0x0000e000ff0aab82 */ /* 0x000eb00000000a00 */
[----:B------:R-:W3:Y:S01]  /*16f0*/  @!P3 LDC.64 R6, c[0x0][0x380] ;  /* 0x0000e000ff06bb82 */ /* 0x000ee20000000a00 */
[----:B0-----:R-:W-:-:S04]  /*1700*/  @!P0 IMAD.WIDE R14, R9, 0x4, R14 ;  /* 0x00000004090e8825 */ /* 0x001fc800078e020e */
[C---:B------:R-:W-:Y:S02]  /*1710*/  @!P1 IMAD R9, R0.reuse, UR6, R17 ;  /* 0x0000000600099c24 */ /* 0x040fe4000f8e0211 */
[----:B------:R-:W-:Y:S01]  /*1720*/  @!P2 IMAD R17, R0, UR6, R19 ;  /* 0x000000060011ac24 */ /* 0x000fe2000f8e0213 */
[----:B------:R-:W4:Y:S01]  /*1730*/  @!P0 LDG.E R14, desc[UR8][R14.64] ;  /* 0x000000080e0e8981 */ /* 0x000f22000c1e1900 */
[----:B-1----:R-:W-:-:S04]  /*1740*/  @!P1 IMAD.WIDE R12, R9, 0x4, R12 ;  /* 0x00000004090c9825 */ /* 0x002fc800078e020c */
[----:B------:R-:W-:Y:S02]  /*1750*/  @!P3 IMAD R9, R0, UR6, R21 ;  /* 0x000000060009bc24 */ /* 0x000fe4000f8e0215 */
[----:B------:R-:W5:Y:S01]  /*1760*/  @!P1 LDG.E R12, desc[UR8][R12.64] ;  /* 0x000000080c0c9981 */ /* 0x000f62000c1e1900 */
[----:B--2---:R-:W-:-:S06]  /*1770*/  @!P2 IMAD.WIDE R10, R17, 0x4, R10 ;  /* 0x00000004110aa825 */ /* 0x004fcc00078e020a */
[----:B------:R-:W2:Y:S01]  /*1780*/  @!P2 LDG.E R10, desc[UR8][R10.64] ;  /* 0x000000080a0aa981 */ /* 0x000ea2000c1e1900 */
[----:B---3--:R-:W-:-:S06]  /*1790*/  @!P3 IMAD.WIDE R6, R9, 0x4, R6 ;  /* 0x000000040906b825 */ /* 0x008fcc00078e0206 */
[----:B------:R-:W3:Y:S01]  /*17a0*/  @!P3 LDG.E R6, desc[UR8][R6.64] ;  /* 0x000000080606b981 */ /* 0x000ee2000c1e1900 */
[----:B------:R-:W-:Y:S02]  /*17b0*/  IADD3 R4, PT, PT, R4, 0x4, RZ ;  /* 0x0000000404047810 */ /* 0x000fe40007ffe0ff */
[----:B----4-:R-:W-:-:S04]  /*17c0*/  @!P0 FMNMX R5, R5, R14, !PT ;  /* 0x0000000e05058209 */ /* 0x010fc80007800000 */
[----:B-----5:R-:W-:-:S04]  /*17d0*/  @!P1 FMNMX R5, R5, R12, !PT ;  /* 0x0000000c05059209 */ /* 0x020fc80007800000 */
[----:B--2---:R-:W-:-:S04]  /*17e0*/  @!P2 FMNMX R5, R5, R10, !PT ;  /* 0x0000000a0505a209 */ /* 0x004fc80007800000 */
[----:B---3--:R-:W-:-:S07]  /*17f0*/  @!P3 FMNMX R5, R5, R6, !PT ;  /* 0x000000060505b209 */ /* 0x008fce0007800000 */
.L_x_63:
[----:B------:R-:W-:Y:S05]  /*1800*/  @!P4 BRA `(.L_x_59) ;  /* 0x000000040050c947 */ /* 0x000fea0003800000 */
[----:B0-----:R-:W-:-:S04]  /*1810*/  IMAD R9, R3, R4, R2 ;  /* 0x0000000403097224 */ /* 0x001fc800078e0202 */
[----:B------:R-:W-:Y:S01]  /*1820*/  IMAD R12, R0, UR6, R9 ;  /* 0x00000006000c7c24 */ /* 0x000fe2000f8e0209 */
[----:B------:R-:W-:-:S13]  /*1830*/  ISETP.GE.AND P0, PT, R9, R0, PT ;  /* 0x000000000900720c */ /* 0x000fda0003f06270 */
[----:B------:R-:W0:Y:S02]  /*1840*/  @!P0 LDC.64 R6, c[0x0][0x380] ;  /* 0x0000e000ff068b82 */ /* 0x000e240000000a00 */
[----:B0-----:R-:W-:-:S06]  /*1850*/  @!P0 IMAD.WIDE R6, R12, 0x4, R6 ;  /* 0x000000040c068825 */ /* 0x001fcc00078e0206 */
[----:B------:R-:W2:Y:S01]  /*1860*/  @!P0 LDG.E R6, desc[UR8][R6.64] ;  /* 0x0000000806068981 */ /* 0x000ea2000c1e1900 */
[----:B------:R-:W-:-:S04]  /*1870*/  IADD3 R2, PT, PT, -R8, 0x1, RZ ;  /* 0x0000000108027810 */ /* 0x000fc80007ffe1ff */
[----:B------:R-:W-:Y:S02]  /*1880*/  ISETP.NE.AND P1, PT, R2, RZ, PT ;  /* 0x000000ff0200720c */ /* 0x000fe40003f25270 */
[----:B--2---:R-:W-:-:S11]  /*1890*/  @!P0 FMNMX R5, R5, R6, !PT ;  /* 0x0000000605058209 */ /* 0x004fd60007800000 */
[----:B------:R-:W-:Y:S05]  /*18a0*/  @!P1 BRA `(.L_x_59) ;  /* 0x0000000400289947 */ /* 0x000fea0003800000 */
[----:B------:R-:W-:Y:S01]  /*18b0*/  ISETP.GE.AND P0, PT, R2, RZ, PT ;  /* 0x000000ff0200720c */ /* 0x000fe20003f06270 */
[----:B------:R-:W-:Y:S01]  /*18c0*/  IMAD.IADD R12, R12, 0x1, R3 ;  /* 0x000000010c0c7824 */ /* 0x000fe200078e0203 */
[----:B------:R-:W-:-:S11]  /*18d0*/  IADD3 R4, PT, PT, R9, R3, RZ ;  /* 0x0000000309047210 */ /* 0x000fd60007ffe0ff */
[----:B------:R-:W-:Y:S05]  /*18e0*/  @P0 BRA `(.L_x_64) ;  /* 0x0000000000ec0947 */ /* 0x000fea0003800000 */
[----:B------:R-:W-:Y:S02]  /*18f0*/  IADD3 R6, PT, PT, -R2, RZ, RZ ;  /* 0x000000ff02067210 */ /* 0x000fe40007ffe1ff */
[----:B------:R-:W-:Y:S02]  /*1900*/  PLOP3.LUT P0, PT, PT, PT, PT, 0x80, 0x8 ;  /* 0x000000000008781c */ /* 0x000fe40003f0f070 */
[----:B------:R-:W-:-:S13]  /*1910*/  ISETP.GT.AND P1, PT, R6, 0x3, PT ;  /* 0x000000030600780c */ /* 0x000fda0003f24270 */
[----:B------:R-:W-:Y:S05]  /*1920*/  @!P1 BRA `(.L_x_65) ;  /* 0x0000000000849947 */ /* 0x000fea0003800000 */
[----:B------:R-:W0:Y:S01]  /*1930*/  LDC R0, c[0x0][0x394] ;  /* 0x0000e500ff007b82 */ /* 0x000e220000000800 */
[----:B------:R-:W-:-:S13]  /*1940*/  PLOP3.LUT P0, PT, PT, PT, PT, 0x8, 0x80 ;  /* 0x000000000080781c */ /* 0x000fda0003f0e170 */
.L_x_66:
[----:B0-----:R-:W-:Y:S01]  /*1950*/  ISETP.GE.AND P1, PT, R4, R0, PT ;  /* 0x000000000400720c */ /* 0x001fe20003f26270 */
[C---:B------:R-:W-:Y:S02]  /*1960*/  IMAD.IADD R6, R3.reuse, 0x1, R4 ;  /* 0x0000000103067824 */ /* 0x040fe400078e0204 */
[----:B------:R-:W-:-:S03]  /*1970*/  IMAD.IADD R16, R3, 0x1, R12 ;  /* 0x0000000103107824 */ /* 0x000fc600078e020c */
[C---:B------:R-:W-:Y:S02]  /*1980*/  IADD3 R4, PT, PT, R3.reuse, R6, RZ ;  /* 0x0000000603047210 */ /* 0x040fe40007ffe0ff */
[-C--:B------:R-:W-:Y:S02]  /*1990*/  ISETP.GE.AND P2, PT, R6, R0.reuse, PT ;  /* 0x000000000600720c */ /* 0x080fe40003f46270 */
[----:B------:R-:W-:Y:S02]  /*19a0*/  ISETP.GE.AND P3, PT, R4, R0, PT ;  /* 0x000000000400720c */ /* 0x000fe40003f66270 */
[----:B------:R-:W-:Y:S01]  /*19b0*/  IADD3 R4, PT, PT, R3, R4, RZ ;  /* 0x0000000403047210 */ /* 0x000fe20007ffe0ff */
[----:B------:R-:W0:Y:S03]  /*19c0*/  @!P1 LDC.64 R14, c[0x0][0x380] ;  /* 0x0000e000ff0e9b82 */ /* 0x000e260000000a00 */
[----:B------:R-:W-:-:S05]  /*19d0*/  ISETP.GE.AND P4, PT, R4, R0, PT ;  /* 0x000000000400720c */ /* 0x000fca0003f86270 */
[----:B------:R-:W1:Y:S08]  /*19e0*/  @!P2 LDC.64 R10, c[0x0][0x380] ;  /* 0x0000e000ff0aab82 */ /* 0x000e700000000a00 */
[----:B------:R-:W2:Y:S08]  /*19f0*/  @!P3 LDC.64 R8, c[0x0][0x380] ;  /* 0x0000e000ff08bb82 */ /* 0x000eb00000000a00 */
[----:B------:R-:W3:Y:S01]  /*1a00*/  @!P4 LDC.64 R6, c[0x0][0x380] ;  /* 0x0000e000ff06cb82 */ /* 0x000ee20000000a00 */
[----:B0-----:R-:W-:Y:S01]  /*1a10*/  @!P1 IMAD.WIDE R12, R12, 0x4, R14 ;  /* 0x000000040c0c9825 */ /* 0x001fe200078e020e */
[----:B------:R-:W-:-:S05]  /*1a20*/  IADD3 R14, PT, PT, R3, R16, RZ ;  /* 0x00000010030e7210 */ /* 0x000fca0007ffe0ff */
[----:B------:R-:W4:Y:S01]  /*1a30*/  @!P1 LDG.E R12, desc[UR8][R12.64] ;  /* 0x000000080c0c9981 */ /* 0x000f22000c1e1900 */
[----:B-1----:R-:W-:Y:S01]  /*1a40*/  @!P2 IMAD.WIDE R10, R16, 0x4, R10 ;  /* 0x00000004100aa825 */ /* 0x002fe200078e020a */
[----:B------:R-:W-:-:S05]  /*1a50*/  IADD3 R15, PT, PT, R3, R14, RZ ;  /* 0x0000000e030f7210 */ /* 0x000fca0007ffe0ff */
[----:B------:R-:W5:Y:S01]  /*1a60*/  @!P2 LDG.E R10, desc[UR8][R10.64] ;  /* 0x000000080a0aa981 */ /* 0x000f62000c1e1900 */
[----:B--2---:R-:W-:-:S06]  /*1a70*/  @!P3 IMAD.WIDE R8, R14, 0x4, R8 ;  /* 0x000000040e08b825 */ /* 0x004fcc00078e0208 */
[----:B------:R-:W2:Y:S01]  /*1a80*/  @!P3 LDG.E R8, desc[UR8][R8.64] ;  /* 0x000000080808b981 */ /* 0x000ea2000c1e1900 */
[----:B---3--:R-:W-:-:S06]  /*1a90*/  @!P4 IMAD.WIDE R6, R15, 0x4, R6 ;  /* 0x000000040f06c825 */ /* 0x008fcc00078e0206 */
[----:B------:R-:W3:Y:S01]  /*1aa0*/  @!P4 LDG.E R6, desc[UR8][R6.64] ;  /* 0x000000080606c981 */ /* 0x000ee2000c1e1900 */
[----:B------:R-:W-:Y:S01]  /*1ab0*/  VIADD R2, R2, 0x4 ;  /* 0x0000000402027836 */ /* 0x000fe20000000000 */
[----:B------:R-:W-:Y:S02]  /*1ac0*/  IADD3 R4, PT, PT, R3, R4, RZ ;  /* 0x0000000403047210 */ /* 0x000fe40007ffe0ff */
[----:B----4-:R-:W-:Y:S02]  /*1ad0*/  @!P1 FMNMX R5, R5, R12, !PT ;  /* 0x0000000c05059209 */ /* 0x010fe40007800000 */
[----:B------:R-:W-:Y:S02]  /*1ae0*/  ISETP.GE.AND P1, PT, R2, -0x3, PT ;  /* 0xfffffffd0200780c */ /* 0x000fe40003f26270 */
[----:B-----5:R-:W-:Y:S02]  /*1af0*/  @!P2 FMNMX R5, R5, R10, !PT ;  /* 0x0000000a0505a209 */ /* 0x020fe40007800000 */
[----:B------:R-:W-:-:S02]  /*1b00*/  IADD3 R12, PT, PT, R3, R15, RZ ;  /* 0x0000000f030c7210 */ /* 0x000fc40007ffe0ff */
[----:B--2---:R-:W-:-:S04]  /*1b10*/  @!P3 FMNMX R5, R5, R8, !PT ;  /* 0x000000080505b209 */ /* 0x004fc80007800000 */
[----:B---3--:R-:W-:-:S03]  /*1b20*/  @!P4 FMNMX R5, R5, R6, !PT ;  /* 0x000000060505c209 */ /* 0x008fc60007800000 */
[----:B------:R-:W-:Y:S05]  /*1b30*/  @!P1 BRA `(.L_x_66) ;  /* 0xfffffffc00849947 */ /* 0x000fea000383ffff */
.L_x_65:
[----:B------:R-:W-:-:S05]  /*1b40*/  IMAD.MOV R6, RZ, RZ, -R2 ;  /* 0x000000ffff067224 */ /* 0x000fca00078e0a02 */
[----:B------:R-:W-:-:S13]  /*1b50*/  ISETP.GT.AND P1, PT, R6, 0x1, PT ;  /* 0x000000010600780c */ /* 0x000fda0003f24270 */
[----:B------:R-:W-:Y:S05]  /*1b60*/  @!P1 BRA `(.L_x_67) ;  /* 0x0000000000449947 */ /* 0x000fea0003800000 */
[----:B------:R-:W-:Y:S02]  /*1b70*/  ISETP.GE.AND P0, PT, R4, R0, PT ;  /* 0x000000000400720c */ /* 0x000fe40003f06270 */
[C---:B------:R-:W-:Y:S02]  /*1b80*/  IADD3 R4, PT, PT, R3.reuse, R4, RZ ;  /* 0x0000000403047210 */ /* 0x040fe40007ffe0ff */
[----:B------:R-:W-:Y:S02]  /*1b90*/  IADD3 R10, PT, PT, R3, R12, RZ ;  /* 0x0000000c030a7210 */ /* 0x000fe40007ffe0ff */
[----:B------:R-:W-:-:S07]  /*1ba0*/  ISETP.GE.AND P1, PT, R4, R0, PT ;  /* 0x000000000400720c */ /* 0x000fce0003f26270 */
[----:B------:R-:W0:Y:S08]  /*1bb0*/  @!P0 LDC.64 R6, c[0x0][0x380] ;  /* 0x0000e000ff068b82 */ /* 0x000e300000000a00 */
[----:B------:R-:W1:Y:S01]  /*1bc0*/  @!P1 LDC.64 R8, c[0x0][0x380] ;  /* 0x0000e000ff089b82 */ /* 0x000e620000000a00 */
[----:B0-----:R-:W-:-:S06]  /*1bd0*/  @!P0 IMAD.WIDE R6, R12, 0x4, R6 ;  /* 0x000000040c068825 */ /* 0x001fcc00078e0206 */
[----:B------:R-:W2:Y:S01]  /*1be0*/  @!P0 LDG.E R6, desc[UR8][R6.64] ;  /* 0x0000000806068981 */ /* 0x000ea2000c1e1900 */
[----:B-1----:R-:W-:-:S06]  /*1bf0*/  @!P1 IMAD.WIDE R8, R10, 0x4, R8 ;  /* 0x000000040a089825 */ /* 0x002fcc00078e0208 */
[----:B------:R-:W3:Y:S01]  /*1c00*/  @!P1 LDG.E R8, desc[UR8][R8.64] ;  /* 0x0000000808089981 */ /* 0x000ee2000c1e1900 */
[----:B------:R-:W-:Y:S01]  /*1c10*/  VIADD R2, R2, 0x1 ;  /* 0x0000000102027836 */ /* 0x000fe20000000000 */
[C---:B------:R-:W-:Y:S01]  /*1c20*/  IADD3 R4, PT, PT, R3.reuse, R4, RZ ;  /* 0x0000000403047210 */ /* 0x040fe20007ffe0ff */
[----:B------:R-:W-:-:S03]  /*1c30*/  IMAD.IADD R12, R3, 0x1, R10 ;  /* 0x00000001030c7824 */ /* 0x000fc600078e020a */
[----:B------:R-:W-:Y:S02]  /*1c40*/  IADD3 R2, PT, PT, R2, 0x1, RZ ;  /* 0x0000000102027810 */ /* 0x000fe40007ffe0ff */
[----:B--2---:R-:W-:Y:S02]  /*1c50*/  @!P0 FMNMX R5, R5, R6, !PT ;  /* 0x0000000605058209 */ /* 0x004fe40007800000 */
[----:B------:R-:W-:Y:S02]  /*1c60*/  PLOP3.LUT P0, PT, PT, PT, PT, 0x8, 0x80 ;  /* 0x000000000080781c */ /* 0x000fe40003f0e170 */
[----:B---3--:R-:W-:-:S11]  /*1c70*/  @!P1 FMNMX R5, R5, R8, !PT ;  /* 0x0000000805059209 */ /* 0x008fd60007800000 */
.L_x_67:
[----:B------:R-:W-:-:S13]  /*1c80*/  ISETP.EQ.AND P1, PT, R2, RZ, PT ;  /* 0x000000ff0200720c */ /* 0x000fda0003f22270 */
[----:B------:R-:W-:Y:S05]  /*1c90*/  @!P0 BRA P1, `(.L_x_59) ;  /* 0x00000000002c8947 */ /* 0x000fea0000800000 */
.L_x_64:
[----:B------:R-:W0:Y:S02]  /*1ca0*/  LDC R0, c[0x0][0x394] ;  /* 0x0000e500ff007b82 */ /* 0x000e240000000800 */
.L_x_68:
[----:B0-----:R-:W-:-:S13]  /*1cb0*/  ISETP.GE.AND P0, PT, R4, R0, PT ;  /* 0x000000000400720c */ /* 0x001fda0003f06270 */
[----:B------:R-:W0:Y:S02]  /*1cc0*/  @!P0 LDC.64 R6, c[0x0][0x380] ;  /* 0x0000e000ff068b82 */ /* 0x000e240000000a00 */
[----:B0-----:R-:W-:-:S06]  /*1cd0*/  @!P0 IMAD.WIDE R6, R12, 0x4, R6 ;  /* 0x000000040c068825 */ /* 0x001fcc00078e0206 */
[----:B------:R-:W2:Y:S01]  /*1ce0*/  @!P0 LDG.E R6, desc[UR8][R6.64] ;  /* 0x0000000806068981 */ /* 0x000ea2000c1e1900 */
[----:B------:R-:W-:Y:S01]  /*1cf0*/  IADD3 R2, PT, PT, R2, 0x1, RZ ;  /* 0x0000000102027810 */ /* 0x000fe20007ffe0ff */
[C---:B------:R-:W-:Y:S01]  /*1d00*/  IMAD.IADD R12, R3.reuse, 0x1, R12 ;  /* 0x00000001030c7824 */ /* 0x040fe200078e020c */
[----:B------:R-:W-:Y:S02]  /*1d10*/  IADD3 R4, PT, PT, R3, R4, RZ ;  /* 0x0000000403047210 */ /* 0x000fe40007ffe0ff */
[----:B------:R-:W-:Y:S02]  /*1d20*/  ISETP.NE.AND P1, PT, R2, RZ, PT ;  /* 0x000000ff0200720c */ /* 0x000fe40003f25270 */
[----:B--2---:R-:W-:-:S11]  /*1d30*/  @!P0 FMNMX R5, R5, R6, !PT ;  /* 0x0000000605058209 */ /* 0x004fd60007800000 */
[----:B------:R-:W-:Y:S05]  /*1d40*/  @P1 BRA `(.L_x_68) ;  /* 0xfffffffc00d81947 */ /* 0x000fea000383ffff */
.L_x_59:
[----:B0-----:R-:W0:Y:S01]  /*1d50*/  SHFL.BFLY PT, R2, R5, 0x10, 0x1f ;  /* 0x0e001f0005027f89 */ /* 0x001e2200000e0000 */
[----:B------:R-:W-:Y:S02]  /*1d60*/  SHF.R.U32.HI R20, RZ, 0x5, R3 ;  /* 0x00000005ff147819 */ /* 0x000fe40000011603 */
[----:B0-----:R-:W-:Y:S02]  /*1d70*/  FMNMX R4, R2, R5, !PT ;  /* 0x0000000502047209 */ /* 0x001fe40007800000 */
[----:B------:R-:W0:Y:S03]  /*1d80*/  S2R R2, SR_TID.X ;  /* 0x0000000000027919 */ /* 0x000e260000002100 */
[----:B------:R-:W1:Y:S02]  /*1d90*/  SHFL.BFLY PT, R7, R4, 0x8, 0x1f ;  /* 0x0d001f0004077f89 */ /* 0x000e6400000e0000 */
[----:B-1----:R-:W-:-:S02]  /*1da0*/  FMNMX R7, R4, R7, !PT ;  /* 0x0000000704077209 */ /* 0x002fc40007800000 */
[----:B0-----:R-:W-:-:S03]  /*1db0*/  LOP3.LUT P0, R24, R2, 0x1f, RZ, 0xc0, !PT ;  /* 0x0000001f02187812 */ /* 0x001fc6000780c0ff */
[----:B------:R-:W0:Y:S10]  /*1dc0*/  SHFL.BFLY PT, R6, R7, 0x4, 0x1f ;  /* 0x0c801f0007067f89 */ /* 0x000e3400000e0000 */
[----:B------:R-:W1:Y:S01]  /*1dd0*/  @!P0 S2R R10, SR_CgaCtaId ;  /* 0x00000000000a8919 */ /* 0x000e620000008800 */
[----:B------:R-:W-:-:S02]  /*1de0*/  @!P0 MOV R5, 0x400 ;  /* 0x0000040000058802 */ /* 0x000fc40000000f00 */
[----:B------:R-:W-:-:S04]  /*1df0*/  @!P0 SHF.R.U32.HI R4, RZ, 0x3, R2 ;  /* 0x00000003ff048819 */ /* 0x000fc80000011602 */
[----:B------:R-:W-:Y:S02]  /*1e00*/  @!P0 LOP3.LUT R4, R4, 0x7c, RZ, 0xc0, !PT ;  /* 0x0000007c04048812 */ /* 0x000fe400078ec0ff */
[----:B0-----:R-:W-:-:S05]  /*1e10*/  FMNMX R6, R7, R6, !PT ;  /* 0x0000000607067209 */ /* 0x001fca0007800000 */
[----:B------:R-:W0:Y:S01]  /*1e20*/  SHFL.BFLY PT, R9, R6, 0x2, 0x1f ;  /* 0x0c401f0006097f89 */ /* 0x000e2200000e0000 */
[----:B-1----:R-:W-:-:S04]  /*1e30*/  @!P0 LEA R5, R10, R5, 0x18 ;  /* 0x000000050a058211 */ /* 0x002fc800078ec0ff */
[----:B------:R-:W-:Y:S02]  /*1e40*/  @!P0 IADD3 R4, PT, PT, R4, R5, RZ ;  /* 0x0000000504048210 */ /* 0x000fe40007ffe0ff */
[----:B0-----:R-:W-:-:S05]  /*1e50*/  FMNMX R9, R6, R9, !PT ;  /* 0x0000000906097209 */ /* 0x001fca0007800000 */
[----:B------:R-:W0:Y:S02]  /*1e60*/  SHFL.BFLY PT, R8, R9, 0x1, 0x1f ;  /* 0x0c201f0009087f89 */ /* 0x000e2400000e0000 */
[----:B0-----:R-:W-:-:S05]  /*1e70*/  FMNMX R21, R9, R8, !PT ;  /* 0x0000000809157209 */ /* 0x001fca0007800000 */
[----:B------:R0:W-:Y:S01]  /*1e80*/  @!P0 STS [R4], R21 ;  /* 0x0000001504008388 */ /* 0x0001e20000000800 */
[----:B------:R-:W-:Y:S01]  /*1e90*/  BAR.SYNC.DEFER_BLOCKING 0x0 ;  /* 0x0000000000007b1d */ /* 0x000fe20000010000 */
[----:B------:R-:W-:-:S13]  /*1ea0*/  ISETP.GE.U32.AND P0, PT, R3, 0x40, PT ;  /* 0x000000400300780c */ /* 0x000fda0003f06070 */
[----:B0-----:R-:W-:Y:S05]  /*1eb0*/  @!P0 BRA `(.L_x_69) ;  /* 0x0000000400208947 */ /* 0x001fea0003800000 */
[C---:B------:R-:W-:Y:S01]  /*1ec0*/  IADD3 R4, PT, PT, R20.reuse, -0x1, RZ ;  /* 0xffffffff14047810 */ /* 0x040fe20007ffe0ff */
[----:B------:R-:W-:Y:S01]  /*1ed0*/  HFMA2 R23, -RZ, RZ, 0, 0 ;  /* 0x00000000ff177431 */ /* 0x000fe200000001ff */
[----:B------:R-:W-:Y:S01]  /*1ee0*/  LOP3.LUT R26, R20, 0xf, RZ, 0xc0, !PT ;  /* 0x0000000f141a7812 */ /* 0x000fe200078ec0ff */
[----:B------:R-:W-:Y:S01]  /*1ef0*/  IMAD.MOV.U32 R21, RZ, RZ, -0x800001 ;  /* 0xff7fffffff157424 */ /* 0x000fe200078e00ff */
[----:B------:R-:W-:Y:S02]  /*1f00*/  ISETP.GE.U32.AND P0, PT, R4, 0xf, PT ;  /* 0x0000000f0400780c */ /* 0x000fe40003f06070 */
[----:B------:R-:W-:-:S11]  /*1f10*/  ISETP.NE.AND P1, PT, R26, RZ, PT ;  /* 0x000000ff1a00720c */ /* 0x000fd60003f25270 */
        /* <DEDUP_REMOVED lines=9> */
.L_x_71:
        /* <DEDUP_REMOVED lines=16> */
.L_x_70:
        /* <DEDUP_REMOVED lines=8> */
[C---:B------:R-:W-:Y:S01]  /*2130*/  LEA R12, R23.reuse, R4, 0x2 ;  /* 0x00000004170c7211 */ /* 0x040fe200078e10ff */
[----:B------:R-:W-:-:S04]  /*2140*/  VIADD R23, R23, 0x8 ;  /* 0x0000000817177836 */ /* 0x000fc80000000000 */
[----:B------:R-:W0:Y:S04]  /*2150*/  LDS.128 R4, [R12] ;  /* 0x000000000c047984 */ /* 0x000e280000000c00 */
[----:B------:R-:W1:Y:S01]  /*2160*/  LDS.128 R8, [R12+0x10] ;  /* 0x000010000c087984 */ /* 0x000e620000000c00 */
[----:B0-----:R-:W-:-:S04]  /*2170*/  FMNMX3 R4, R21, R4, R5, !PT ;  /* 0x0000000415047276 */ /* 0x001fc80007800005 */
[----:B------:R-:W-:-:S04]  /*2180*/  FMNMX3 R4, R4, R6, R7, !PT ;  /* 0x0000000604047276 */ /* 0x000fc80007800007 */
[----:B-1----:R-:W-:-:S04]  /*2190*/  FMNMX3 R4, R4, R8, R9, !PT ;  /* 0x0000000804047276 */ /* 0x002fc80007800009 */
[----:B------:R-:W-:-:S07]  /*21a0*/  FMNMX3 R21, R4, R10, R11, !PT ;  /* 0x0000000a04157276 */ /* 0x000fce000780000b */
.L_x_72:
        /* <DEDUP_REMOVED lines=9> */
[----:B------:R-:W-:-:S04]  /*2240*/  IADD3 R23, PT, PT, R23, 0x4, RZ ;  /* 0x0000000417177810 */ /* 0x000fc80007ffe0ff */
[----:B------:R-:W0:Y:S02]  /*2250*/  LDS.128 R4, [R4] ;  /* 0x0000000004047984 */ /* 0x000e240000000c00 */
[----:B0-----:R-:W-:-:S04]  /*2260*/  FMNMX3 R5, R21, R4, R5, !PT ;  /* 0x0000000415057276 */ /* 0x001fc80007800005 */
[----:B------:R-:W-:-:S07]  /*2270*/  FMNMX3 R21, R5, R6, R7, !PT ;  /* 0x0000000605157276 */ /* 0x000fce0007800007 */
.L_x_73:
[----:B------:R-:W-:Y:S05]  /*2280*/  @!P1 BRA `(.L_x_69) ;  /* 0x00000000002c9947 */ /* 0x000fea0003800000 */
[----:B------:R-:W0:Y:S01]  /*2290*/  S2R R5, SR_CgaCtaId ;  /* 0x0000000000057919 */ /* 0x000e220000008800 */
[----:B------:R-:W-:Y:S01]  /*22a0*/  MOV R4, 0x400 ;  /* 0x0000040000047802 */ /* 0x000fe20000000f00 */
[----:B------:R-:W-:-:S03]  /*22b0*/  IMAD.MOV R8, RZ, RZ, -R8 ;  /* 0x000000ffff087224 */ /* 0x000fc600078e0a08 */
[----:B0-----:R-:W-:-:S04]  /*22c0*/  LEA R4, R5, R4, 0x18 ;  /* 0x0000000405047211 */ /* 0x001fc800078ec0ff */
[----:B------:R-:W-:-:S07]  /*22d0*/  LEA R23, R23, R4, 0x2 ;  /* 0x0000000417177211 */ /* 0x000fce00078e10ff */
.L_x_74:
[----:B------:R0:W1:Y:S01]  /*22e0*/  LDS R4, [R23] ;  /* 0x0000000017047984 */ /* 0x0000620000000800 */
[----:B------:R-:W-:-:S04]  /*22f0*/  IADD3 R8, PT, PT, R8, 0x1, RZ ;  /* 0x0000000108087810 */ /* 0x000fc80007ffe0ff */
[----:B------:R-:W-:Y:S01]  /*2300*/  ISETP.NE.AND P0, PT, R8, RZ, PT ;  /* 0x000000ff0800720c */ /* 0x000fe20003f05270 */
[----:B0-----:R-:W-:Y:S01]  /*2310*/  VIADD R23, R23, 0x4 ;  /* 0x0000000417177836 */ /* 0x001fe20000000000 */
[----:B-1----:R-:W-:-:S11]  /*2320*/  FMNMX R21, R4, R21, !PT ;  /* 0x0000001504157209 */ /* 0x002fd60007800000 */
[----:B------:R-:W-:Y:S05]  /*2330*/  @P0 BRA `(.L_x_74) ;  /* 0xfffffffc00e80947 */ /* 0x000fea000383ffff */
.L_x_69:
[----:B------:R-:W-:Y:S02]  /*2340*/  ISETP.GE.AND P0, PT, R22, 0x1, PT ;  /* 0x000000011600780c */ /* 0x000fe40003f06270 */
[----:B------:R-:W-:-:S11]  /*2350*/  MOV R4, RZ ;  /* 0x000000ff00047202 */ /* 0x000fd60000000f00 */
[----:B------:R-:W-:Y:S05]  /*2360*/  @!P0 BRA `(.L_x_75) ;  /* 0x0000001800b48947 */ /* 0x000fea0003800000 */
[----:B------:R-:W-:Y:S02]  /*2370*/  ISETP.GE.U32.AND P0, PT, R22, 0x8, PT ;  /* 0x000000081600780c */ /* 0x000fe40003f06070 */
[----:B------:R-:W-:-:S11]  /*2380*/  CS2R R4, SRZ ;  /* 0x0000000000047805 */ /* 0x000fd6000001ff00 */
[----:B------:R-:W-:Y:S05]  /*2390*/  @!P0 BRA `(.L_x_76) ;  /* 0x0000001000888947 */ /* 0x000fea0003800000 */
[----:B------:R-:W-:Y:S01]  /*23a0*/  ISETP.GE.AND P0, PT, R2, R0, PT ;  /* 0x000000000200720c */ /* 0x000fe20003f06270 */
[----:B------:R-:W-:-:S12]  /*23b0*/  IMAD R15, R0, UR6, R2 ;  /* 0x00000006000f7c24 */ /* 0x000fd8000f8e0202 */
[----:B------:R-:W0:Y:S02]  /*23c0*/  @!P0 LDC.64 R4, c[0x0][0x380] ;  /* 0x0000e000ff048b82 */ /* 0x000e240000000a00 */
[----:B0-----:R-:W-:-:S05]  /*23d0*/  @!P0 IMAD.WIDE R4, R15, 0x4, R4 ;  /* 0x000000040f048825 */ /* 0x001fca00078e0204 */
[----:B------:R0:W2:Y:S01]  /*23e0*/  @!P0 LDG.E R10, desc[UR8][R4.64] ;  /* 0x00000008040a8981 */ /* 0x0000a2000c1e1900 */
[----:B------:R-:W-:Y:S02]  /*23f0*/  IADD3 R8, PT, PT, R3, R2, RZ ;  /* 0x0000000203087210 */ /* 0x000fe40007ffe0ff */
[----:B------:R-:W-:Y:S02]  /*2400*/  IADD3 R14, PT, PT, R15, R3, RZ ;  /* 0x000000030f0e7210 */ /* 0x000fe40007ffe0ff */
[C---:B------:R-:W-:Y:S01]  /*2410*/  ISETP.GE.AND P2, PT, R8.reuse, R0, PT ;  /* 0x000000000800720c */ /* 0x040fe20003f46270 */
[----:B------:R-:W-:-:S05]  /*2420*/  IMAD.IADD R11, R8, 0x1, R3 ;  /* 0x00000001080b7824 */ /* 0x000fca00078e0203 */
[C---:B------:R-:W-:Y:S02]  /*2430*/  ISETP.GE.AND P3, PT, R11.reuse, R0, PT ;  /* 0x000000000b00720c */ /* 0x040fe40003f66270 */
[----:B------:R-:W-:-:S05]  /*2440*/  IADD3 R16, PT, PT, R11, R3, RZ ;  /* 0x000000030b107210 */ /* 0x000fca0007ffe0ff */
[----:B------:R-:W1:Y:S01]  /*2450*/  @!P2 LDC.64 R6, c[0x0][0x380] ;  /* 0x0000e000ff06ab82 */ /* 0x000e620000000a00 */
[----:B------:R-:W-:Y:S01]  /*2460*/  ISETP.GE.AND P4, PT, R16, R0, PT ;  /* 0x000000001000720c */ /* 0x000fe20003f86270 */
[----:B------:R-:W-:Y:S01]  /*2470*/  @!P0 IMAD.MOV.U32 R12, RZ, RZ, 0x3bbb989d ;  /* 0x3bbb989dff0c8424 */ /* 0x000fe200078e00ff */
[----:B------:R-:W-:-:S11]  /*2480*/  @!P0 MOV R13, 0x437c0000 ;  /* 0x437c0000000d8802 */ /* 0x000fd60000000f00 */
[----:B0-----:R-:W0:Y:S01]  /*2490*/  @!P4 LDC.64 R4, c[0x0][0x380] ;  /* 0x0000e000ff04cb82 */ /* 0x001e220000000a00 */
[----:B-1----:R-:W-:-:S07]  /*24a0*/  @!P2 IMAD.WIDE R8, R14, 0x4, R6 ;  /* 0x000000040e08a825 */ /* 0x002fce00078e0206 */
[----:B------:R-:W1:Y:S01]  /*24b0*/  @!P3 LDC.64 R6, c[0x0][0x380] ;  /* 0x0000e000ff06bb82 */ /* 0x000e620000000a00 */
[----:B------:R0:W3:Y:S01]  /*24c0*/  @!P2 LDG.E R19, desc[UR8][R8.64] ;  /* 0x000000080813a981 */ /* 0x0000e2000c1e1900 */
[----:B------:R-:W-:-:S05]  /*24d0*/  LEA R17, R3, R15, 0x1 ;  /* 0x0000000f03117211 */ /* 0x000fca00078e08ff */
[----:B-1----:R-:W-:-:S05]  /*24e0*/  @!P3 IMAD.WIDE R6, R17, 0x4, R6 ;  /* 0x000000041106b825 */ /* 0x002fca00078e0206 */
[----:B------:R1:W4:Y:S01]  /*24f0*/  @!P3 LDG.E R23, desc[UR8][R6.64] ;  /* 0x000000080617b981 */ /* 0x000322000c1e1900 */
[----:B--2---:R-:W-:-:S04]  /*2500*/  @!P0 FADD R11, R10, -R21 ;  /* 0x800000150a0b8221 */ /* 0x004fc80000000000 */
[----:B------:R-:W-:-:S04]  /*2510*/  @!P0 FFMA.SAT R10, R11, R12, 0.5 ;  /* 0x3f0000000b0a8423 */ /* 0x000fc8000000200c */
[----:B------:R-:W-:Y:S01]  /*2520*/  @!P0 FFMA.RM R10, R10, R13, 12582913 ;  /* 0x4b4000010a0a8423 */ /* 0x000fe2000000400d */
[----:B------:R-:W-:Y:S02]  /*2530*/  IMAD.IADD R13, R16, 0x1, R3 ;  /* 0x00000001100d7824 */ /* 0x000fe400078e0203 */
[----:B------:R-:W-:Y:S02]  /*2540*/  IMAD R16, R3, 0x3, R15 ;  /* 0x0000000303107824 */ /* 0x000fe400078e020f */
[----:B------:R-:W-:Y:S01]  /*2550*/  @!P0 FADD R12, R10, -12583039 ;  /* 0xcb40007f0a0c8421 */ /* 0x000fe20000000000 */
[----:B------:R-:W-:-:S03]  /*2560*/  ISETP.GE.AND P5, PT, R13, R0, PT ;  /* 0x000000000d00720c */ /* 0x000fc60003fa6270 */
[----:B------:R-:W-:Y:S01]  /*2570*/  @!P0 FFMA R12, R11, 1.4426950216293334961, -R12 ;  /* 0x3fb8aa3b0b0c8823 */ /* 0x000fe2000000080c */
[----:B------:R-:W-:-:S03]  /*2580*/  IADD3 R13, PT, PT, R13, R3, RZ ;  /* 0x000000030d0d7210 */ /* 0x000fc60007ffe0ff */
[----:B------:R-:W-:Y:S01]  /*2590*/  @!P0 FFMA R11, R11, 1.925963033500011079e-08, R12 ;  /* 0x32a570600b0b8823 */ /* 0x000fe2000000000c */
[CC--:B------:R-:W-:Y:S01]  /*25a0*/  ISETP.GE.AND P6, PT, R13.reuse, R0.reuse, PT ;  /* 0x000000000d00720c */ /* 0x0c0fe20003fc6270 */
[----:B0-----:R-:W-:Y:S02]  /*25b0*/  @!P4 IMAD.WIDE R8, R16, 0x4, R4 ;  /* 0x000000041008c825 */ /* 0x001fe400078e0204 */
[----:B------:R-:W0:Y:S01]  /*25c0*/  @!P0 MUFU.EX2 R28, R11 ;  /* 0x0000000b001c8308 */ /* 0x000e220000000800 */
[----:B------:R-:W-:Y:S02]  /*25d0*/  IADD3 R13, PT, PT, R13, R3, RZ ;  /* 0x000000030d0d7210 */ /* 0x000fe40007ffe0ff */
[----:B------:R2:W5:Y:S01]  /*25e0*/  @!P4 LDG.E R18, desc[UR8][R8.64] ;  /* 0x000000080812c981 */ /* 0x000562000c1e1900 */
[----:B------:R-:W3:Y:S01]  /*25f0*/  @!P5 LDC.64 R26, c[0x0][0x380] ;  /* 0x0000e000ff1adb82 */ /* 0x000ee20000000a00 */
[----:B------:R-:W-:Y:S02]  /*2600*/  ISETP.GE.AND P1, PT, R13, R0, PT ;  /* 0x000000000d00720c */ /* 0x000fe40003f26270 */
[----:B------:R-:W-:-:S02]  /*2610*/  @!P0 SHF.L.U32 R5, R10, 0x17, RZ ;  /* 0x000000170a058819 */ /* 0x000fc400000006ff */
[----:B-1----:R-:W-:-:S03]  /*2620*/  IADD3 R7, PT, PT, R13, R3, RZ ;  /* 0x000000030d077210 */ /* 0x002fc60007ffe0ff */
[----:B------:R-:W1:Y:S01]  /*2630*/  @!P6 LDC.64 R12, c[0x0][0x380] ;  /* 0x0000e000ff0ceb82 */ /* 0x000e620000000a00 */
[----:B------:R-:W-:Y:S02]  /*2640*/  IMAD.MOV.U32 R4, RZ, RZ, RZ ;  /* 0x000000ffff047224 */ /* 0x000fe400078e00ff */
[----:B0-----:R-:W-:Y:S01]  /*2650*/  @!P0 FFMA R4, R5, R28, RZ ;  /* 0x0000001c05048223 */ /* 0x001fe200000000ff */
[----:B------:R-:W-:-:S04]  /*2660*/  ISETP.GE.AND P0, PT, R7, R0, PT ;  /* 0x000000000700720c */ /* 0x000fc80003f06270 */
[----:B------:R-:W0:Y:S01]  /*2670*/  @!P1 LDC.64 R10, c[0x0][0x380] ;  /* 0x0000e000ff0a9b82 */ /* 0x000e220000000a00 */
[C-C-:B--2---:R-:W-:Y:S02]  /*2680*/  IMAD R8, R3.reuse, 0x4, R15.reuse ;  /* 0x0000000403087824 */ /* 0x144fe400078e020f */
[----:B------:R-:W-:Y:S02]  /*2690*/  IMAD R9, R3, 0x5, R15 ;  /* 0x0000000503097824 */ /* 0x000fe400078e020f */
[----:B---3--:R-:W-:-:S04]  /*26a0*/  @!P5 IMAD.WIDE R26, R8, 0x4, R26 ;  /* 0x00000004081ad825 */ /* 0x008fc800078e021a */
[----:B------:R-:W2:Y:S01]  /*26b0*/  @!P0 LDC.64 R6, c[0x0][0x380] ;  /* 0x0000e000ff068b82 */ /* 0x000ea20000000a00 */
[----:B------:R-:W3:Y:S01]  /*26c0*/  @!P5 LDG.E R5, desc[UR8][R26.64] ;  /* 0x000000081a05d981 */ /* 0x000ee2000c1e1900 */
[----:B-1----:R-:W-:-:S05]  /*26d0*/  @!P6 IMAD.WIDE R12, R9, 0x4, R12 ;  /* 0x00000004090ce825 */ /* 0x002fca00078e020c */
[----:B------:R1:W3:Y:S02]  /*26e0*/  @!P6 LDG.E R28, desc[UR8][R12.64] ;  /* 0x000000080c1ce981 */ /* 0x0002e4000c1e1900 */
[----:B-1----:R-:W-:-:S04]  /*26f0*/  IMAD R12, R3, 0x6, R15 ;  /* 0x00000006030c7824 */ /* 0x002fc800078e020f */
[----:B0-----:R-:W-:-:S04]  /*2700*/  @!P1 IMAD.WIDE R10, R12, 0x4, R10 ;  /* 0x000000040c0a9825 */ /* 0x001fc800078e020a */
[----:B------:R-:W-:Y:S02]  /*2710*/  IMAD R13, R3, 0x7, R15 ;  /* 0x00000007030d7824 */ /* 0x000fe400078e020f */
[----:B------:R0:W3:Y:S02]  /*2720*/  @!P1 LDG.E R10, desc[UR8][R10.64] ;  /* 0x000000080a0a9981 */ /* 0x0000e4000c1e1900 */
[----:B--2---:R-:W-:-:S06]  /*2730*/  @!P0 IMAD.WIDE R6, R13, 0x4, R6 ;  /* 0x000000040d068825 */ /* 0x004fcc00078e0206 */
[----:B------:R1:W2:Y:S01]  /*2740*/  @!P0 LDG.E R6, desc[UR8][R6.64] ;  /* 0x0000000806068981 */ /* 0x0002a2000c1e1900 */
[----:B------:R-:W-:Y:S01]  /*2750*/  @!P2 MOV R25, 0x3bbb989d ;  /* 0x3bbb989d0019a802 */ /* 0x000fe20000000f00 */
[----:B------:R-:W-:Y:S01]  /*2760*/  @!P2 FADD R19, R19, -R21 ;  /* 0x800000151313a221 */ /* 0x000fe20000000000 */
[----:B------:R-:W-:-:S03]  /*2770*/  @!P2 MOV R26, 0x437c0000 ;  /* 0x437c0000001aa802 */ /* 0x000fc60000000f00 */
[----:B------:R-:W-:-:S04]  /*2780*/  @!P2 FFMA.SAT R25, R19, R25, 0.5 ;  /* 0x3f0000001319a423 */ /* 0x000fc80000002019 */
[----:B------:R-:W-:-:S04]  /*2790*/  @!P2 FFMA.RM R25, R25, R26, 12582913 ;  /* 0x4b4000011919a423 */ /* 0x000fc8000000401a */
[----:B------:R-:W-:-:S04]  /*27a0*/  @!P2 FADD R26, R25, -12583039 ;  /* 0xcb40007f191aa421 */ /* 0x000fc80000000000 */
[----:B------:R-:W-:-:S04]  /*27b0*/  @!P2 FFMA R26, R19, 1.4426950216293334961, -R26 ;  /* 0x3fb8aa3b131aa823 */ /* 0x000fc8000000081a */
[----:B------:R-:W-:-:S06]  /*27c0*/  @!P2 FFMA R26, R19, 1.925963033500011079e-08, R26 ;  /* 0x32a57060131aa823 */ /* 0x000fcc000000001a */
[----:B------:R-:W1:Y:S01]  /*27d0*/  @!P2 MUFU.EX2 R26, R26 ;  /* 0x0000001a001aa308 */ /* 0x000e620000000800 */
[----:B0-----:R-:W-:Y:S01]  /*27e0*/  @!P3 MOV R11, 0x3bbb989d ;  /* 0x3bbb989d000bb802 */ /* 0x001fe20000000f00 */
[----:B----4-:R-:W-:Y:S01]  /*27f0*/  @!P3 FADD R23, R23, -R21 ;  /* 0x800000151717b221 */ /* 0x010fe20000000000 */
[----:B------:R-:W-:Y:S01]  /*2800*/  @!P2 IMAD.SHL.U32 R25, R25, 0x800000, RZ ;  /* 0x008000001919a824 */ /* 0x000fe200078e00ff */
[----:B-1----:R-:W-:Y:S01]  /*2810*/  @!P3 MOV R7, 0x437c0000 ;  /* 0x437c00000007b802 */ /* 0x002fe20000000f00 */
[----:B------:R-:W-:Y:S02]  /*2820*/  @!P4 IMAD.MOV.U32 R19, RZ, RZ, 0x3bbb989d ;  /* 0x3bbb989dff13c424 */ /* 0x000fe400078e00ff */
[----:B------:R-:W-:-:S04]  /*2830*/  @!P3 FFMA.SAT R11, R23, R11, 0.5 ;  /* 0x3f000000170bb423 */ /* 0x000fc8000000200b */
[----:B------:R-:W-:Y:S01]  /*2840*/  @!P3 FFMA.RM R11, R11, R7, 12582913 ;  /* 0x4b4000010b0bb423 */ /* 0x000fe20000004007 */
[----:B------:R-:W-:Y:S01]  /*2850*/  @!P2 FFMA R4, R25, R26, R4 ;  /* 0x0000001a1904a223 */ /* 0x000fe20000000004 */
[----:B------:R-:W-:Y:S02]  /*2860*/  @!P4 MOV R25, 0x437c0000 ;  /* 0x437c00000019c802 */ /* 0x000fe40000000f00 */
[----:B------:R-:W-:-:S04]  /*2870*/  @!P3 FADD R26, R11, -12583039 ;  /* 0xcb40007f0b1ab421 */ /* 0x000fc80000000000 */
[----:B------:R-:W-:-:S04]  /*2880*/  @!P3 FFMA R26, R23, 1.4426950216293334961, -R26 ;  /* 0x3fb8aa3b171ab823 */ /* 0x000fc8000000081a */
[----:B------:R-:W-:-:S06]  /*2890*/  @!P3 FFMA R23, R23, 1.925963033500011079e-08, R26 ;  /* 0x32a570601717b823 */ /* 0x000fcc000000001a */
[----:B------:R-:W0:Y:S01]  /*28a0*/  @!P3 MUFU.EX2 R23, R23 ;  /* 0x000000170017b308 */ /* 0x000e220000000800 */
[----:B------:R-:W-:Y:S02]  /*28b0*/  @!P5 MOV R26, 0x437c0000 ;  /* 0x437c0000001ad802 */ /* 0x000fe40000000f00 */
[----:B------:R-:W-:Y:S01]  /*28c0*/  @!P0 MOV R27, 0x437c0000 ;  /* 0x437c0000001b8802 */ /* 0x000fe20000000f00 */
[----:B-----5:R-:W-:-:S04]  /*28d0*/  @!P4 FADD R18, R18, -R21 ;  /* 0x800000151212c221 */ /* 0x020fc80000000000 */
[----:B------:R-:W-:-:S04]  /*28e0*/  @!P4 FFMA.SAT R7, R18, R19, 0.5 ;  /* 0x3f0000001207c423 */ /* 0x000fc80000002013 */
[----:B------:R-:W-:-:S04]  /*28f0*/  @!P4 FFMA.RM R7, R7, R25, 12582913 ;  /* 0x4b4000010707c423 */ /* 0x000fc80000004019 */
[----:B------:R-:W-:-:S04]  /*2900*/  @!P4 FADD R19, R7, -12583039 ;  /* 0xcb40007f0713c421 */ /* 0x000fc80000000000 */
[----:B------:R-:W-:-:S04]  /*2910*/  @!P4 FFMA R19, R18, 1.4426950216293334961, -R19 ;  /* 0x3fb8aa3b1213c823 */ /* 0x000fc80000000813 */
[----:B------:R-:W-:Y:S01]  /*2920*/  @!P4 FFMA R19, R18, 1.925963033500011079e-08, R19 ;  /* 0x32a570601213c823 */ /* 0x000fe20000000013 */
[----:B------:R-:W-:Y:S01]  /*2930*/  @!P3 SHF.L.U32 R25, R11, 0x17, RZ ;  /* 0x000000170b19b819 */ /* 0x000fe200000006ff */
[----:B------:R-:W-:-:S04]  /*2940*/  @!P5 IMAD.MOV.U32 R18, RZ, RZ, 0x3bbb989d ;  /* 0x3bbb989dff12d424 */ /* 0x000fc800078e00ff */
[----:B------:R-:W1:Y:S01]  /*2950*/  @!P4 MUFU.EX2 R19, R19 ;  /* 0x000000130013c308 */ /* 0x000e620000000800 */
[----:B---3--:R-:W-:-:S04]  /*2960*/  @!P5 FADD R11, R5, -R21 ;  /* 0x80000015050bd221 */ /* 0x008fc80000000000 */
[----:B------:R-:W-:Y:S01]  /*2970*/  @!P5 FFMA.SAT R5, R11, R18, 0.5 ;  /* 0x3f0000000b05d423 */ /* 0x000fe20000002012 */
[----:B------:R-:W-:Y:S01]  /*2980*/  @!P4 SHF.L.U32 R7, R7, 0x17, RZ ;  /* 0x000000170707c819 */ /* 0x000fe200000006ff */
[----:B0-----:R-:W-:Y:S02]  /*2990*/  @!P3 FFMA R4, R25, R23, R4 ;  /* 0x000000171904b223 */ /* 0x001fe40000000004 */
[----:B------:R-:W-:Y:S01]  /*29a0*/  @!P5 FFMA.RM R5, R5, R26, 12582913 ;  /* 0x4b4000010505d423 */ /* 0x000fe2000000401a */
[----:B------:R-:W-:Y:S02]  /*29b0*/  @!P6 IMAD.MOV.U32 R25, RZ, RZ, 0x3bbb989d ;  /* 0x3bbb989dff19e424 */ /* 0x000fe400078e00ff */
[----:B------:R-:W-:Y:S01]  /*29c0*/  @!P6 FADD R28, R28, -R21 ;  /* 0x800000151c1ce221 */ /* 0x000fe20000000000 */
[----:B------:R-:W-:Y:S01]  /*29d0*/  @!P5 FADD R18, R5, -12583039 ;  /* 0xcb40007f0512d421 */ /* 0x000fe20000000000 */
[----:B-1----:R-:W-:Y:S02]  /*29e0*/  @!P4 FFMA R4, R7, R19, R4 ;  /* 0x000000130704c223 */ /* 0x002fe40000000004 */
[----:B------:R-:W-:Y:S01]  /*29f0*/  @!P6 FFMA.SAT R7, R28, R25, 0.5 ;  /* 0x3f0000001c07e423 */ /* 0x000fe20000002019 */
[----:B------:R-:W-:Y:S01]  /*2a00*/  @!P1 MOV R25, 0x3bbb989d ;  /* 0x3bbb989d00199802 */ /* 0x000fe20000000f00 */
[----:B------:R-:W-:Y:S01]  /*2a10*/  @!P5 FFMA R18, R11, 1.4426950216293334961, -R18 ;  /* 0x3fb8aa3b0b12d823 */ /* 0x000fe20000000812 */
[----:B------:R-:W-:-:S03]  /*2a20*/  @!P6 MOV R26, 0x437c0000 ;  /* 0x437c0000001ae802 */ /* 0x000fc60000000f00 */
[----:B------:R-:W-:Y:S01]  /*2a30*/  @!P5 FFMA R19, R11, 1.925963033500011079e-08, R18 ;  /* 0x32a570600b13d823 */ /* 0x000fe20000000012 */
[----:B------:R-:W-:-:S04]  /*2a40*/  @!P1 FADD R10, R10, -R21 ;  /* 0x800000150a0a9221 */ /* 0x000fc80000000000 */
[----:B------:R-:W-:Y:S01]  /*2a50*/  @!P1 FFMA.SAT R18, R10, R25, 0.5 ;  /* 0x3f0000000a129423 */ /* 0x000fe20000002019 */
[----:B------:R-:W-:Y:S02]  /*2a60*/  @!P1 IMAD.MOV.U32 R25, RZ, RZ, 0x437c0000 ;  /* 0x437c0000ff199424 */ /* 0x000fe400078e00ff */
[----:B------:R-:W-:Y:S01]  /*2a70*/  @!P6 FFMA.RM R7, R7, R26, 12582913 ;  /* 0x4b4000010707e423 */ /* 0x000fe2000000401a */
[----:B------:R-:W-:Y:S01]  /*2a80*/  @!P0 MOV R26, 0x3bbb989d ;  /* 0x3bbb989d001a8802 */ /* 0x000fe20000000f00 */
[----:B--2---:R-:W-:Y:S01]  /*2a90*/  @!P0 FADD R11, R6, -R21 ;  /* 0x80000015060b8221 */ /* 0x004fe20000000000 */
[----:B------:R-:W-:Y:S01]  /*2aa0*/  @!P1 FFMA.RM R6, R18, R25, 12582913 ;  /* 0x4b40000112069423 */ /* 0x000fe20000004019 */
[----:B------:R-:W0:Y:S01]  /*2ab0*/  @!P5 MUFU.EX2 R19, R19 ;  /* 0x000000130013d308 */ /* 0x000e220000000800 */
[----:B------:R-:W-:Y:S01]  /*2ac0*/  @!P6 FADD R23, R7, -12583039 ;  /* 0xcb40007f0717e421 */ /* 0x000fe20000000000 */
[----:B------:R-:W-:Y:S01]  /*2ad0*/  @!P0 FFMA.SAT R18, R11, R26, 0.5 ;  /* 0x3f0000000b128423 */ /* 0x000fe2000000201a */
[----:B------:R-:W-:-:S02]  /*2ae0*/  @!P1 FADD R25, R6, -12583039 ;  /* 0xcb40007f06199421 */ /* 0x000fc40000000000 */
[----:B------:R-:W-:Y:S01]  /*2af0*/  @!P6 FFMA R23, R28, 1.4426950216293334961, -R23 ;  /* 0x3fb8aa3b1c17e823 */ /* 0x000fe20000000817 */
[----:B------:R-:W-:Y:S01]  /*2b00*/  @!P0 FFMA.RM R18, R18, R27, 12582913 ;  /* 0x4b40000112128423 */ /* 0x000fe2000000401b */
[----:B------:R-:W-:Y:S02]  /*2b10*/  @!P1 FFMA R25, R10, 1.4426950216293334961, -R25 ;  /* 0x3fb8aa3b0a199823 */ /* 0x000fe40000000819 */
[----:B------:R-:W-:Y:S02]  /*2b20*/  @!P6 FFMA R23, R28, 1.925963033500011079e-08, R23 ;  /* 0x32a570601c17e823 */ /* 0x000fe40000000017 */
[----:B------:R-:W-:Y:S01]  /*2b30*/  @!P1 FFMA R25, R10, 1.925963033500011079e-08, R25 ;  /* 0x32a570600a199823 */ /* 0x000fe20000000019 */
[----:B------:R-:W-:Y:S01]  /*2b40*/  @!P0 FADD R10, R18, -12583039 ;  /* 0xcb40007f120a8421 */ /* 0x000fe20000000000 */
[----:B------:R-:W-:-:S03]  /*2b50*/  @!P5 IMAD.SHL.U32 R5, R5, 0x800000, RZ ;  /* 0x008000000505d824 */ /* 0x000fc600078e00ff */
[----:B------:R-:W-:Y:S01]  /*2b60*/  @!P0 FFMA R10, R11, 1.4426950216293334961, -R10 ;  /* 0x3fb8aa3b0b0a8823 */ /* 0x000fe2000000080a */
[----:B------:R-:W1:Y:S01]  /*2b70*/  @!P6 MUFU.EX2 R23, R23 ;  /* 0x000000170017e308 */ /* 0x000e620000000800 */
[----:B0-----:R-:W-:Y:S01]  /*2b80*/  @!P5 FFMA R4, R5, R19, R4 ;  /* 0x000000130504d223 */ /* 0x001fe20000000004 */
[----:B------:R-:W-:Y:S01]  /*2b90*/  LOP3.LUT R5, R22, 0x7ffffff8, RZ, 0xc0, !PT ;  /* 0x7ffffff816057812 */ /* 0x000fe200078ec0ff */
[----:B------:R-:W-:-:S03]  /*2ba0*/  @!P0 FFMA R26, R11, 1.925963033500011079e-08, R10 ;  /* 0x32a570600b1a8823 */ /* 0x000fc6000000000a */
[----:B------:R-:W-:Y:S02]  /*2bb0*/  IADD3 R10, PT, PT, -R5, 0x8, RZ ;  /* 0x00000008050a7810 */ /* 0x000fe40007ffe1ff */
[----:B------:R-:W0:Y:S02]  /*2bc0*/  @!P1 MUFU.EX2 R25, R25 ;  /* 0x0000001900199308 */ /* 0x000e240000000800 */
[----:B------:R-:W-:Y:S02]  /*2bd0*/  ISETP.NE.AND P2, PT, R10, RZ, PT ;  /* 0x000000ff0a00720c */ /* 0x000fe40003f45270 */
[----:B------:R-:W-:-:S04]  /*2be0*/  @!P6 SHF.L.U32 R7, R7, 0x17, RZ ;  /* 0x000000170707e819 */ /* 0x000fc800000006ff */
[----:B------:R-:W2:Y:S01]  /*2bf0*/  @!P0 MUFU.EX2 R26, R26 ;  /* 0x0000001a001a8308 */ /* 0x000ea20000000800 */
[----:B------:R-:W-:Y:S01]  /*2c00*/  @!P1 SHF.L.U32 R11, R6, 0x17, RZ ;  /* 0x00000017060b9819 */ /* 0x000fe200000006ff */
[----:B-1----:R-:W-:Y:S01]  /*2c10*/  @!P6 FFMA R4, R7, R23, R4 ;  /* 0x000000170704e223 */ /* 0x002fe20000000004 */
[----:B------:R-:W-:-:S03]  /*2c20*/  @!P0 IMAD.SHL.U32 R7, R18, 0x800000, RZ ;  /* 0x0080000012078824 */ /* 0x000fc600078e00ff */
[----:B0-----:R-:W-:-:S04]  /*2c30*/  @!P1 FFMA R4, R11, R25, R4 ;  /* 0x000000190b049223 */ /* 0x001fc80000000004 */
[----:B--2---:R-:W-:Y:S01]  /*2c40*/  @!P0 FFMA R4, R7, R26, R4 ;  /* 0x0000001a07048223 */ /* 0x004fe20000000004 */
[----:B------:R-:W-:Y:S06]  /*2c50*/  @!P2 BRA `(.L_x_76) ;  /* 0x000000080058a947 */ /* 0x000fec0003800000 */
[----:B------:R-:W0:Y:S01]  /*2c60*/  LDC R0, c[0x0][0x394] ;  /* 0x0000e500ff007b82 */ /* 0x000e220000000800 */
[C---:B------:R-:W-:Y:S01]  /*2c70*/  LEA R6, R3.reuse, R17, 0x3 ;  /* 0x0000001103067211 */ /* 0x040fe200078e18ff */
[C---:B------:R-:W-:Y:S01]  /*2c80*/  IMAD R7, R3.reuse, 0x8, R16 ;  /* 0x0000000803077824 */ /* 0x040fe200078e0210 */
[C---:B------:R-:W-:Y:S01]  /*2c90*/  LEA R14, R3.reuse, R14, 0x3 ;  /* 0x0000000e030e7211 */ /* 0x040fe200078e18ff */
[C---:B------:R-:W-:Y:S01]  /*2ca0*/  IMAD R12, R3.reuse, 0x8, R12 ;  /* 0x00000008030c7824 */ /* 0x040fe200078e020c */
[C---:B------:R-:W-:Y:S01]  /*2cb0*/  LEA R8, R3.reuse, R8, 0x3 ;  /* 0x0000000803087211 */ /* 0x040fe200078e18ff */
[----:B------:R-:W-:Y:S01]  /*2cc0*/  IMAD.MOV.U32 R17, RZ, RZ, R10 ;  /* 0x000000ffff117224 */ /* 0x000fe200078e000a */
[C---:B------:R-:W-:Y:S02]  /*2cd0*/  LEA R9, R3.reuse, R9, 0x3 ;  /* 0x0000000903097211 */ /* 0x040fe400078e18ff */
[C---:B------:R-:W-:Y:S02]  /*2ce0*/  LEA R13, R3.reuse, R13, 0x3 ;  /* 0x0000000d030d7211 */ /* 0x040fe400078e18ff */
[----:B------:R-:W-:-:S02]  /*2cf0*/  LEA R15, R3, R15, 0x3 ;  /* 0x0000000f030f7211 */ /* 0x000fc400078e18ff */
[----:B------:R-:W-:-:S07]  /*2d00*/  LEA R16, R3, R2, 0x3 ;  /* 0x0000000203107211 */ /* 0x000fce00078e18ff */
.L_x_77:
[----:B0-----:R-:W-:-:S13]  /*2d10*/  ISETP.GE.AND P0, PT, R16, R0, PT ;  /* 0x000000001000720c */ /* 0x001fda0003f06270 */
[----:B------:R-:W0:Y:S02]  /*2d20*/  @!P0 LDC.64 R10, c[0x0][0x380] ;  /* 0x0000e000ff0a8b82 */ /* 0x000e240000000a00 */
[----:B0-----:R-:W-:-:S05]  /*2d30*/  @!P0 IMAD.WIDE R10, R15, 0x4, R10 ;  /* 0x000000040f0a8825 */ /* 0x001fca00078e020a */
[----:B------:R0:W2:Y:S01]  /*2d40*/  @!P0 LDG.E R18, desc[UR8][R10.64] ;  /* 0x000000080a128981 */ /* 0x0000a2000c1e1900 */
[----:B------:R-:W-:Y:S01]  /*2d50*/  IADD3 R19, PT, PT, R3, R16, RZ ;  /* 0x0000001003137210 */ /* 0x000fe20007ffe0ff */
[----:B------:R-:W-:-:S03]  /*2d60*/  @!P0 IMAD.MOV.U32 R23, RZ, RZ, 0x3bbb989d ;  /* 0x3bbb989dff178424 */ /* 0x000fc600078e00ff */
[----:B------:R-:W-:-:S13]  /*2d70*/  ISETP.GE.AND P1, PT, R19, R0, PT ;  /* 0x000000001300720c */ /* 0x000fda0003f26270 */
[----:B0-----:R-:W0:Y:S01]  /*2d80*/  @!P1 LDC.64 R10, c[0x0][0x380] ;  /* 0x0000e000ff0a9b82 */ /* 0x001e220000000a00 */
[----:B------:R-:W-:-:S04]  /*2d90*/  IADD3 R19, PT, PT, R3, R19, RZ ;  /* 0x0000001303137210 */ /* 0x000fc80007ffe0ff */
[----:B------:R-:W-:Y:S01]  /*2da0*/  ISETP.GE.AND P2, PT, R19, R0, PT ;  /* 0x000000001300720c */ /* 0x000fe20003f46270 */
[----:B0-----:R-:W-:-:S05]  /*2db0*/  @!P1 IMAD.WIDE R10, R14, 0x4, R10 ;  /* 0x000000040e0a9825 */ /* 0x001fca00078e020a */
[----:B------:R0:W3:Y:S07]  /*2dc0*/  @!P1 LDG.E R26, desc[UR8][R10.64] ;  /* 0x000000080a1a9981 */ /* 0x0000ee000c1e1900 */
[----:B0-----:R-:W0:Y:S01]  /*2dd0*/  @!P2 LDC.64 R10, c[0x0][0x380] ;  /* 0x0000e000ff0aab82 */ /* 0x001e220000000a00 */
[----:B------:R-:W-:Y:S01]  /*2de0*/  @!P0 MOV R28, 0x437c0000 ;  /* 0x437c0000001c8802 */ /* 0x000fe20000000f00 */
[----:B0-----:R-:W-:-:S04]  /*2df0*/  @!P2 IMAD.WIDE R10, R6, 0x4, R10 ;  /* 0x00000004060aa825 */ /* 0x001fc800078e020a */
[----:B--2---:R-:W-:-:S04]  /*2e00*/  @!P0 FADD R18, R18, -R21 ;  /* 0x8000001512128221 */ /* 0x004fc80000000000 */
[----:B------:R-:W-:-:S04]  /*2e10*/  @!P0 FFMA.SAT R23, R18, R23, 0.5 ;  /* 0x3f00000012178423 */ /* 0x000fc80000002017 */
[----:B------:R-:W-:-:S04]  /*2e20*/  @!P0 FFMA.RM R23, R23, R28, 12582913 ;  /* 0x4b40000117178423 */ /* 0x000fc8000000401c */
[----:B------:R-:W-:-:S04]  /*2e30*/  @!P0 FADD R25, R23, -12583039 ;  /* 0xcb40007f17198421 */ /* 0x000fc80000000000 */
[----:B------:R-:W-:-:S04]  /*2e40*/  @!P0 FFMA R25, R18, 1.4426950216293334961, -R25 ;  /* 0x3fb8aa3b12198823 */ /* 0x000fc80000000819 */
[----:B------:R-:W-:Y:S02]  /*2e50*/  @!P0 FFMA R25, R18, 1.925963033500011079e-08, R25 ;  /* 0x32a5706012198823 */ /* 0x000fe40000000019 */
[----:B------:R0:W2:Y:S04]  /*2e60*/  @!P2 LDG.E R18, desc[UR8][R10.64] ;  /* 0x000000080a12a981 */ /* 0x0000a8000c1e1900 */
[----:B------:R-:W1:Y:S01]  /*2e70*/  @!P0 MUFU.EX2 R25, R25 ;  /* 0x0000001900198308 */ /* 0x000e620000000800 */
[----:B------:R-:W-:Y:S01]  /*2e80*/  @!P0 IMAD.SHL.U32 R23, R23, 0x800000, RZ ;  /* 0x0080000017178824 */ /* 0x000fe200078e00ff */
[----:B------:R-:W-:Y:S01]  /*2e90*/  @!P1 MOV R28, 0x437c0000 ;  /* 0x437c0000001c9802 */ /* 0x000fe20000000f00 */
[----:B------:R-:W-:Y:S02]  /*2ea0*/  IMAD.IADD R19, R3, 0x1, R19 ;  /* 0x0000000103137824 */ /* 0x000fe400078e0213 */
[----:B-1----:R-:W-:Y:S01]  /*2eb0*/  @!P0 FFMA R4, R23, R25, R4 ;  /* 0x0000001917048223 */ /* 0x002fe20000000004 */
[----:B------:R-:W-:Y:S01]  /*2ec0*/  @!P1 MOV R23, 0x3bbb989d ;  /* 0x3bbb989d00179802 */ /* 0x000fe20000000f00 */
[----:B---3--:R-:W-:-:S04]  /*2ed0*/  @!P1 FADD R26, R26, -R21 ;  /* 0x800000151a1a9221 */ /* 0x008fc80000000000 */
[----:B------:R-:W-:Y:S01]  /*2ee0*/  @!P1 FFMA.SAT R23, R26, R23, 0.5 ;  /* 0x3f0000001a179423 */ /* 0x000fe20000002017 */
[----:B------:R-:W-:-:S03]  /*2ef0*/  ISETP.GE.AND P0, PT, R19, R0, PT ;  /* 0x000000001300720c */ /* 0x000fc60003f06270 */
[----:B------:R-:W-:-:S04]  /*2f00*/  @!P1 FFMA.RM R23, R23, R28, 12582913 ;  /* 0x4b40000117179423 */ /* 0x000fc8000000401c */
[----:B0-----:R-:W-:-:S04]  /*2f10*/  @!P1 FADD R11, R23, -12583039 ;  /* 0xcb40007f170b9421 */ /* 0x001fc80000000000 */
[----:B------:R-:W-:-:S04]  /*2f20*/  @!P1 FFMA R11, R26, 1.4426950216293334961, -R11 ;  /* 0x3fb8aa3b1a0b9823 */ /* 0x000fc8000000080b */
[----:B------:R-:W-:Y:S02]  /*2f30*/  @!P1 FFMA R26, R26, 1.925963033500011079e-08, R11 ;  /* 0x32a570601a1a9823 */ /* 0x000fe4000000000b */
[----:B------:R-:W0:Y:S02]  /*2f40*/  @!P0 LDC.64 R10, c[0x0][0x380] ;  /* 0x0000e000ff0a8b82 */ /* 0x000e240000000a00 */
[----:B0-----:R-:W-:Y:S02]  /*2f50*/  @!P0 IMAD.WIDE R10, R7, 0x4, R10 ;  /* 0x00000004070a8825 */ /* 0x001fe400078e020a */
[----:B------:R-:W0:Y:S01]  /*2f60*/  @!P1 MUFU.EX2 R26, R26 ;  /* 0x0000001a001a9308 */ /* 0x000e220000000800 */
[----:B------:R-:W-:Y:S02]  /*2f70*/  @!P1 SHF.L.U32 R23, R23, 0x17, RZ ;  /* 0x0000001717179819 */ /* 0x000fe400000006ff */
[----:B------:R-:W-:-:S03]  /*2f80*/  IADD3 R19, PT, PT, R3, R19, RZ ;  /* 0x0000001303137210 */ /* 0x000fc60007ffe0ff */
[----:B0-----:R-:W-:Y:S01]  /*2f90*/  @!P1 FFMA R4, R23, R26, R4 ;  /* 0x0000001a17049223 */ /* 0x001fe20000000004 */
[----:B------:R-:W-:Y:S02]  /*2fa0*/  ISETP.GE.AND P1, PT, R19, R0, PT ;  /* 0x000000001300720c */ /* 0x000fe40003f26270 */
[----:B------:R-:W-:Y:S01]  /*2fb0*/  @!P2 MOV R28, 0x3bbb989d ;  /* 0x3bbb989d001ca802 */ /* 0x000fe20000000f00 */
[----:B------:R-:W-:Y:S02]  /*2fc0*/  @!P2 IMAD.MOV.U32 R27, RZ, RZ, 0x437c0000 ;  /* 0x437c0000ff1ba424 */ /* 0x000fe400078e00ff */
[----:B--2---:R-:W-:Y:S02]  /*2fd0*/  @!P2 FADD R25, R18, -R21 ;  /* 0x800000151219a221 */ /* 0x004fe40000000000 */
[----:B------:R0:W2:Y:S06]  /*2fe0*/  @!P0 LDG.E R18, desc[UR8][R10.64] ;  /* 0x000000080a128981 */ /* 0x0000ac000c1e1900 */
[----:B0-----:R-:W0:Y:S01]  /*2ff0*/  @!P1 LDC.64 R10, c[0x0][0x380] ;  /* 0x0000e000ff0a9b82 */ /* 0x001e220000000a00 */
[----:B------:R-:W-:-:S04]  /*3000*/  @!P2 FFMA.SAT R23, R25, R28, 0.5 ;  /* 0x3f0000001917a423 */ /* 0x000fc8000000201c */
[----:B------:R-:W-:-:S04]  /*3010*/  @!P2 FFMA.RM R23, R23, R27, 12582913 ;  /* 0x4b4000011717a423 */ /* 0x000fc8000000401b */
[----:B------:R-:W-:-:S04]  /*3020*/  @!P2 FADD R26, R23, -12583039 ;  /* 0xcb40007f171aa421 */ /* 0x000fc80000000000 */
[----:B------:R-:W-:-:S04]  /*3030*/  @!P2 FFMA R26, R25, 1.4426950216293334961, -R26 ;  /* 0x3fb8aa3b191aa823 */ /* 0x000fc8000000081a */
[----:B------:R-:W-:Y:S01]  /*3040*/  @!P2 FFMA R25, R25, 1.925963033500011079e-08, R26 ;  /* 0x32a570601919a823 */ /* 0x000fe2000000001a */
[----:B0-----:R-:W-:-:S05]  /*3050*/  @!P1 IMAD.WIDE R10, R8, 0x4, R10 ;  /* 0x00000004080a9825 */ /* 0x001fca00078e020a */
[----:B------:R0:W3:Y:S01]  /*3060*/  @!P1 LDG.E R26, desc[UR8][R10.64] ;  /* 0x000000080a1a9981 */ /* 0x0000e2000c1e1900 */
[----:B------:R-:W1:Y:S01]  /*3070*/  @!P2 MUFU.EX2 R25, R25 ;  /* 0x000000190019a308 */ /* 0x000e620000000800 */
[----:B------:R-:W-:Y:S01]  /*3080*/  @!P2 SHF.L.U32 R23, R23, 0x17, RZ ;  /* 0x000000171717a819 */ /* 0x000fe200000006ff */
[----:B------:R-:W-:Y:S01]  /*3090*/  @!P0 IMAD.MOV.U32 R28, RZ, RZ, 0x3bbb989d ;  /* 0x3bbb989dff1c8424 */ /* 0x000fe200078e00ff */
[----:B------:R-:W-:Y:S02]  /*30a0*/  @!P0 MOV R27, 0x437c0000 ;  /* 0x437c0000001b8802 */ /* 0x000fe40000000f00 */
[----:B------:R-:W-:Y:S01]  /*30b0*/  IADD3 R19, PT, PT, R3, R19, RZ ;  /* 0x0000001303137210 */ /* 0x000fe20007ffe0ff */
[----:B-1----:R-:W-:-:S03]  /*30c0*/  @!P2 FFMA R4, R23, R25, R4 ;  /* 0x000000191704a223 */ /* 0x002fc60000000004 */
[----:B------:R-:W-:-:S13]  /*30d0*/  ISETP.GE.AND P2, PT, R19, R0, PT ;  /* 0x000000001300720c */ /* 0x000fda0003f46270 */
[----:B0-----:R-:W0:Y:S01]  /*30e0*/  @!P2 LDC.64 R10, c[0x0][0x380] ;  /* 0x0000e000ff0aab82 */ /* 0x001e220000000a00 */
[----:B------:R-:W-:Y:S01]  /*30f0*/  IADD3 R25, PT, PT, R3, R19, RZ ;  /* 0x0000001303197210 */ /* 0x000fe20007ffe0ff */
[----:B0-----:R-:W-:-:S05]  /*3100*/  @!P2 IMAD.WIDE R10, R9, 0x4, R10 ;  /* 0x00000004090aa825 */ /* 0x001fca00078e020a */
[----:B------:R0:W4:Y:S01]  /*3110*/  @!P2 LDG.E R19, desc[UR8][R10.64] ;  /* 0x000000080a13a981 */ /* 0x000122000c1e1900 */
[----:B--2---:R-:W-:-:S04]  /*3120*/  @!P0 FADD R23, R18, -R21 ;  /* 0x8000001512178221 */ /* 0x004fc80000000000 */
[----:B------:R-:W-:-:S04]  /*3130*/  @!P0 FFMA.SAT R18, R23, R28, 0.5 ;  /* 0x3f00000017128423 */ /* 0x000fc8000000201c */
[----:B------:R-:W-:-:S04]  /*3140*/  @!P0 FFMA.RM R18, R18, R27, 12582913 ;  /* 0x4b40000112128423 */ /* 0x000fc8000000401b */
[----:B------:R-:W-:-:S04]  /*3150*/  @!P0 FADD R28, R18, -12583039 ;  /* 0xcb40007f121c8421 */ /* 0x000fc80000000000 */
[----:B------:R-:W-:-:S04]  /*3160*/  @!P0 FFMA R28, R23, 1.4426950216293334961, -R28 ;  /* 0x3fb8aa3b171c8823 */ /* 0x000fc8000000081c */
[----:B------:R-:W-:-:S06]  /*3170*/  @!P0 FFMA R28, R23, 1.925963033500011079e-08, R28 ;  /* 0x32a57060171c8823 */ /* 0x000fcc000000001c */
[----:B------:R-:W1:Y:S01]  /*3180*/  @!P0 MUFU.EX2 R28, R28 ;  /* 0x0000001c001c8308 */ /* 0x000e620000000800 */
[----:B------:R-:W-:-:S04]  /*3190*/  @!P0 IMAD.SHL.U32 R23, R18, 0x800000, RZ ;  /* 0x0080000012178824 */ /* 0x000fc800078e00ff */
[----:B-1----:R-:W-:Y:S01]  /*31a0*/  @!P0 FFMA R4, R23, R28, R4 ;  /* 0x0000001c17048223 */ /* 0x002fe20000000004 */
[----:B------:R-:W-:-:S13]  /*31b0*/  ISETP.GE.AND P0, PT, R25, R0, PT ;  /* 0x000000001900720c */ /* 0x000fda0003f06270 */
[----:B0-----:R-:W0:Y:S01]  /*31c0*/  @!P0 LDC.64 R10, c[0x0][0x380] ;  /* 0x0000e000ff0a8b82 */ /* 0x001e220000000a00 */
[----:B------:R-:W-:Y:S01]  /*31d0*/  IADD3 R25, PT, PT, R3, R25, RZ ;  /* 0x0000001903197210 */ /* 0x000fe20007ffe0ff */
[----:B---3--:R-:W-:Y:S01]  /*31e0*/  @!P1 FADD R18, R26, -R21 ;  /* 0x800000151a129221 */ /* 0x008fe20000000000 */
[----:B------:R-:W-:Y:S02]  /*31f0*/  @!P1 MOV R23, 0x3bbb989d ;  /* 0x3bbb989d00179802 */ /* 0x000fe40000000f00 */
[----:B------:R-:W-:Y:S01]  /*3200*/  ISETP.GE.AND P3, PT, R25, R0, PT ;  /* 0x000000001900720c */ /* 0x000fe20003f66270 */
[----:B------:R-:W-:Y:S02]  /*3210*/  @!P1 IMAD.MOV.U32 R26, RZ, RZ, 0x437c0000 ;  /* 0x437c0000ff1a9424 */ /* 0x000fe400078e00ff */
[----:B------:R-:W-:-:S04]  /*3220*/  @!P1 FFMA.SAT R23, R18, R23, 0.5 ;  /* 0x3f00000012179423 */ /* 0x000fc80000002017 */
[----:B------:R-:W-:Y:S01]  /*3230*/  @!P1 FFMA.RM R23, R23, R26, 12582913 ;  /* 0x4b40000117179423 */ /* 0x000fe2000000401a */
[----:B0-----:R-:W-:-:S05]  /*3240*/  @!P0 IMAD.WIDE R10, R12, 0x4, R10 ;  /* 0x000000040c0a8825 */ /* 0x001fca00078e020a */
[----:B------:R0:W2:Y:S02]  /*3250*/  @!P0 LDG.E R26, desc[UR8][R10.64] ;  /* 0x000000080a1a8981 */ /* 0x0000a4000c1e1900 */
[----:B0-----:R-:W0:Y:S02]  /*3260*/  @!P3 LDC.64 R10, c[0x0][0x380] ;  /* 0x0000e000ff0abb82 */ /* 0x001e240000000a00 */
[----:B0-----:R-:W-:-:S05]  /*3270*/  @!P3 IMAD.WIDE R10, R13, 0x4, R10 ;  /* 0x000000040d0ab825 */ /* 0x001fca00078e020a */
[----:B------:R0:W3:Y:S01]  /*3280*/  @!P3 LDG.E R28, desc[UR8][R10.64] ;  /* 0x000000080a1cb981 */ /* 0x0000e2000c1e1900 */
[----:B------:R-:W-:-:S04]  /*3290*/  @!P1 FADD R25, R23, -12583039 ;  /* 0xcb40007f17199421 */ /* 0x000fc80000000000 */
[----:B------:R-:W-:-:S04]  /*32a0*/  @!P1 FFMA R25, R18, 1.4426950216293334961, -R25 ;  /* 0x3fb8aa3b12199823 */ /* 0x000fc80000000819 */
[----:B------:R-:W-:-:S06]  /*32b0*/  @!P1 FFMA R18, R18, 1.925963033500011079e-08, R25 ;  /* 0x32a5706012129823 */ /* 0x000fcc0000000019 */
[----:B------:R-:W1:Y:S01]  /*32c0*/  @!P1 MUFU.EX2 R18, R18 ;  /* 0x0000001200129308 */ /* 0x000e620000000800 */
[----:B------:R-:W-:Y:S01]  /*32d0*/  @!P1 SHF.L.U32 R23, R23, 0x17, RZ ;  /* 0x0000001717179819 */ /* 0x000fe200000006ff */
[----:B----4-:R-:W-:Y:S01]  /*32e0*/  @!P2 FADD R19, R19, -R21 ;  /* 0x800000151313a221 */ /* 0x010fe20000000000 */
[----:B------:R-:W-:-:S03]  /*32f0*/  @!P2 MOV R25, 0x437c0000 ;  /* 0x437c00000019a802 */ /* 0x000fc60000000f00 */
[----:B-1----:R-:W-:Y:S01]  /*3300*/  @!P1 FFMA R4, R23, R18, R4 ;  /* 0x0000001217049223 */ /* 0x002fe20000000004 */
[----:B------:R-:W-:-:S04]  /*3310*/  @!P2 IMAD.MOV.U32 R23, RZ, RZ, 0x3bbb989d ;  /* 0x3bbb989dff17a424 */ /* 0x000fc800078e00ff */
[----:B------:R-:W-:-:S04]  /*3320*/  @!P2 FFMA.SAT R23, R19, R23, 0.5 ;  /* 0x3f0000001317a423 */ /* 0x000fc80000002017 */
[----:B------:R-:W-:-:S04]  /*3330*/  @!P2 FFMA.RM R23, R23, R25, 12582913 ;  /* 0x4b4000011717a423 */ /* 0x000fc80000004019 */
[----:B------:R-:W-:Y:S01]  /*3340*/  @!P2 FADD R25, R23, -12583039 ;  /* 0xcb40007f1719a421 */ /* 0x000fe20000000000 */
[----:B0-----:R-:W-:-:S03]  /*3350*/  @!P0 IMAD.MOV.U32 R11, RZ, RZ, 0x3bbb989d ;  /* 0x3bbb989dff0b8424 */ /* 0x001fc600078e00ff */
[----:B------:R-:W-:-:S04]  /*3360*/  @!P2 FFMA R25, R19, 1.4426950216293334961, -R25 ;  /* 0x3fb8aa3b1319a823 */ /* 0x000fc80000000819 */
[----:B------:R-:W-:Y:S01]  /*3370*/  @!P2 FFMA R25, R19, 1.925963033500011079e-08, R25 ;  /* 0x32a570601319a823 */ /* 0x000fe20000000019 */
[----:B------:R-:W-:-:S05]  /*3380*/  @!P0 MOV R19, 0x437c0000 ;  /* 0x437c000000138802 */ /* 0x000fca0000000f00 */
[----:B------:R-:W0:Y:S01]  /*3390*/  @!P2 MUFU.EX2 R25, R25 ;  /* 0x000000190019a308 */ /* 0x000e220000000800 */
[----:B------:R-:W-:Y:S02]  /*33a0*/  @!P2 SHF.L.U32 R23, R23, 0x17, RZ ;  /* 0x000000171717a819 */ /* 0x000fe400000006ff */
[----:B------:R-:W-:-:S03]  /*33b0*/  IADD3 R17, PT, PT, R17, 0x8, RZ ;  /* 0x0000000811117810 */ /* 0x000fc60007ffe0ff */
[----:B0-----:R-:W-:Y:S01]  /*33c0*/  @!P2 FFMA R4, R23, R25, R4 ;  /* 0x000000191704a223 */ /* 0x001fe20000000004 */
[C---:B------:R-:W-:Y:S01]  /*33d0*/  LEA R16, R3.reuse, R16, 0x3 ;  /* 0x0000001003107211 */ /* 0x040fe200078e18ff */
[C---:B------:R-:W-:Y:S01]  /*33e0*/  IMAD R14, R3.reuse, 0x8, R14 ;  /* 0x00000008030e7824 */ /* 0x040fe200078e020e */
[C---:B------:R-:W-:Y:S01]  /*33f0*/  LEA R15, R3.reuse, R15, 0x3 ;  /* 0x0000000f030f7211 */ /* 0x040fe200078e18ff */
[C---:B------:R-:W-:Y:S01]  /*3400*/  IMAD R8, R3.reuse, 0x8, R8 ;  /* 0x0000000803087824 */ /* 0x040fe200078e0208 */
[C---:B------:R-:W-:Y:S01]  /*3410*/  LEA R6, R3.reuse, R6, 0x3 ;  /* 0x0000000603067211 */ /* 0x040fe200078e18ff */
[C---:B------:R-:W-:Y:S01]  /*3420*/  IMAD R13, R3.reuse, 0x8, R13 ;  /* 0x00000008030d7824 */ /* 0x040fe200078e020d */
[C---:B------:R-:W-:Y:S02]  /*3430*/  LEA R7, R3.reuse, R7, 0x3 ;  /* 0x0000000703077211 */ /* 0x040fe400078e18ff */
[C---:B------:R-:W-:Y:S02]  /*3440*/  LEA R9, R3.reuse, R9, 0x3 ;  /* 0x0000000903097211 */ /* 0x040fe400078e18ff */
[----:B------:R-:W-:Y:S01]  /*3450*/  LEA R12, R3, R12, 0x3 ;  /* 0x0000000c030c7211 */ /* 0x000fe200078e18ff */
[----:B--2---:R-:W-:-:S04]  /*3460*/  @!P0 FADD R26, R26, -R21 ;  /* 0x800000151a1a8221 */ /* 0x004fc80000000000 */
[----:B------:R-:W-:-:S04]  /*3470*/  @!P0 FFMA.SAT R10, R26, R11, 0.5 ;  /* 0x3f0000001a0a8423 */ /* 0x000fc8000000200b */
[----:B------:R-:W-:Y:S01]  /*3480*/  @!P0 FFMA.RM R10, R10, R19, 12582913 ;  /* 0x4b4000010a0a8423 */ /* 0x000fe20000004013 */
[----:B------:R-:W-:-:S03]  /*3490*/  @!P3 MOV R11, 0x3bbb989d ;  /* 0x3bbb989d000bb802 */ /* 0x000fc60000000f00 */
[----:B------:R-:W-:-:S04]  /*34a0*/  @!P0 FADD R19, R10, -12583039 ;  /* 0xcb40007f0a138421 */ /* 0x000fc80000000000 */
[----:B------:R-:W-:-:S04]  /*34b0*/  @!P0 FFMA R19, R26, 1.4426950216293334961, -R19 ;  /* 0x3fb8aa3b1a138823 */ /* 0x000fc80000000813 */
[----:B------:R-:W-:-:S06]  /*34c0*/  @!P0 FFMA R26, R26, 1.925963033500011079e-08, R19 ;  /* 0x32a570601a1a8823 */ /* 0x000fcc0000000013 */
[----:B------:R-:W0:Y:S01]  /*34d0*/  @!P0 MUFU.EX2 R26, R26 ;  /* 0x0000001a001a8308 */ /* 0x000e220000000800 */
[----:B---3--:R-:W-:Y:S01]  /*34e0*/  @!P3 FADD R18, R28, -R21 ;  /* 0x800000151c12b221 */ /* 0x008fe20000000000 */
[----:B------:R-:W-:-:S03]  /*34f0*/  @!P3 IMAD.MOV.U32 R28, RZ, RZ, 0x437c0000 ;  /* 0x437c0000ff1cb424 */ /* 0x000fc600078e00ff */
[----:B------:R-:W-:-:S04]  /*3500*/  @!P3 FFMA.SAT R11, R18, R11, 0.5 ;  /* 0x3f000000120bb423 */ /* 0x000fc8000000200b */
[----:B------:R-:W-:-:S04]  /*3510*/  @!P3 FFMA.RM R11, R11, R28, 12582913 ;  /* 0x4b4000010b0bb423 */ /* 0x000fc8000000401c */
[----:B------:R-:W-:-:S04]  /*3520*/  @!P3 FADD R19, R11, -12583039 ;  /* 0xcb40007f0b13b421 */ /* 0x000fc80000000000 */
[----:B------:R-:W-:Y:S01]  /*3530*/  @!P3 FFMA R19, R18, 1.4426950216293334961, -R19 ;  /* 0x3fb8aa3b1213b823 */ /* 0x000fe20000000813 */
[----:B------:R-:W-:-:S03]  /*3540*/  @!P0 SHF.L.U32 R23, R10, 0x17, RZ ;  /* 0x000000170a178819 */ /* 0x000fc600000006ff */
[----:B------:R-:W-:Y:S02]  /*3550*/  @!P3 FFMA R19, R18, 1.925963033500011079e-08, R19 ;  /* 0x32a570601213b823 */ /* 0x000fe40000000013 */
[----:B0-----:R-:W-:Y:S01]  /*3560*/  @!P0 FFMA R4, R23, R26, R4 ;  /* 0x0000001a17048223 */ /* 0x001fe20000000004 */
[----:B------:R-:W-:-:S03]  /*3570*/  ISETP.NE.AND P0, PT, R17, RZ, PT ;  /* 0x000000ff1100720c */ /* 0x000fc60003f05270 */
[----:B------:R-:W0:Y:S01]  /*3580*/  @!P3 MUFU.EX2 R19, R19 ;  /* 0x000000130013b308 */ /* 0x000e220000000800 */
[----:B------:R-:W-:-:S04]  /*3590*/  @!P3 IMAD.SHL.U32 R11, R11, 0x800000, RZ ;  /* 0x008000000b0bb824 */ /* 0x000fc800078e00ff */
[----:B0-----:R-:W-:-:S05]  /*35a0*/  @!P3 FFMA R4, R11, R19, R4 ;  /* 0x000000130b04b223 */ /* 0x001fca0000000004 */
[----:B------:R-:W-:Y:S05]  /*35b0*/  @P0 BRA `(.L_x_77) ;  /* 0xfffffff400d40947 */ /* 0x000fea000383ffff */
.L_x_76:
[----:B------:R-:W-:-:S13]  /*35c0*/  LOP3.LUT P0, R6, R22, 0x7, RZ, 0xc0, !PT ;  /* 0x0000000716067812 */ /* 0x000fda000780c0ff */
[----:B------:R-:W-:Y:S05]  /*35d0*/  @!P0 BRA `(.L_x_75) ;  /* 0x0000000800188947 */ /* 0x000fea0003800000 */
[----:B------:R-:W-:Y:S02]  /*35e0*/  ISETP.GE.U32.AND P0, PT, R6, 0x4, PT ;  /* 0x000000040600780c */ /* 0x000fe40003f06070 */
[----:B------:R-:W-:-:S04]  /*35f0*/  LOP3.LUT R14, R22, 0x3, RZ, 0xc0, !PT ;  /* 0x00000003160e7812 */ /* 0x000fc800078ec0ff */
[----:B------:R-:W-:-:S07]  /*3600*/  ISETP.NE.AND P4, PT, R14, RZ, PT ;  /* 0x000000ff0e00720c */ /* 0x000fce0003f85270 */
[----:B------:R-:W-:Y:S06]  /*3610*/  @!P0 BRA `(.L_x_78) ;  /* 0x0000000400148947 */ /* 0x000fec0003800000 */
[----:B------:R-:W-:-:S05]  /*3620*/  IMAD R7, R5, R3, R2 ;  /* 0x0000000305077224 */ /* 0x000fca00078e0202 */
[C---:B------:R-:W-:Y:S02]  /*3630*/  ISETP.GE.AND P0, PT, R7.reuse, R0, PT ;  /* 0x000000000700720c */ /* 0x040fe40003f06270 */
[----:B------:R-:W-:-:S04]  /*3640*/  IADD3 R17, PT, PT, R7, R3, RZ ;  /* 0x0000000307117210 */ /* 0x000fc80007ffe0ff */
[C---:B------:R-:W-:Y:S02]  /*3650*/  IADD3 R19, PT, PT, R17.reuse, R3, RZ ;  /* 0x0000000311137210 */ /* 0x040fe40007ffe0ff */
[-C--:B------:R-:W-:Y:S02]  /*3660*/  ISETP.GE.AND P1, PT, R17, R0.reuse, PT ;  /* 0x000000001100720c */ /* 0x080fe40003f26270 */
[CC--:B------:R-:W-:Y:S01]  /*3670*/  ISETP.GE.AND P2, PT, R19.reuse, R0.reuse, PT ;  /* 0x000000001300720c */ /* 0x0c0fe20003f46270 */
[----:B------:R-:W-:Y:S02]  /*3680*/  IMAD.IADD R15, R19, 0x1, R3 ;  /* 0x00000001130f7824 */ /* 0x000fe400078e0203 */
[----:B------:R-:W0:Y:S01]  /*3690*/  @!P0 LDC.64 R12, c[0x0][0x380] ;  /* 0x0000e000ff0c8b82 */ /* 0x000e220000000a00 */
[----:B------:R-:W-:Y:S02]  /*36a0*/  @!P0 IMAD R7, R0, UR6, R7 ;  /* 0x0000000600078c24 */ /* 0x000fe4000f8e0207 */
[----:B------:R-:W-:-:S05]  /*36b0*/  ISETP.GE.AND P3, PT, R15, R0, PT ;  /* 0x000000000f00720c */ /* 0x000fca0003f66270 */
[----:B------:R-:W1:Y:S08]  /*36c0*/  @!P1 LDC.64 R10, c[0x0][0x380] ;  /* 0x0000e000ff0a9b82 */ /* 0x000e700000000a00 */
[----:B------:R-:W2:Y:S01]  /*36d0*/  @!P2 LDC.64 R8, c[0x0][0x380] ;  /* 0x0000e000ff08ab82 */ /* 0x000ea20000000a00 */
[----:B0-----:R-:W-:-:S07]  /*36e0*/  @!P0 IMAD.WIDE R12, R7, 0x4, R12 ;  /* 0x00000004070c8825 */ /* 0x001fce00078e020c */
[----:B------:R-:W0:Y:S01]  /*36f0*/  @!P3 LDC.64 R6, c[0x0][0x380] ;  /* 0x0000e000ff06bb82 */ /* 0x000e220000000a00 */
[C---:B------:R-:W-:Y:S01]  /*3700*/  @!P1 IMAD R17, R0.reuse, UR6, R17 ;  /* 0x0000000600119c24 */ /* 0x040fe2000f8e0211 */
[----:B------:R-:W3:Y:S01]  /*3710*/  @!P0 LDG.E R12, desc[UR8][R12.64] ;  /* 0x000000080c0c8981 */ /* 0x000ee2000c1e1900 */
[----:B------:R-:W-:Y:S02]  /*3720*/  @!P2 IMAD R19, R0, UR6, R19 ;  /* 0x000000060013ac24 */ /* 0x000fe4000f8e0213 */
[----:B-1----:R-:W-:-:S06]  /*3730*/  @!P1 IMAD.WIDE R10, R17, 0x4, R10 ;  /* 0x00000004110a9825 */ /* 0x002fcc00078e020a */
[----:B------:R1:W4:Y:S01]  /*3740*/  @!P1 LDG.E R10, desc[UR8][R10.64] ;  /* 0x000000080a0a9981 */ /* 0x000322000c1e1900 */
[----:B--2---:R-:W-:-:S04]  /*3750*/  @!P2 IMAD.WIDE R8, R19, 0x4, R8 ;  /* 0x000000041308a825 */ /* 0x004fc800078e0208 */
[----:B------:R-:W-:Y:S02]  /*3760*/  @!P3 IMAD R17, R0, UR6, R15 ;  /* 0x000000060011bc24 */ /* 0x000fe4000f8e020f */
[----:B------:R-:W2:Y:S02]  /*3770*/  @!P2 LDG.E R8, desc[UR8][R8.64] ;  /* 0x000000080808a981 */ /* 0x000ea4000c1e1900 */
[----:B0-----:R-:W-:-:S06]  /*3780*/  @!P3 IMAD.WIDE R16, R17, 0x4, R6 ;  /* 0x000000041110b825 */ /* 0x001fcc00078e0206 */
[----:B------:R-:W5:Y:S01]  /*3790*/  @!P3 LDG.E R16, desc[UR8][R16.64] ;  /* 0x000000081010b981 */ /* 0x000f62000c1e1900 */
[----:B------:R-:W-:Y:S02]  /*37a0*/  @!P0 MOV R6, 0x3bbb989d ;  /* 0x3bbb989d00068802 */ /* 0x000fe40000000f00 */
[----:B------:R-:W-:Y:S01]  /*37b0*/  @!P0 MOV R7, 0x437c0000 ;  /* 0x437c000000078802 */ /* 0x000fe20000000f00 */
[----:B------:R-:W-:Y:S01]  /*37c0*/  @!P1 IMAD.MOV.U32 R15, RZ, RZ, 0x3bbb989d ;  /* 0x3bbb989dff0f9424 */ /* 0x000fe200078e00ff */
[----:B-1----:R-:W-:Y:S02]  /*37d0*/  @!P1 MOV R11, 0x437c0000 ;  /* 0x437c0000000b9802 */ /* 0x002fe40000000f00 */
[----:B------:R-:W-:Y:S01]  /*37e0*/  @!P2 MOV R18, 0x3bbb989d ;  /* 0x3bbb989d0012a802 */ /* 0x000fe20000000f00 */
[----:B------:R-:W-:Y:S01]  /*37f0*/  @!P2 IMAD.MOV.U32 R26, RZ, RZ, 0x437c0000 ;  /* 0x437c0000ff1aa424 */ /* 0x000fe200078e00ff */
[----:B------:R-:W-:Y:S01]  /*3800*/  IADD3 R5, PT, PT, R5, 0x4, RZ ;  /* 0x0000000405057810 */ /* 0x000fe20007ffe0ff */
[----:B---3--:R-:W-:-:S04]  /*3810*/  @!P0 FADD R13, R12, -R21 ;  /* 0x800000150c0d8221 */ /* 0x008fc80000000000 */
[----:B------:R-:W-:-:S04]  /*3820*/  @!P0 FFMA.SAT R6, R13, R6, 0.5 ;  /* 0x3f0000000d068423 */ /* 0x000fc80000002006 */
[----:B------:R-:W-:Y:S01]  /*3830*/  @!P0 FFMA.RM R6, R6, R7, 12582913 ;  /* 0x4b40000106068423 */ /* 0x000fe20000004007 */
[----:B----4-:R-:W-:-:S03]  /*3840*/  @!P1 FADD R12, R10, -R21 ;  /* 0x800000150a0c9221 */ /* 0x010fc60000000000 */
[----:B------:R-:W-:Y:S01]  /*3850*/  @!P0 FADD R10, R6, -12583039 ;  /* 0xcb40007f060a8421 */ /* 0x000fe20000000000 */
[--C-:B--2---:R-:W-:Y:S01]  /*3860*/  @!P2 FADD R7, R8, -R21.reuse ;  /* 0x800000150807a221 */ /* 0x104fe20000000000 */
[----:B------:R-:W-:Y:S02]  /*3870*/  @!P1 FFMA.SAT R8, R12, R15, 0.5 ;  /* 0x3f0000000c089423 */ /* 0x000fe4000000200f */
[C---:B------:R-:W-:Y:S02]  /*3880*/  @!P0 FFMA R10, R13.reuse, 1.4426950216293334961, -R10 ;  /* 0x3fb8aa3b0d0a8823 */ /* 0x040fe4000000080a */
[----:B------:R-:W-:Y:S02]  /*3890*/  @!P1 FFMA.RM R8, R8, R11, 12582913 ;  /* 0x4b40000108089423 */ /* 0x000fe4000000400b */
[----:B------:R-:W-:Y:S01]  /*38a0*/  @!P0 FFMA R11, R13, 1.925963033500011079e-08, R10 ;  /* 0x32a570600d0b8823 */ /* 0x000fe2000000000a */
[----:B------:R-:W-:Y:S01]  /*38b0*/  @!P3 MOV R15, 0x3bbb989d ;  /* 0x3bbb989d000fb802 */ /* 0x000fe20000000f00 */
[----:B------:R-:W-:Y:S01]  /*38c0*/  @!P2 FFMA.SAT R9, R7, R18, 0.5 ;  /* 0x3f0000000709a423 */ /* 0x000fe20000002012 */
[----:B------:R-:W-:Y:S01]  /*38d0*/  @!P1 FADD R13, R8, -12583039 ;  /* 0xcb40007f080d9421 */ /* 0x000fe20000000000 */
[----:B-----5:R-:W-:Y:S01]  /*38e0*/  @!P3 FADD R10, R16, -R21 ;  /* 0x80000015100ab221 */ /* 0x020fe20000000000 */
[----:B------:R-:W-:Y:S01]  /*38f0*/  @!P3 MOV R18, 0x437c0000 ;  /* 0x437c00000012b802 */ /* 0x000fe20000000f00 */
[----:B------:R-:W-:Y:S01]  /*3900*/  @!P2 FFMA.RM R9, R9, R26, 12582913 ;  /* 0x4b4000010909a423 */ /* 0x000fe2000000401a */
[----:B------:R-:W-:Y:S01]  /*3910*/  @!P1 FFMA R13, R12, 1.4426950216293334961, -R13 ;  /* 0x3fb8aa3b0c0d9823 */ /* 0x000fe2000000080d */
[----:B------:R-:W-:-:S02]  /*3920*/  @!P3 FFMA.SAT R15, R10, R15, 0.5 ;  /* 0x3f0000000a0fb423 */ /* 0x000fc4000000200f */
[----:B------:R-:W-:Y:S01]  /*3930*/  @!P2 FADD R16, R9, -12583039 ;  /* 0xcb40007f0910a421 */ /* 0x000fe20000000000 */
[----:B------:R-:W-:Y:S01]  /*3940*/  @!P1 FFMA R13, R12, 1.925963033500011079e-08, R13 ;  /* 0x32a570600c0d9823 */ /* 0x000fe2000000000d */
[----:B------:R-:W-:Y:S02]  /*3950*/  @!P3 FFMA.RM R12, R15, R18, 12582913 ;  /* 0x4b4000010f0cb423 */ /* 0x000fe40000004012 */
        /* <DEDUP_REMOVED lines=14> */
[----:B------:R-:W-:-:S03]  /*3a40*/  @!P3 IMAD.SHL.U32 R7, R12, 0x800000, RZ ;  /* 0x008000000c07b824 */ /* 0x000fc600078e00ff */
[----:B--2---:R-:W-:-:S04]  /*3a50*/  @!P2 FFMA R4, R9, R16, R4 ;  /* 0x000000100904a223 */ /* 0x004fc80000000004 */
[----:B0-----:R-:W-:-:S07]  /*3a60*/  @!P3 FFMA R4, R7, R10, R4 ;  /* 0x0000000a0704b223 */ /* 0x001fce0000000004 */
.L_x_78:
[----:B------:R-:W-:Y:S05]  /*3a70*/  @!P4 BRA `(.L_x_75) ;  /* 0x0000000000f0c947 */ /* 0x000fea0003800000 */
[----:B------:R-:W-:Y:S02]  /*3a80*/  ISETP.NE.AND P0, PT, R14, 0x1, PT ;  /* 0x000000010e00780c */ /* 0x000fe40003f05270 */
[----:B------:R-:W-:-:S04]  /*3a90*/  LOP3.LUT R6, R22, 0x1, RZ, 0xc0, !PT ;  /* 0x0000000116067812 */ /* 0x000fc800078ec0ff */
[----:B------:R-:W-:-:S07]  /*3aa0*/  ISETP.NE.U32.AND P2, PT, R6, 0x1, PT ;  /* 0x000000010600780c */ /* 0x000fce0003f45070 */
[----:B------:R-:W-:Y:S06]  /*3ab0*/  @!P0 BRA `(.L_x_79) ;  /* 0x00000000008c8947 */ /* 0x000fec0003800000 */
[----:B------:R-:W-:-:S05]  /*3ac0*/  IMAD R11, R5, R3, R2 ;  /* 0x00000003050b7224 */ /* 0x000fca00078e0202 */
[C---:B------:R-:W-:Y:S02]  /*3ad0*/  ISETP.GE.AND P0, PT, R11.reuse, R0, PT ;  /* 0x000000000b00720c */ /* 0x040fe40003f06270 */
[----:B------:R-:W-:-:S04]  /*3ae0*/  IADD3 R13, PT, PT, R11, R3, RZ ;  /* 0x000000030b0d7210 */ /* 0x000fc80007ffe0ff */
[----:B------:R-:W-:-:S07]  /*3af0*/  ISETP.GE.AND P1, PT, R13, R0, PT ;  /* 0x000000000d00720c */ /* 0x000fce0003f26270 */
        /* <DEDUP_REMOVED lines=8> */
[----:B------:R-:W-:Y:S01]  /*3b80*/  @!P0 IMAD.MOV.U32 R11, RZ, RZ, 0x3bbb989d ;  /* 0x3bbb989dff0b8424 */ /* 0x000fe200078e00ff */
[----:B------:R-:W-:Y:S01]  /*3b90*/  @!P0 MOV R14, 0x437c0000 ;  /* 0x437c0000000e8802 */ /* 0x000fe20000000f00 */
[----:B------:R-:W-:Y:S01]  /*3ba0*/  @!P1 IMAD.MOV.U32 R15, RZ, RZ, 0x437c0000 ;  /* 0x437c0000ff0f9424 */ /* 0x000fe200078e00ff */
[----:B------:R-:W-:Y:S01]  /*3bb0*/  @!P1 MOV R13, 0x3bbb989d ;  /* 0x3bbb989d000d9802 */ /* 0x000fe20000000f00 */
[----:B------:R-:W-:Y:S02]  /*3bc0*/  VIADD R5, R5, 0x2 ;  /* 0x0000000205057836 */ /* 0x000fe40000000000 */
[----:B--2---:R-:W-:-:S04]  /*3bd0*/  @!P0 FADD R10, R8, -R21 ;  /* 0x80000015080a8221 */ /* 0x004fc80000000000 */
[----:B------:R-:W-:Y:S01]  /*3be0*/  @!P0 FFMA.SAT R11, R10, R11, 0.5 ;  /* 0x3f0000000a0b8423 */ /* 0x000fe2000000200b */
[----:B---3--:R-:W-:-:S03]  /*3bf0*/  @!P1 FADD R12, R6, -R21 ;  /* 0x80000015060c9221 */ /* 0x008fc60000000000 */
[----:B------:R-:W-:Y:S01]  /*3c00*/  @!P0 FFMA.RM R11, R11, R14, 12582913 ;  /* 0x4b4000010b0b8423 */ /* 0x000fe2000000400e */
[----:B------:R-:W-:-:S03]  /*3c10*/  @!P1 FFMA.SAT R8, R12, R13, 0.5 ;  /* 0x3f0000000c089423 */ /* 0x000fc6000000200d */
[C---:B------:R-:W-:Y:S01]  /*3c20*/  @!P0 FADD R9, R11.reuse, -12583039 ;  /* 0xcb40007f0b098421 */ /* 0x040fe20000000000 */
[----:B------:R-:W-:Y:S01]  /*3c30*/  @!P0 SHF.L.U32 R11, R11, 0x17, RZ ;  /* 0x000000170b0b8819 */ /* 0x000fe200000006ff */
[----:B------:R-:W-:Y:S02]  /*3c40*/  @!P1 FFMA.RM R8, R8, R15, 12582913 ;  /* 0x4b40000108089423 */ /* 0x000fe4000000400f */
[----:B------:R-:W-:Y:S02]  /*3c50*/  @!P0 FFMA R9, R10, 1.4426950216293334961, -R9 ;  /* 0x3fb8aa3b0a098823 */ /* 0x000fe40000000809 */
[----:B------:R-:W-:Y:S02]  /*3c60*/  @!P1 FADD R7, R8, -12583039 ;  /* 0xcb40007f08079421 */ /* 0x000fe40000000000 */
[----:B------:R-:W-:Y:S01]  /*3c70*/  @!P0 FFMA R9, R10, 1.925963033500011079e-08, R9 ;  /* 0x32a570600a098823 */ /* 0x000fe20000000009 */
[----:B------:R-:W-:Y:S01]  /*3c80*/  @!P1 SHF.L.U32 R13, R8, 0x17, RZ ;  /* 0x00000017080d9819 */ /* 0x000fe200000006ff */
[----:B------:R-:W-:-:S04]  /*3c90*/  @!P1 FFMA R7, R12, 1.4426950216293334961, -R7 ;  /* 0x3fb8aa3b0c079823 */ /* 0x000fc80000000807 */
[----:B------:R-:W0:Y:S01]  /*3ca0*/  @!P0 MUFU.EX2 R9, R9 ;  /* 0x0000000900098308 */ /* 0x000e220000000800 */
[----:B------:R-:W-:-:S07]  /*3cb0*/  @!P1 FFMA R7, R12, 1.925963033500011079e-08, R7 ;  /* 0x32a570600c079823 */ /* 0x000fce0000000007 */
[----:B------:R-:W1:Y:S01]  /*3cc0*/  @!P1 MUFU.EX2 R7, R7 ;  /* 0x0000000700079308 */ /* 0x000e620000000800 */
[----:B0-----:R-:W-:-:S04]  /*3cd0*/  @!P0 FFMA R4, R11, R9, R4 ;  /* 0x000000090b048223 */ /* 0x001fc80000000004 */
[----:B-1----:R-:W-:-:S07]  /*3ce0*/  @!P1 FFMA R4, R13, R7, R4 ;  /* 0x000000070d049223 */ /* 0x002fce0000000004 */
.L_x_79:
[----:B------:R-:W-:Y:S05]  /*3cf0*/  @P2 BRA `(.L_x_75) ;  /* 0x0000000000502947 */ /* 0x000fea0003800000 */
[----:B------:R-:W-:Y:S01]  /*3d00*/  IMAD R5, R3, R5, R2 ;  /* 0x0000000503057224 */ /* 0x000fe200078e0202 */
[----:B------:R-:W-:Y:S04]  /*3d10*/  BSSY.RECONVERGENT B0, `(.L_x_75) ;  /* 0x0000012000007945 */ /* 0x000fe80003800200 */
[----:B------:R-:W-:-:S13]  /*3d20*/  ISETP.GE.AND P0, PT, R5, R0, PT ;  /* 0x000000000500720c */ /* 0x000fda0003f06270 */
[----:B------:R-:W-:Y:S05]  /*3d30*/  @P0 BRA `(.L_x_80) ;  /* 0x00000000003c0947 */ /* 0x000fea0003800000 */
[----:B------:R-:W0:Y:S01]  /*3d40*/  LDC.64 R6, c[0x0][0x380] ;  /* 0x0000e000ff067b82 */ /* 0x000e220000000a00 */
[----:B------:R-:W-:-:S04]  /*3d50*/  IMAD R5, R0, UR6, R5 ;  /* 0x0000000600057c24 */ /* 0x000fc8000f8e0205 */
[----:B0-----:R-:W-:-:S06]  /*3d60*/  IMAD.WIDE R6, R5, 0x4, R6 ;  /* 0x0000000405067825 */ /* 0x001fcc00078e0206 */
        /* <DEDUP_REMOVED lines=12> */
.L_x_80:
[----:B------:R-:W-:Y:S05]  /*3e30*/  BSYNC.RECONVERGENT B0 ;  /* 0x0000000000007941 */ /* 0x000fea0003800200 */
.L_x_75:
[----:B------:R-:W0:Y:S01]  /*3e40*/  SHFL.BFLY PT, R5, R4, 0x10, 0x1f ;  /* 0x0e001f0004057f89 */ /* 0x000e2200000e0000 */
[----:B------:R-:W-:-:S13]  /*3e50*/  ISETP.NE.AND P0, PT, R24, RZ, PT ;  /* 0x000000ff1800720c */ /* 0x000fda0003f05270 */
[----:B------:R-:W1:Y:S01]  /*3e60*/  @!P0 S2R R11, SR_CgaCtaId ;  /* 0x00000000000b8919 */ /* 0x000e620000008800 */
[----:B------:R-:W-:-:S04]  /*3e70*/  @!P0 SHF.R.U32.HI R9, RZ, 0x3, R2 ;  /* 0x00000003ff098819 */ /* 0x000fc80000011602 */
[----:B------:R-:W-:Y:S01]  /*3e80*/  @!P0 LOP3.LUT R9, R9, 0x7c, RZ, 0xc0, !PT ;  /* 0x0000007c09098812 */ /* 0x000fe200078ec0ff */
[----:B0-----:R-:W-:Y:S01]  /*3e90*/  FADD R5, R5, R4 ;  /* 0x0000000405057221 */ /* 0x001fe20000000000 */
[----:B------:R-:W-:-:S04]  /*3ea0*/  @!P0 MOV R4, 0x400 ;  /* 0x0000040000048802 */ /* 0x000fc80000000f00 */
[----:B------:R-:W0:Y:S01]  /*3eb0*/  SHFL.BFLY PT, R6, R5, 0x8, 0x1f ;  /* 0x0d001f0005067f89 */ /* 0x000e2200000e0000 */
[----:B------:R-:W-:-:S04]  /*3ec0*/  @!P0 IADD3 R4, PT, PT, R4, 0x80, RZ ;  /* 0x0000008004048810 */ /* 0x000fc80007ffe0ff */
[----:B-1----:R-:W-:-:S04]  /*3ed0*/  @!P0 LEA R4, R11, R4, 0x18 ;  /* 0x000000040b048211 */ /* 0x002fc800078ec0ff */
[----:B------:R-:W-:Y:S01]  /*3ee0*/  @!P0 IADD3 R4, PT, PT, R9, R4, RZ ;  /* 0x0000000409048210 */ /* 0x000fe20007ffe0ff */
        /* <DEDUP_REMOVED lines=11> */
[C---:B------:R-:W-:Y:S01]  /*3fa0*/  VIADD R4, R20.reuse, 0xffffffff ;  /* 0xffffffff14047836 */ /* 0x040fe20000000000 */
[----:B------:R-:W-:Y:S01]  /*3fb0*/  LOP3.LUT R25, R20, 0xf, RZ, 0xc0, !PT ;  /* 0x0000000f14197812 */ /* 0x000fe200078ec0ff */
[----:B------:R-:W-:Y:S01]  /*3fc0*/  HFMA2 R19, -RZ, RZ, 0, 0 ;  /* 0x00000000ff137431 */ /* 0x000fe200000001ff */
[----:B------:R-:W-:Y:S02]  /*3fd0*/  MOV R23, RZ ;  /* 0x000000ff00177202 */ /* 0x000fe40000000f00 */
[----:B------:R-:W-:Y:S02]  /*3fe0*/  ISETP.GE.U32.AND P0, PT, R4, 0xf, PT ;  /* 0x0000000f0400780c */ /* 0x000fe40003f06070 */
[----:B------:R-:W-:-:S11]  /*3ff0*/  ISETP.NE.AND P1, PT, R25, RZ, PT ;  /* 0x000000ff1900720c */ /* 0x000fd60003f25270 */
[----:B------:R-:W-:Y:S05]  /*4000*/  @!P0 BRA `(.L_x_82) ;  /* 0x0000000000848947 */ /* 0x000fea0003800000 */
[----:B------:R-:W0:Y:S01]  /*4010*/  S2UR UR5, SR_CgaCtaId ;  /* 0x00000000000579c3 */ /* 0x000e220000008800 */
[----:B------:R-:W-:Y:S01]  /*4020*/  UMOV UR4, 0x400 ;  /* 0x0000040000047882 */ /* 0x000fe20000000000 */
[C---:B------:R-:W-:Y:S01]  /*4030*/  LOP3.LUT R24, R20.reuse, 0x7fffff0, RZ, 0xc0, !PT ;  /* 0x07fffff014187812 */ /* 0x040fe200078ec0ff */
[----:B------:R-:W-:Y:S01]  /*4040*/  UIADD3 UR4, UPT, UPT, UR4, 0x80, URZ ;  /* 0x0000008004047890 */ /* 0x000fe2000fffe0ff */
[----:B------:R-:W-:Y:S01]  /*4050*/  LOP3.LUT R23, R20, 0x30, RZ, 0xc0, !PT ;  /* 0x0000003014177812 */ /* 0x000fe200078ec0ff */
[----:B------:R-:W-:Y:S01]  /*4060*/  IMAD.MOV.U32 R19, RZ, RZ, RZ ;  /* 0x000000ffff137224 */ /* 0x000fe200078e00ff */
[----:B------:R-:W-:Y:S01]  /*4070*/  IADD3 R24, PT, PT, -R24, RZ, RZ ;  /* 0x000000ff18187210 */ /* 0x000fe20007ffe1ff */
[----:B0-----:R-:W-:-:S04]  /*4080*/  ULEA UR4, UR5, UR4, 0x18 ;  /* 0x0000000405047291 */ /* 0x001fc8000f8ec0ff */
[----:B------:R-:W-:-:S12]  /*4090*/  UIADD3 UR4, UPT, UPT, UR4, 0x20, URZ ;  /* 0x0000002004047890 */ /* 0x000fd8000fffe0ff */
.L_x_83:
        /* <DEDUP_REMOVED lines=24> */
.L_x_82:
[----:B------:R-:W-:Y:S05]  /*4220*/  @!P1 BRA `(.L_x_81) ;  /* 0x0000000000c49947 */ /* 0x000fea0003800000 */
[----:B------:R-:W-:Y:S02]  /*4230*/  ISETP.GE.U32.AND P0, PT, R25, 0x8, PT ;  /* 0x000000081900780c */ /* 0x000fe40003f06070 */
[----:B------:R-:W-:-:S04]  /*4240*/  LOP3.LUT R13, R20, 0x7, RZ, 0xc0, !PT ;  /* 0x00000007140d7812 */ /* 0x000fc800078ec0ff */
[----:B------:R-:W-:-:S07]  /*4250*/  ISETP.NE.AND P1, PT, R13, RZ, PT ;  /* 0x000000ff0d00720c */ /* 0x000fce0003f25270 */
[----:B------:R-:W-:Y:S06]  /*4260*/  @!P0 BRA `(.L_x_84) ;  /* 0x0000000000408947 */ /* 0x000fec0003800000 */
[----:B------:R-:W0:Y:S01]  /*4270*/  S2R R5, SR_CgaCtaId ;  /* 0x0000000000057919 */ /* 0x000e220000008800 */
[----:B------:R-:W-:-:S05]  /*4280*/  MOV R4, 0x400 ;  /* 0x0000040000047802 */ /* 0x000fca0000000f00 */
[----:B------:R-:W-:-:S05]  /*4290*/  VIADD R4, R4, 0x80 ;  /* 0x0000008004047836 */ /* 0x000fca0000000000 */
[----:B0-----:R-:W-:-:S04]  /*42a0*/  LEA R4, R5, R4, 0x18 ;  /* 0x0000000405047211 */ /* 0x001fc800078ec0ff */
[C---:B------:R-:W-:Y:S02]  /*42b0*/  LEA R12, R23.reuse, R4, 0x2 ;  /* 0x00000004170c7211 */ /* 0x040fe400078e10ff */
[----:B------:R-:W-:-:S03]  /*42c0*/  IADD3 R23, PT, PT, R23, 0x8, RZ ;  /* 0x0000000817177810 */ /* 0x000fc60007ffe0ff */
        /* <DEDUP_REMOVED lines=10> */
.L_x_84:
        /* <DEDUP_REMOVED lines=10> */
[----:B------:R-:W-:-:S04]  /*4410*/  IADD3 R23, PT, PT, R23, 0x4, RZ ;  /* 0x0000000417177810 */ /* 0x000fc80007ffe0ff */
[----:B------:R-:W0:Y:S02]  /*4420*/  LDS.128 R4, [R4] ;  /* 0x0000000004047984 */ /* 0x000e240000000c00 */
[----:B0-----:R-:W-:-:S04]  /*4430*/  FADD R8, R19, R4 ;  /* 0x0000000413087221 */ /* 0x001fc80000000000 */
[----:B------:R-:W-:-:S04]  /*4440*/  FADD R5, R8, R5 ;  /* 0x0000000508057221 */ /* 0x000fc80000000000 */
[----:B------:R-:W-:-:S04]  /*4450*/  FADD R6, R5, R6 ;  /* 0x0000000605067221 */ /* 0x000fc80000000000 */
[----:B------:R-:W-:-:S07]  /*4460*/  FADD R19, R6, R7 ;  /* 0x0000000706137221 */ /* 0x000fce0000000000 */
.L_x_85:
[----:B------:R-:W-:Y:S05]  /*4470*/  @!P1 BRA `(.L_x_81) ;  /* 0x0000000000309947 */ /* 0x000fea0003800000 */
[----:B------:R-:W0:Y:S01]  /*4480*/  S2R R5, SR_CgaCtaId ;  /* 0x0000000000057919 */ /* 0x000e220000008800 */
[----:B------:R-:W-:-:S05]  /*4490*/  MOV R4, 0x400 ;  /* 0x0000040000047802 */ /* 0x000fca0000000f00 */
[----:B------:R-:W-:-:S05]  /*44a0*/  VIADD R4, R4, 0x80 ;  /* 0x0000008004047836 */ /* 0x000fca0000000000 */
[----:B0-----:R-:W-:Y:S02]  /*44b0*/  LEA R6, R5, R4, 0x18 ;  /* 0x0000000405067211 */ /* 0x001fe400078ec0ff */
[----:B------:R-:W-:Y:S02]  /*44c0*/  IADD3 R4, PT, PT, -R20, RZ, RZ ;  /* 0x000000ff14047210 */ /* 0x000fe40007ffe1ff */
[----:B------:R-:W-:-:S07]  /*44d0*/  LEA R23, R23, R6, 0x2 ;  /* 0x0000000617177211 */ /* 0x000fce00078e10ff */
.L_x_86:
[----:B------:R0:W1:Y:S01]  /*44e0*/  LDS R6, [R23] ;  /* 0x0000000017067984 */ /* 0x0000620000000800 */
[----:B------:R-:W-:-:S05]  /*44f0*/  VIADD R4, R4, 0x1 ;  /* 0x0000000104047836 */ /* 0x000fca0000000000 */
[----:B------:R-:W-:Y:S02]  /*4500*/  ISETP.NE.AND P0, PT, R4, RZ, PT ;  /* 0x000000ff0400720c */ /* 0x000fe40003f05270 */
[----:B0-----:R-:W-:Y:S01]  /*4510*/  IADD3 R23, PT, PT, R23, 0x4, RZ ;  /* 0x0000000417177810 */ /* 0x001fe20007ffe0ff */
[----:B-1----:R-:W-:-:S10]  /*4520*/  FADD R19, R6, R19 ;  /* 0x0000001306137221 */ /* 0x002fd40000000000 */
[----:B------:R-:W-:Y:S05]  /*4530*/  @P0 BRA `(.L_x_86) ;  /* 0xfffffffc00e80947 */ /* 0x000fea000383ffff */
.L_x_81:
[----:B------:R-:W-:-:S13]  /*4540*/  ISETP.GE.AND P0, PT, R22, 0x1, PT ;  /* 0x000000011600780c */ /* 0x000fda0003f06270 */
[----:B------:R-:W-:Y:S05]  /*4550*/  @!P0 EXIT ;  /* 0x000000000000894d */ /* 0x000fea0003800000 */
[C---:B------:R-:W-:Y:S01]  /*4560*/  ISETP.GE.U32.AND P0, PT, R22.reuse, 0x4, PT ;  /* 0x000000041600780c */ /* 0x040fe20003f06070 */
[----:B------:R-:W-:Y:S01]  /*4570*/  HFMA2 R5, -RZ, RZ, 0, 0 ;  /* 0x00000000ff057431 */ /* 0x000fe200000001ff */
[----:B------:R-:W-:-:S11]  /*4580*/  LOP3.LUT R6, R22, 0x3, RZ, 0xc0, !PT ;  /* 0x0000000316067812 */ /* 0x000fd600078ec0ff */
[----:B------:R-:W-:Y:S05]  /*4590*/  @!P0 BRA `(.L_x_87) ;  /* 0x0000000800708947 */ /* 0x000fea0003800000 */
[----:B------:R-:W0:Y:S01]  /*45a0*/  LDC.64 R8, c[0x0][0x380] ;  /* 0x0000e000ff087b82 */ /* 0x000e220000000a00 */
[----:B------:R-:W-:Y:S01]  /*45b0*/  LOP3.LUT R5, R22, 0x7ffffffc, RZ, 0xc0, !PT ;  /* 0x7ffffffc16057812 */ /* 0x000fe200078ec0ff */
[C-C-:B------:R-:W-:Y:S01]  /*45c0*/  IMAD.IADD R22, R3.reuse, 0x1, R2.reuse ;  /* 0x0000000103167824 */ /* 0x140fe200078e0202 */
[CC--:B------:R-:W-:Y:S01]  /*45d0*/  LEA R18, R3.reuse, R2.reuse, 0x1 ;  /* 0x0000000203127211 */ /* 0x0c0fe200078e08ff */
[C-C-:B------:R-:W-:Y:S01]  /*45e0*/  IMAD R20, R0.reuse, UR6, R2.reuse ;  /* 0x0000000600147c24 */ /* 0x140fe2000f8e0202 */
[----:B------:R-:W-:Y:S01]  /*45f0*/  MOV R16, R2 ;  /* 0x0000000200107202 */ /* 0x000fe20000000f00 */
[----:B------:R-:W-:Y:S01]  /*4600*/  IMAD R17, R3, 0x3, R2 ;  /* 0x0000000303117824 */ /* 0x000fe200078e0202 */
[----:B------:R-:W-:Y:S01]  /*4610*/  IADD3 R26, PT, PT, -R5, RZ, RZ ;  /* 0x000000ff051a7210 */ /* 0x000fe20007ffe1ff */
[----:B------:R-:W1:Y:S01]  /*4620*/  LDC.64 R10, c[0x0][0x388] ;  /* 0x0000e200ff0a7b82 */ /* 0x000e620000000a00 */
[----:B------:R-:W-:Y:S01]  /*4630*/  IMAD R23, R0, UR6, R22 ;  /* 0x0000000600177c24 */ /* 0x000fe2000f8e0216 */
[----:B------:R-:W2:Y:S01]  /*4640*/  LDCU UR4, c[0x0][0x394] ;  /* 0x00007280ff0477ac */ /* 0x000ea20008000800 */
[----:B------:R-:W-:-:S02]  /*4650*/  IMAD R24, R3, 0x2, R20 ;  /* 0x0000000203187824 */ /* 0x000fc400078e0214 */
[----:B------:R-:W-:-:S07]  /*4660*/  IMAD R25, R3, 0x3, R20 ;  /* 0x0000000303197824 */ /* 0x000fce00078e0214 */
.L_x_104:
[----:B--2---:R-:W-:Y:S01]  /*4670*/  ISETP.GE.AND P0, PT, R16, UR4, PT ;  /* 0x0000000410007c0c */ /* 0x004fe2000bf06270 */
[----:B------:R-:W-:-:S12]  /*4680*/  BSSY.RECONVERGENT B0, `(.L_x_88) ;  /* 0x000001f000007945 */ /* 0x000fd80003800200 */
[----:B0--34-:R-:W-:Y:S05]  /*4690*/  @P0 BRA `(.L_x_89) ;  /* 0x0000000000740947 */ /* 0x019fea0003800000 */
[----:B0-----:R-:W-:-:S06]  /*46a0*/  IMAD.WIDE R12, R20, 0x4, R8 ;  /* 0x00000004140c7825 */ /* 0x001fcc00078e0208 */
[----:B------:R0:W2:Y:S01]  /*46b0*/  LDG.E R12, desc[UR8][R12.64] ;  /* 0x000000080c0c7981 */ /* 0x0000a2000c1e1900 */
[----:B------:R-:W-:Y:S01]  /*46c0*/  MOV R7, 0x3bbb989d ;  /* 0x3bbb989d00077802 */ /* 0x000fe20000000f00 */
[----:B------:R-:W-:Y:S01]  /*46d0*/  IMAD.MOV.U32 R15, RZ, RZ, 0x437c0000 ;  /* 0x437c0000ff0f7424 */ /* 0x000fe200078e00ff */
[----:B------:R-:W0:Y:S01]  /*46e0*/  MUFU.RCP R14, R19 ;  /* 0x00000013000e7308 */ /* 0x000e220000001000 */
[----:B------:R-:W-:Y:S01]  /*46f0*/  BSSY.RECONVERGENT B1, `(.L_x_90) ;  /* 0x0000015000017945 */ /* 0x000fe20003800200 */
[----:B0-----:R-:W-:-:S04]  /*4700*/  FFMA R13, R14, -R19, 1 ;  /* 0x3f8000000e0d7423 */ /* 0x001fc80000000813 */
[----:B------:R-:W-:Y:S01]  /*4710*/  FFMA R13, R14, R13, R14 ;  /* 0x0000000d0e0d7223 */ /* 0x000fe2000000000e */
[----:B--2---:R-:W-:-:S04]  /*4720*/  FADD R0, R12, -R21 ;  /* 0x800000150c007221 */ /* 0x004fc80000000000 */
[----:B------:R-:W-:-:S04]  /*4730*/  FFMA.SAT R4, R0, R7, 0.5 ;  /* 0x3f00000000047423 */ /* 0x000fc80000002007 */
[----:B------:R-:W-:-:S04]  /*4740*/  FFMA.RM R4, R4, R15, 12582913 ;  /* 0x4b40000104047423 */ /* 0x000fc8000000400f */
[----:B------:R-:W-:-:S04]  /*4750*/  FADD R7, R4, -12583039 ;  /* 0xcb40007f04077421 */ /* 0x000fc80000000000 */
[----:B------:R-:W-:-:S04]  /*4760*/  FFMA R7, R0, 1.4426950216293334961, -R7 ;  /* 0x3fb8aa3b00077823 */ /* 0x000fc80000000807 */
[----:B------:R-:W-:Y:S01]  /*4770*/  FFMA R7, R0, 1.925963033500011079e-08, R7 ;  /* 0x32a5706000077823 */ /* 0x000fe20000000007 */
[----:B------:R-:W-:-:S05]  /*4780*/  SHF.L.U32 R0, R4, 0x17, RZ ;  /* 0x0000001704007819 */ /* 0x000fca00000006ff */
        /* <DEDUP_REMOVED lines=9> */
[----:B-1----:R-:W-:Y:S05]  /*4820*/  CALL.REL.NOINC `($__internal_1_$__cuda_sm3x_div_rn_noftz_f32_slowpath) ;  /* 0x00000008008c7944 */ /* 0x002fea0003c00000 */
[----:B------:R-:W-:-:S07]  /*4830*/  IMAD.MOV.U32 R15, RZ, RZ, R0 ;  /* 0x000000ffff0f7224 */ /* 0x000fce00078e0000 */
.L_x_91:
[----:B------:R-:W-:Y:S05]  /*4840*/  BSYNC.RECONVERGENT B1 ;  /* 0x0000000000017941 */ /* 0x000fea0003800200 */
.L_x_90:
[----:B-1----:R-:W-:-:S05]  /*4850*/  IMAD.WIDE R12, R20, 0x4, R10 ;  /* 0x00000004140c7825 */ /* 0x002fca00078e020a */
[----:B------:R2:W-:Y:S02]  /*4860*/  STG.E desc[UR8][R12.64], R15 ;  /* 0x0000000f0c007986 */ /* 0x0005e4000c101908 */
.L_x_89:
[----:B------:R-:W-:Y:S05]  /*4870*/  BSYNC.RECONVERGENT B0 ;  /* 0x0000000000007941 */ /* 0x000fea0003800200 */
.L_x_88:
[----:B------:R-:W-:Y:S01]  /*4880*/  ISETP.GE.AND P0, PT, R22, UR4, PT ;  /* 0x0000000416007c0c */ /* 0x000fe2000bf06270 */
[----:B------:R-:W-:-:S12]  /*4890*/  BSSY.RECONVERGENT B0, `(.L_x_92) ;  /* 0x000001f000007945 */ /* 0x000fd80003800200 */
[----:B------:R-:W-:Y:S05]  /*48a0*/  @P0 BRA `(.L_x_93) ;  /* 0x0000000000740947 */ /* 0x000fea0003800000 */
[----:B0-2---:R-:W-:-:S06]  /*48b0*/  IMAD.WIDE R12, R23, 0x4, R8 ;  /* 0x00000004170c7825 */ /* 0x005fcc00078e0208 */
[----:B------:R0:W2:Y:S01]  /*48c0*/  LDG.E R12, desc[UR8][R12.64] ;  /* 0x000000080c0c7981 */ /* 0x0000a2000c1e1900 */
[----:B------:R-:W-:Y:S01]  /*48d0*/  HFMA2 R7, -RZ, RZ, 0.96630859375, -0.0022525787353515625 ;  /* 0x3bbb989dff077431 */ /* 0x000fe200000001ff */
[----:B------:R-:W-:Y:S01]  /*48e0*/  MOV R15, 0x437c0000 ;  /* 0x437c0000000f7802 */ /* 0x000fe20000000f00 */
[----:B------:R-:W0:Y:S01]  /*48f0*/  MUFU.RCP R14, R19 ;  /* 0x00000013000e7308 */ /* 0x000e220000001000 */
[----:B------:R-:W-:Y:S01]  /*4900*/  BSSY.RECONVERGENT B1, `(.L_x_94) ;  /* 0x0000015000017945 */ /* 0x000fe20003800200 */
[----:B0-----:R-:W-:Y:S01]  /*4910*/  FFMA R13, R14, -R19, 1 ;  /* 0x3f8000000e0d7423 */ /* 0x001fe20000000813 */
[----:B--2---:R-:W-:-:S04]  /*4920*/  FADD R0, R12, -R21 ;  /* 0x800000150c007221 */ /* 0x004fc80000000000 */
[----:B------:R-:W-:-:S04]  /*4930*/  FFMA.SAT R4, R0, R7, 0.5 ;  /* 0x3f00000000047423 */ /* 0x000fc80000002007 */
[----:B------:R-:W-:-:S04]  /*4940*/  FFMA.RM R4, R4, R15, 12582913 ;  /* 0x4b40000104047423 */ /* 0x000fc8000000400f */
[C---:B------:R-:W-:Y:S01]  /*4950*/  FADD R7, R4.reuse, -12583039 ;  /* 0xcb40007f04077421 */ /* 0x040fe20000000000 */
[----:B------:R-:W-:-:S03]  /*4960*/  IMAD.SHL.U32 R4, R4, 0x800000, RZ ;  /* 0x0080000004047824 */ /* 0x000fc600078e00ff */
[----:B------:R-:W-:-:S04]  /*4970*/  FFMA R7, R0, 1.4426950216293334961, -R7 ;  /* 0x3fb8aa3b00077823 */ /* 0x000fc80000000807 */
[----:B------:R-:W-:Y:S01]  /*4980*/  FFMA R7, R0, 1.925963033500011079e-08, R7 ;  /* 0x32a5706000077823 */ /* 0x000fe20000000007 */
[----:B------:R-:W-:-:S05]  /*4990*/  FFMA R0, R14, R13, R14 ;  /* 0x0000000d0e007223 */ /* 0x000fca000000000e */
        /* <DEDUP_REMOVED lines=8> */
[----:B------:R-:W-:Y:S02]  /*4a20*/  MOV R4, R19 ;  /* 0x0000001300047202 */ /* 0x000fe40000000f00 */
[----:B------:R-:W-:-:S07]  /*4a30*/  MOV R12, 0x4a50 ;  /* 0x00004a50000c7802 */ /* 0x000fce0000000f00 */
[----:B-1----:R-:W-:Y:S05]  /*4a40*/  CALL.REL.NOINC `($__internal_1_$__cuda_sm3x_div_rn_noftz_f32_slowpath) ;  /* 0x0000000800047944 */ /* 0x002fea0003c00000 */
.L_x_95:
[----:B------:R-:W-:Y:S05]  /*4a50*/  BSYNC.RECONVERGENT B1 ;  /* 0x0000000000017941 */ /* 0x000fea0003800200 */
.L_x_94:
[----:B-1----:R-:W-:-:S05]  /*4a60*/  IMAD.WIDE R12, R23, 0x4, R10 ;  /* 0x00000004170c7825 */ /* 0x002fca00078e020a */
[----:B------:R3:W-:Y:S02]  /*4a70*/  STG.E desc[UR8][R12.64], R0 ;  /* 0x000000000c007986 */ /* 0x0007e4000c101908 */
.L_x_93:
[----:B------:R-:W-:Y:S05]  /*4a80*/  BSYNC.RECONVERGENT B0 ;  /* 0x0000000000007941 */ /* 0x000fea0003800200 */
.L_x_92:
[----:B------:R-:W-:Y:S01]  /*4a90*/  ISETP.GE.AND P0, PT, R18, UR4, PT ;  /* 0x0000000412007c0c */ /* 0x000fe2000bf06270 */
[----:B------:R-:W-:-:S12]  /*4aa0*/  BSSY.RECONVERGENT B0, `(.L_x_96) ;  /* 0x000001f000007945 */ /* 0x000fd80003800200 */
[----:B------:R-:W-:Y:S05]  /*4ab0*/  @P0 BRA `(.L_x_97) ;  /* 0x0000000000740947 */ /* 0x000fea0003800000 */
[----:B0-23--:R-:W-:-:S06]  /*4ac0*/  IMAD.WIDE R12, R24, 0x4, R8 ;  /* 0x00000004180c7825 */ /* 0x00dfcc00078e0208 */
[----:B------:R0:W2:Y:S01]  /*4ad0*/  LDG.E R12, desc[UR8][R12.64] ;  /* 0x000000080c0c7981 */ /* 0x0000a2000c1e1900 */
[----:B------:R-:W-:Y:S02]  /*4ae0*/  HFMA2 R15, -RZ, RZ, 3.7421875, 0 ;  /* 0x437c0000ff0f7431 */ /* 0x000fe400000001ff */
[----:B------:R-:W-:Y:S01]  /*4af0*/  IMAD.MOV.U32 R7, RZ, RZ, 0x3bbb989d ;  /* 0x3bbb989dff077424 */ /* 0x000fe200078e00ff */
[----:B------:R-:W0:Y:S01]  /*4b00*/  MUFU.RCP R14, R19 ;  /* 0x00000013000e7308 */ /* 0x000e220000001000 */
[----:B------:R-:W-:Y:S01]  /*4b10*/  BSSY.RECONVERGENT B1, `(.L_x_98) ;  /* 0x0000015000017945 */ /* 0x000fe20003800200 */
[----:B0-----:R-:W-:Y:S01]  /*4b20*/  FFMA R13, R14, -R19, 1 ;  /* 0x3f8000000e0d7423 */ /* 0x001fe20000000813 */
[----:B--2---:R-:W-:-:S04]  /*4b30*/  FADD R0, R12, -R21 ;  /* 0x800000150c007221 */ /* 0x004fc80000000000 */
[----:B------:R-:W-:-:S04]  /*4b40*/  FFMA.SAT R4, R0, R7, 0.5 ;  /* 0x3f00000000047423 */ /* 0x000fc80000002007 */
[----:B------:R-:W-:-:S04]  /*4b50*/  FFMA.RM R4, R4, R15, 12582913 ;  /* 0x4b40000104047423 */ /* 0x000fc8000000400f */
[C---:B------:R-:W-:Y:S01]  /*4b60*/  FADD R7, R4.reuse, -12583039 ;  /* 0xcb40007f04077421 */ /* 0x040fe20000000000 */
[----:B------:R-:W-:-:S03]  /*4b70*/  SHF.L.U32 R4, R4, 0x17, RZ ;  /* 0x0000001704047819 */ /* 0x000fc600000006ff */
        /* <DEDUP_REMOVED lines=11> */
[----:B------:R-:W-:Y:S02]  /*4c30*/  MOV R4, R19 ;  /* 0x0000001300047202 */ /* 0x000fe40000000f00 */
[----:B------:R-:W-:-:S07]  /*4c40*/  MOV R12, 0x4c60 ;  /* 0x00004c60000c7802 */ /* 0x000fce0000000f00 */
[----:B-1----:R-:W-:Y:S05]  /*4c50*/  CALL.REL.NOINC `($__internal_1_$__cuda_sm3x_div_rn_noftz_f32_slowpath) ;  /* 0x0000000400807944 */ /* 0x002fea0003c00000 */
.L_x_99:
[----:B------:R-:W-:Y:S05]  /*4c60*/  BSYNC.RECONVERGENT B1 ;  /* 0x0000000000017941 */ /* 0x000fea0003800200 */
.L_x_98:
[----:B-1----:R-:W-:-:S05]  /*4c70*/  IMAD.WIDE R12, R24, 0x4, R10 ;  /* 0x00000004180c7825 */ /* 0x002fca00078e020a */
[----:B------:R4:W-:Y:S02]  /*4c80*/  STG.E desc[UR8][R12.64], R0 ;  /* 0x000000000c007986 */ /* 0x0009e4000c101908 */
.L_x_97:
[----:B------:R-:W-:Y:S05]  /*4c90*/  BSYNC.RECONVERGENT B0 ;  /* 0x0000000000007941 */ /* 0x000fea0003800200 */
.L_x_96:
[----:B------:R-:W-:Y:S01]  /*4ca0*/  ISETP.GE.AND P0, PT, R17, UR4, PT ;  /* 0x0000000411007c0c */ /* 0x000fe2000bf06270 */
[----:B------:R-:W-:-:S12]  /*4cb0*/  BSSY.RECONVERGENT B0, `(.L_x_100) ;  /* 0x000001f000007945 */ /* 0x000fd80003800200 */
[----:B------:R-:W-:Y:S05]  /*4cc0*/  @P0 BRA `(.L_x_101) ;  /* 0x0000000000740947 */ /* 0x000fea0003800000 */
[----:B0-234-:R-:W-:-:S06]  /*4cd0*/  IMAD.WIDE R12, R25, 0x4, R8 ;  /* 0x00000004190c7825 */ /* 0x01dfcc00078e0208 */
[----:B------:R0:W2:Y:S01]  /*4ce0*/  LDG.E R12, desc[UR8][R12.64] ;  /* 0x000000080c0c7981 */ /* 0x0000a2000c1e1900 */
[----:B------:R-:W-:Y:S01]  /*4cf0*/  MOV R7, 0x3bbb989d ;  /* 0x3bbb989d00077802 */ /* 0x000fe20000000f00 */
        /* <DEDUP_REMOVED lines=19> */
[----:B------:R-:W-:Y:S01]  /*4e30*/  MOV R0, R15 ;  /* 0x0000000f00007202 */ /* 0x000fe20000000f00 */
[----:B------:R-:W-:Y:S01]  /*4e40*/  IMAD.MOV.U32 R4, RZ, RZ, R19 ;  /* 0x000000ffff047224 */ /* 0x000fe200078e0013 */
[----:B------:R-:W-:-:S07]  /*4e50*/  MOV R12, 0x4e70 ;  /* 0x00004e70000c7802 */ /* 0x000fce0000000f00 */
[----:B-1----:R-:W-:Y:S05]  /*4e60*/  CALL.REL.NOINC `($__internal_1_$__cuda_sm3x_div_rn_noftz_f32_slowpath) ;  /* 0x0000000000fc7944 */ /* 0x002fea0003c00000 */
.L_x_103:
[----:B------:R-:W-:Y:S05]  /*4e70*/  BSYNC.RECONVERGENT B1 ;  /* 0x0000000000017941 */ /* 0x000fea0003800200 */
.L_x_102:
[----:B-1----:R-:W-:-:S05]  /*4e80*/  IMAD.WIDE R12, R25, 0x4, R10 ;  /* 0x00000004190c7825 */ /* 0x002fca00078e020a */
[----:B------:R0:W-:Y:S02]  /*4e90*/  STG.E desc[UR8][R12.64], R0 ;  /* 0x000000000c007986 */ /* 0x0001e4000c101908 */
.L_x_101:
[----:B------:R-:W-:Y:S05]  /*4ea0*/  BSYNC.RECONVERGENT B0 ;  /* 0x0000000000007941 */ /* 0x000fea0003800200 */
.L_x_100:
[----:B------:R-:W-:Y:S01]  /*4eb0*/  IADD3 R26, PT, PT, R26, 0x4, RZ ;  /* 0x000000041a1a7810 */ /* 0x000fe20007ffe0ff */
[C---:B------:R-:W-:Y:S01]  /*4ec0*/  IMAD R23, R3.reuse, 0x4, R23 ;  /* 0x0000000403177824 */ /* 0x040fe200078e0217 */
[C---:B------:R-:W-:Y:S01]  /*4ed0*/  LEA R22, R3.reuse, R22, 0x2 ;  /* 0x0000001603167211 */ /* 0x040fe200078e10ff */
[C---:B------:R-:W-:Y:S01]  /*4ee0*/  IMAD R17, R3.reuse, 0x4, R17 ;  /* 0x0000000403117824 */ /* 0x040fe200078e0211 */
[----:B------:R-:W-:Y:S01]  /*4ef0*/  ISETP.NE.AND P0, PT, R26, RZ, PT ;  /* 0x000000ff1a00720c */ /* 0x000fe20003f05270 */
[C---:B------:R-:W-:Y:S01]  /*4f00*/  IMAD R16, R3.reuse, 0x4, R16 ;  /* 0x0000000403107824 */ /* 0x040fe200078e0210 */
[C---:B------:R-:W-:Y:S02]  /*4f10*/  LEA R18, R3.reuse, R18, 0x2 ;  /* 0x0000001203127211 */ /* 0x040fe400078e10ff */
[C---:B------:R-:W-:Y:S02]  /*4f20*/  LEA R24, R3.reuse, R24, 0x2 ;  /* 0x0000001803187211 */ /* 0x040fe400078e10ff */
[----:B------:R-:W-:-:S02]  /*4f30*/  LEA R25, R3, R25, 0x2 ;  /* 0x0000001903197211 */ /* 0x000fc400078e10ff */
[----:B------:R-:W-:-:S05]  /*4f40*/  LEA R20, R3, R20, 0x2 ;  /* 0x0000001403147211 */ /* 0x000fca00078e10ff */
[----:B------:R-:W-:Y:S05]  /*4f50*/  @P0 BRA `(.L_x_104) ;  /* 0xfffffff400c40947 */ /* 0x000fea000383ffff */
.L_x_87:
[----:B------:R-:W-:-:S13]  /*4f60*/  ISETP.NE.AND P0, PT, R6, RZ, PT ;  /* 0x000000ff0600720c */ /* 0x000fda0003f05270 */
[----:B------:R-:W-:Y:S05]  /*4f70*/  @!P0 EXIT ;  /* 0x000000000000894d */ /* 0x000fea0003800000 */
[----:B------:R-:W5:Y:S01]  /*4f80*/  LDC R7, c[0x0][0x394] ;  /* 0x0000e500ff077b82 */ /* 0x000f620000000800 */
[----:B------:R-:W-:Y:S01]  /*4f90*/  IMAD R2, R3, R5, R2 ;  /* 0x0000000503027224 */ /* 0x000fe200078e0202 */
[----:B------:R-:W-:Y:S01]  /*4fa0*/  IADD3 R6, PT, PT, -R6, RZ, RZ ;  /* 0x000000ff06067210 */ /* 0x000fe20007ffe1ff */
[----:B------:R-:W2:Y:S05]  /*4fb0*/  LDCU UR4, c[0x0][0x394] ;  /* 0x00007280ff0477ac */ /* 0x000eaa0008000800 */
[----:B-1----:R-:W1:Y:S08]  /*4fc0*/  LDC.64 R10, c[0x0][0x380] ;  /* 0x0000e000ff0a7b82 */ /* 0x002e700000000a00 */
[----:B0-----:R-:W0:Y:S01]  /*4fd0*/  LDC.64 R8, c[0x0][0x388] ;  /* 0x0000e200ff087b82 */ /* 0x001e220000000a00 */
[----:B--2--5:R-:W-:-:S07]  /*4fe0*/  IMAD R5, R7, UR6, R2 ;  /* 0x0000000607057c24 */ /* 0x024fce000f8e0202 */
.L_x_109:
[----:B------:R-:W-:Y:S01]  /*4ff0*/  ISETP.GE.AND P0, PT, R2, UR4, PT ;  /* 0x0000000402007c0c */ /* 0x000fe2000bf06270 */
[----:B------:R-:W-:Y:S01]  /*5000*/  BSSY.RECONVERGENT B0, `(.L_x_105) ;  /* 0x0000021000007945 */ /* 0x000fe20003800200 */
[----:B------:R-:W-:-:S04]  /*5010*/  IADD3 R6, PT, PT, R6, 0x1, RZ ;  /* 0x0000000106067810 */ /* 0x000fc80007ffe0ff */
[----:B------:R-:W-:-:S07]  /*5020*/  ISETP.NE.AND P2, PT, R6, RZ, PT ;  /* 0x000000ff0600720c */ /* 0x000fce0003f45270 */
[----:B--2---:R-:W-:Y:S06]  /*5030*/  @P0 BRA `(.L_x_106) ;  /* 0x0000000000740947 */ /* 0x004fec0003800000 */
[----:B-1-34-:R-:W-:-:S06]  /*5040*/  IMAD.WIDE R12, R5, 0x4, R10 ;  /* 0x00000004050c7825 */ /* 0x01afcc00078e020a */
[----:B------:R1:W2:Y:S01]  /*5050*/  LDG.E R12, desc[UR8][R12.64] ;  /* 0x000000080c0c7981 */ /* 0x0002a2000c1e1900 */
[----:B------:R-:W-:Y:S02]  /*5060*/  HFMA2 R15, -RZ, RZ, 3.7421875, 0 ;  /* 0x437c0000ff0f7431 */ /* 0x000fe400000001ff */
[----:B------:R-:W-:Y:S01]  /*5070*/  IMAD.MOV.U32 R7, RZ, RZ, 0x3bbb989d ;  /* 0x3bbb989dff077424 */ /* 0x000fe200078e00ff */
[----:B------:R-:W1:Y:S01]  /*5080*/  MUFU.RCP R14, R19 ;  /* 0x00000013000e7308 */ /* 0x000e620000001000 */
[----:B------:R-:W-:Y:S01]  /*5090*/  BSSY.RECONVERGENT B1, `(.L_x_107) ;  /* 0x0000015000017945 */ /* 0x000fe20003800200 */
[----:B-1----:R-:W-:Y:S01]  /*50a0*/  FFMA R13, R14, -R19, 1 ;  /* 0x3f8000000e0d7423 */ /* 0x002fe20000000813 */
        /* <DEDUP_REMOVED lines=9> */
[----:B-1----:R-:W-:-:S06]  /*5140*/  FMUL R15, R4, R7 ;  /* 0x00000007040f7220 */ /* 0x002fcc0000400000 */
[----:B------:R-:W1:Y:S01]  /*5150*/  FCHK P0, R15, R19 ;  /* 0x000000130f007302 */ /* 0x000e620000000000 */
[----:B------:R-:W-:-:S04]  /*5160*/  FFMA R4, R0, R15, RZ ;  /* 0x0000000f00047223 */ /* 0x000fc800000000ff */
[----:B------:R-:W-:-:S04]  /*5170*/  FFMA R13, R4, -R19, R15 ;  /* 0x80000013040d7223 */ /* 0x000fc8000000000f */
[----:B------:R-:W-:Y:S01]  /*5180*/  FFMA R0, R0, R13, R4 ;  /* 0x0000000d00007223 */ /* 0x000fe20000000004 */
[----:B-1----:R-:W-:Y:S06]  /*5190*/  @!P0 BRA `(.L_x_108) ;  /* 0x0000000000108947 */ /* 0x002fec0003800000 */
[----:B------:R-:W-:Y:S01]  /*51a0*/  IMAD.MOV.U32 R0, RZ, RZ, R15 ;  /* 0x000000ffff007224 */ /* 0x000fe200078e000f */
[----:B------:R-:W-:Y:S02]  /*51b0*/  MOV R4, R19 ;  /* 0x0000001300047202 */ /* 0x000fe40000000f00 */
[----:B------:R-:W-:-:S07]  /*51c0*/  MOV R12, 0x51e0 ;  /* 0x000051e0000c7802 */ /* 0x000fce0000000f00 */
[----:B0-----:R-:W-:Y:S05]  /*51d0*/  CALL.REL.NOINC `($__internal_1_$__cuda_sm3x_div_rn_noftz_f32_slowpath) ;  /* 0x0000000000207944 */ /* 0x001fea0003c00000 */
.L_x_108:
[----:B------:R-:W-:Y:S05]  /*51e0*/  BSYNC.RECONVERGENT B1 ;  /* 0x0000000000017941 */ /* 0x000fea0003800200 */
.L_x_107:
[----:B0-----:R-:W-:-:S05]  /*51f0*/  IMAD.WIDE R12, R5, 0x4, R8 ;  /* 0x00000004050c7825 */ /* 0x001fca00078e0208 */
[----:B------:R2:W-:Y:S02]  /*5200*/  STG.E desc[UR8][R12.64], R0 ;  /* 0x000000000c007986 */ /* 0x0005e4000c101908 */
.L_x_106:
[----:B------:R-:W-:Y:S05]  /*5210*/  BSYNC.RECONVERGENT B0 ;  /* 0x0000000000007941 */ /* 0x000fea0003800200 */
.L_x_105:
[C---:B------:R-:W-:Y:S01]  /*5220*/  IADD3 R5, PT, PT, R3.reuse, R5, RZ ;  /* 0x0000000503057210 */ /* 0x040fe20007ffe0ff */
[----:B------:R-:W-:Y:S01]  /*5230*/  IMAD.IADD R2, R3, 0x1, R2 ;  /* 0x0000000103027824 */ /* 0x000fe200078e0202 */
[----:B------:R-:W-:Y:S06]  /*5240*/  @P2 BRA `(.L_x_109) ;  /* 0xfffffffc00682947 */ /* 0x000fec000383ffff */
[----:B------:R-:W-:Y:S05]  /*5250*/  EXIT ;  /* 0x000000000000794d */ /* 0x000fea0003800000 */
        .weak           $__internal_1_$__cuda_sm3x_div_rn_noftz_f32_slowpath
        .type           $__internal_1_$__cuda_sm3x_div_rn_noftz_f32_slowpath,@function
        .size           $__internal_1_$__cuda_sm3x_div_rn_noftz_f32_slowpath,(.L_x_190 - $__internal_1_$__cuda_sm3x_div_rn_noftz_f32_slowpath)
$__internal_1_$__cuda_sm3x_div_rn_noftz_f32_slowpath:
[----:B------:R-:W-:Y:S01]  /*5260*/  SHF.R.U32.HI R7, RZ, 0x17, R4 ;  /* 0x00000017ff077819 */ /* 0x000fe20000011604 */
[----:B------:R-:W-:Y:S01]  /*5270*/  BSSY.RECONVERGENT B2, `(.L_x_110) ;  /* 0x0000063000027945 */ /* 0x000fe20003800200 */
[----:B------:R-:W-:Y:S02]  /*5280*/  SHF.R.U32.HI R14, RZ, 0x17, R0 ;  /* 0x00000017ff0e7819 */ /* 0x000fe40000011600 */
[----:B------:R-:W-:Y:S02]  /*5290*/  LOP3.LUT R7, R7, 0xff, RZ, 0xc0, !PT ;  /* 0x000000ff07077812 */ /* 0x000fe400078ec0ff */
[----:B------:R-:W-:Y:S02]  /*52a0*/  LOP3.LUT R14, R14, 0xff, RZ, 0xc0, !PT ;  /* 0x000000ff0e0e7812 */ /* 0x000fe400078ec0ff */
[----:B------:R-:W-:Y:S02]  /*52b0*/  IADD3 R15, PT, PT, R7, -0x1, RZ ;  /* 0xffffffff070f7810 */ /* 0x000fe40007ffe0ff */
[----:B------:R-:W-:-:S02]  /*52c0*/  IADD3 R13, PT, PT, R14, -0x1, RZ ;  /* 0xffffffff0e0d7810 */ /* 0x000fc40007ffe0ff */
[----:B------:R-:W-:-:S04]  /*52d0*/  ISETP.GT.U32.AND P0, PT, R15, 0xfd, PT ;  /* 0x000000fd0f00780c */ /* 0x000fc80003f04070 */
[----:B------:R-:W-:-:S13]  /*52e0*/  ISETP.GT.U32.OR P0, PT, R13, 0xfd, P0 ;  /* 0x000000fd0d00780c */ /* 0x000fda0000704470 */
[----:B------:R-:W-:Y:S01]  /*52f0*/  @!P0 IMAD.MOV.U32 R13, RZ, RZ, RZ ;  /* 0x000000ffff0d8224 */ /* 0x000fe200078e00ff */
[----:B------:R-:W-:Y:S06]  /*5300*/  @!P0 BRA `(.L_x_111) ;  /* 0x0000000000608947 */ /* 0x000fec0003800000 */
[----:B------:R-:W-:Y:S02]  /*5310*/  FSETP.GTU.FTZ.AND P0, PT, |R0|, +INF , PT ;  /* 0x7f8000000000780b */ /* 0x000fe40003f1c200 */
[----:B------:R-:W-:-:S04]  /*5320*/  FSETP.GTU.FTZ.AND P1, PT, |R4|, +INF , PT ;  /* 0x7f8000000400780b */ /* 0x000fc80003f3c200 */
[----:B------:R-:W-:-:S13]  /*5330*/  PLOP3.LUT P0, PT, P0, P1, PT, 0xf8, 0x8f ;  /* 0x00000000008f781c */ /* 0x000fda0000703f70 */
[----:B------:R-:W-:Y:S05]  /*5340*/  @P0 BRA `(.L_x_112) ;  /* 0x0000000400500947 */ /* 0x000fea0003800000 */
[----:B------:R-:W-:-:S13]  /*5350*/  LOP3.LUT P0, RZ, R4, 0x7fffffff, R0, 0xc8, !PT ;  /* 0x7fffffff04ff7812 */ /* 0x000fda000780c800 */
[----:B------:R-:W-:Y:S05]  /*5360*/  @!P0 BRA `(.L_x_113) ;  /* 0x0000000400408947 */ /* 0x000fea0003800000 */
[----:B------:R-:W-:Y:S02]  /*5370*/  FSETP.NEU.FTZ.AND P0, PT, |R0|, +INF , PT ;  /* 0x7f8000000000780b */ /* 0x000fe40003f1d200 */
        /* <DEDUP_REMOVED lines=9> */
[----:B------:R-:W-:Y:S02]  /*5410*/  IADD3 R13, PT, PT, R14, -0x1, RZ ;  /* 0xffffffff0e0d7810 */ /* 0x000fe40007ffe0ff */
[----:B------:R-:W-:Y:S02]  /*5420*/  ISETP.GE.AND P1, PT, R15, RZ, PT ;  /* 0x000000ff0f00720c */ /* 0x000fe40003f26270 */
[----:B------:R-:W-:-:S11]  /*5430*/  ISETP.GE.AND P0, PT, R13, RZ, PT ;  /* 0x000000ff0d00720c */ /* 0x000fd60003f06270 */
[----:B------:R-:W-:Y:S02]  /*5440*/  @!P1 FFMA R4, R4, 1.84467440737095516160e+19, RZ ;  /* 0x5f80000004049823 */ /* 0x000fe400000000ff */
[----:B------:R-:W-:Y:S01]  /*5450*/  @P0 MOV R13, RZ ;  /* 0x000000ff000d0202 */ /* 0x000fe20000000f00 */
[----:B------:R-:W-:Y:S02]  /*5460*/  @!P0 IMAD.MOV.U32 R13, RZ, RZ, -0x40 ;  /* 0xffffffc0ff0d8424 */ /* 0x000fe400078e00ff */
[----:B------:R-:W-:-:S03]  /*5470*/  @!P0 FFMA R0, R0, 1.84467440737095516160e+19, RZ ;  /* 0x5f80000000008823 */ /* 0x000fc600000000ff */
[----:B------:R-:W-:-:S07]  /*5480*/  @!P1 IADD3 R13, PT, PT, R13, 0x40, RZ ;  /* 0x000000400d0d9810 */ /* 0x000fce0007ffe0ff */
.L_x_111:
[----:B------:R-:W-:Y:S01]  /*5490*/  LEA R15, R7, 0xc0800000, 0x17 ;  /* 0xc0800000070f7811 */ /* 0x000fe200078eb8ff */
[----:B------:R-:W-:Y:S03]  /*54a0*/  BSSY.RECONVERGENT B3, `(.L_x_116) ;  /* 0x0000036000037945 */ /* 0x000fe60003800200 */
[----:B------:R-:W-:Y:S01]  /*54b0*/  IADD3 R4, PT, PT, -R15, R4, RZ ;  /* 0x000000040f047210 */ /* 0x000fe20007ffe1ff */
[----:B------:R-:W-:-:S03]  /*54c0*/  VIADD R15, R14, 0xffffff81 ;  /* 0xffffff810e0f7836 */ /* 0x000fc60000000000 */
[----:B------:R0:W1:Y:S01]  /*54d0*/  MUFU.RCP R27, R4 ;  /* 0x00000004001b7308 */ /* 0x0000620000001000 */
[C---:B------:R-:W-:Y:S01]  /*54e0*/  IMAD R0, R15.reuse, -0x800000, R0 ;  /* 0xff8000000f007824 */ /* 0x040fe200078e0200 */
[----:B------:R-:W-:-:S04]  /*54f0*/  IADD3 R15, PT, PT, R15, 0x7f, -R7 ;  /* 0x0000007f0f0f7810 */ /* 0x000fc80007ffe807 */
[----:B------:R-:W-:Y:S01]  /*5500*/  IADD3 R15, PT, PT, R15, R13, RZ ;  /* 0x0000000d0f0f7210 */ /* 0x000fe20007ffe0ff */
[----:B0-----:R-:W-:-:S04]  /*5510*/  FADD.FTZ R4, -R4, -RZ ;  /* 0x800000ff04047221 */ /* 0x001fc80000010100 */
[----:B-1----:R-:W-:-:S04]  /*5520*/  FFMA R14, R27, R4, 1 ;  /* 0x3f8000001b0e7423 */ /* 0x002fc80000000004 */
        /* <DEDUP_REMOVED lines=8> */
[----:B------:R-:W-:-:S05]  /*55b0*/  IADD3 R13, PT, PT, R13, R15, RZ ;  /* 0x0000000f0d0d7210 */ /* 0x000fca0007ffe0ff */
[----:B------:R-:W-:-:S05]  /*55c0*/  VIADD R27, R13, 0xffffffff ;  /* 0xffffffff0d1b7836 */ /* 0x000fca0000000000 */
        /* <DEDUP_REMOVED lines=9> */
[CCC-:B------:R-:W-:Y:S01]  /*5660*/  FFMA.RZ R15, R14.reuse, R4.reuse, R7.reuse ;  /* 0x000000040e0f7223 */ /* 0x1c0fe2000000c007 */
[CCC-:B------:R-:W-:Y:S01]  /*5670*/  FFMA.RP R27, R14.reuse, R4.reuse, R7.reuse ;  /* 0x000000040e1b7223 */ /* 0x1c0fe20000008007 */
[----:B------:R-:W-:Y:S01]  /*5680*/  FFMA.RM R4, R14, R4, R7 ;  /* 0x000000040e047223 */ /* 0x000fe20000004007 */
[----:B------:R-:W-:Y:S02]  /*5690*/  IADD3 R7, PT, PT, R13, 0x20, RZ ;  /* 0x000000200d077810 */ /* 0x000fe40007ffe0ff */
[----:B------:R-:W-:Y:S02]  /*56a0*/  LOP3.LUT R14, R15, 0x7fffff, RZ, 0xc0, !PT ;  /* 0x007fffff0f0e7812 */ /* 0x000fe400078ec0ff */
[C---:B------:R-:W-:Y:S02]  /*56b0*/  ISETP.NE.AND P3, PT, R13.reuse, RZ, PT ;  /* 0x000000ff0d00720c */ /* 0x040fe40003f65270 */
[----:B------:R-:W-:Y:S02]  /*56c0*/  LOP3.LUT R14, R14, 0x800000, RZ, 0xfc, !PT ;  /* 0x008000000e0e7812 */ /* 0x000fe400078efcff */
[----:B------:R-:W-:-:S02]  /*56d0*/  ISETP.NE.AND P1, PT, R13, RZ, PT ;  /* 0x000000ff0d00720c */ /* 0x000fc40003f25270 */
[----:B------:R-:W-:Y:S02]  /*56e0*/  IADD3 R13, PT, PT, -R13, RZ, RZ ;  /* 0x000000ff0d0d7210 */ /* 0x000fe40007ffe1ff */
[----:B------:R-:W-:Y:S02]  /*56f0*/  SHF.L.U32 R7, R14, R7, RZ ;  /* 0x000000070e077219 */ /* 0x000fe400000006ff */
[----:B------:R-:W-:Y:S02]  /*5700*/  FSETP.NEU.FTZ.AND P0, PT, R27, R4, PT ;  /* 0x000000041b00720b */ /* 0x000fe40003f1d000 */
        /* <DEDUP_REMOVED lines=11> */
.L_x_118:
[----:B------:R-:W-:-:S04]  /*57c0*/  LOP3.LUT R0, R0, 0x80000000, RZ, 0xc0, !PT ;  /* 0x8000000000007812 */ /* 0x000fc800078ec0ff */
[----:B------:R-:W-:Y:S01]  /*57d0*/  LOP3.LUT R0, R0, 0x7f800000, RZ, 0xfc, !PT ;  /* 0x7f80000000007812 */ /* 0x000fe200078efcff */
[----:B------:R-:W-:Y:S06]  /*57e0*/  BRA `(.L_x_119) ;  /* 0x0000000000047947 */ /* 0x000fec0003800000 */
.L_x_117:
[----:B------:R-:W-:-:S07]  /*57f0*/  LEA R0, R15, R0, 0x17 ;  /* 0x000000000f007211 */ /* 0x000fce00078eb8ff */
.L_x_119:
[----:B------:R-:W-:Y:S05]  /*5800*/  BSYNC.RECONVERGENT B3 ;  /* 0x0000000000037941 */ /* 0x000fea0003800200 */
.L_x_116:
[----:B------:R-:W-:Y:S05]  /*5810*/  BRA `(.L_x_120) ;  /* 0x0000000000207947 */ /* 0x000fea0003800000 */
.L_x_115:
[----:B------:R-:W-:-:S04]  /*5820*/  LOP3.LUT R0, R4, 0x80000000, R0, 0x48, !PT ;  /* 0x8000000004007812 */ /* 0x000fc800078e4800 */
[----:B------:R-:W-:Y:S01]  /*5830*/  LOP3.LUT R0, R0, 0x7f800000, RZ, 0xfc, !PT ;  /* 0x7f80000000007812 */ /* 0x000fe200078efcff */
[----:B------:R-:W-:Y:S06]  /*5840*/  BRA `(.L_x_120) ;  /* 0x0000000000147947 */ /* 0x000fec0003800000 */
.L_x_114:
[----:B------:R-:W-:Y:S01]  /*5850*/  LOP3.LUT R0, R4, 0x80000000, R0, 0x48, !PT ;  /* 0x8000000004007812 */ /* 0x000fe200078e4800 */
[----:B------:R-:W-:Y:S06]  /*5860*/  BRA `(.L_x_120) ;  /* 0x00000000000c7947 */ /* 0x000fec0003800000 */
.L_x_113:
[----:B------:R-:W0:Y:S01]  /*5870*/  MUFU.RSQ R0, -QNAN ;  /* 0xffc0000000007908 */ /* 0x000e220000001400 */
[----:B------:R-:W-:Y:S05]  /*5880*/  BRA `(.L_x_120) ;  /* 0x0000000000047947 */ /* 0x000fea0003800000 */
.L_x_112:
[----:B------:R-:W-:-:S07]  /*5890*/  FADD.FTZ R0, R0, R4 ;  /* 0x0000000400007221 */ /* 0x000fce0000010000 */
.L_x_120:
[----:B------:R-:W-:Y:S05]  /*58a0*/  BSYNC.RECONVERGENT B2 ;  /* 0x0000000000027941 */ /* 0x000fea0003800200 */
.L_x_110:
[----:B------:R-:W-:-:S04]  /*58b0*/  HFMA2 R13, -RZ, RZ, 0, 0 ;  /* 0x00000000ff0d7431 */ /* 0x000fc800000001ff */
[----:B0-----:R-:W-:Y:S05]  /*58c0*/  RET.REL.NODEC R12 `(_Z27softmax_row_kernel_shfl_xorPfS_ii) ;  /* 0xffffffa40ccc7950 */ /* 0x001fea0003c3ffff */
.L_x_121:
        /* <DEDUP_REMOVED lines=11> */
.L_x_190:


//--------------------- .text._Z18softmax_row_kernelPfS_ii --------------------------
	.section	.text._Z18softmax_row_kernelPfS_ii,"ax",@progbits
	.align	128
        .global         _Z18softmax_row_kernelPfS_ii
        .type           _Z18softmax_row_kernelPfS_ii,@function
        .size           _Z18softmax_row_kernelPfS_ii,(.L_x_191 - _Z18softmax_row_kernelPfS_ii)
        .other          _Z18softmax_row_kernelPfS_ii,@"STO_CUDA_ENTRY STV_DEFAULT"
_Z18softmax_row_kernelPfS_ii:
.text._Z18softmax_row_kernelPfS_ii:
        /* <DEDUP_REMOVED lines=12> */
[----:B-1----:R-:W-:-:S05]  /*00c0*/  IMAD.U32 R22, RZ, RZ, UR4 ;  /* 0x00000004ff167e24 */ /* 0x002fca000f8e00ff */
[----:B------:R-:W-:Y:S02]  /*00d0*/  IADD3 R0, PT, PT, R8, R22, RZ ;  /* 0x0000001608007210 */ /* 0x000fe40007ffe0ff */
[----:B0-----:R-:W-:Y:S02]  /*00e0*/  IADD3 R2, PT, PT, R4, 0xffffffe, RZ ;  /* 0x0ffffffe04027810 */ /* 0x001fe40007ffe0ff */
[----:B------:R-:W-:Y:S02]  /*00f0*/  MOV R4, 0xff7fffff ;  /* 0xff7fffff00047802 */ /* 0x000fe40000000f00 */
[----:B------:R0:W1:Y:S02]  /*0100*/  F2I.FTZ.U32.TRUNC.NTZ R3, R2 ;  /* 0x0000000200037305 */ /* 0x000064000021f000 */
[----:B0-----:R-:W-:Y:S01]  /*0110*/  HFMA2 R2, -RZ, RZ, 0, 0 ;  /* 0x00000000ff027431 */ /* 0x001fe200000001ff */
[----:B-1----:R-:W-:-:S05]  /*0120*/  IADD3 R5, PT, PT, RZ, -R3, RZ ;  /* 0x80000003ff057210 */ /* 0x002fca0007ffe0ff */
[----:B------:R-:W-:-:S04]  /*0130*/  IMAD R5, R5, R8, RZ ;  /* 0x0000000805057224 */ /* 0x000fc800078e02ff */
[----:B------:R-:W-:-:S04]  /*0140*/  IMAD.HI.U32 R6, R3, R5, R2 ;  /* 0x0000000503067227 */ /* 0x000fc800078e0002 */
[----:B------:R-:W-:-:S04]  /*0150*/  VIADD R3, R0, 0xffffffff ;  /* 0xffffffff00037836 */ /* 0x000fc80000000000 */
[----:B------:R-:W-:-:S05]  /*0160*/  IMAD.HI.U32 R0, R6, R3, RZ ;  /* 0x0000000306007227 */ /* 0x000fca00078e00ff */
[----:B------:R-:W-:-:S05]  /*0170*/  IADD3 R2, PT, PT, -R0, RZ, RZ ;  /* 0x000000ff00027210 */ /* 0x000fca0007ffe1ff */
[----:B------:R-:W-:-:S05]  /*0180*/  IMAD R3, R8, R2, R3 ;  /* 0x0000000208037224 */ /* 0x000fca00078e0203 */
[----:B------:R-:W-:-:S13]  /*0190*/  ISETP.GE.U32.AND P0, PT, R3, R8, PT ;  /* 0x000000080300720c */ /* 0x000fda0003f06070 */
[----:B------:R-:W-:Y:S01]  /*01a0*/  @P0 IADD3 R3, PT, PT, R3, -R8, RZ ;  /* 0x8000000803030210 */ /* 0x000fe20007ffe0ff */
[----:B------:R-:W-:-:S03]  /*01b0*/  @P0 VIADD R0, R0, 0x1 ;  /* 0x0000000100000836 */ /* 0x000fc60000000000 */
[----:B------:R-:W-:-:S13]  /*01c0*/  ISETP.GE.U32.AND P1, PT, R3, R8, PT ;  /* 0x000000080300720c */ /* 0x000fda0003f26070 */
[----:B------:R-:W-:Y:S02]  /*01d0*/  @P1 IADD3 R0, PT, PT, R0, 0x1, RZ ;  /* 0x0000000100001810 */ /* 0x000fe40007ffe0ff */
[----:B------:R-:W-:-:S04]  /*01e0*/  @!P2 LOP3.LUT R0, RZ, R8, RZ, 0x33, !PT ;  /* 0x00000008ff00a212 */ /* 0x000fc800078e33ff */
[----:B------:R-:W-:-:S13]  /*01f0*/  ISETP.GE.AND P0, PT, R0, 0x1, PT ;  /* 0x000000010000780c */ /* 0x000fda0003f06270 */
[----:B--23--:R-:W-:Y:S05]  /*0200*/  @!P0 BRA `(.L_x_122) ;  /* 0x0000001800d08947 */ /* 0x00cfea0003800000 */
[----:B------:R-:W-:Y:S01]  /*0210*/  ISETP.GE.U32.AND P0, PT, R0, 0x10, PT ;  /* 0x000000100000780c */ /* 0x000fe20003f06070 */
[----:B------:R-:W-:Y:S01]  /*0220*/  IMAD.MOV.U32 R4, RZ, RZ, -0x800001 ;  /* 0xff7fffffff047424 */ /* 0x000fe200078e00ff */
[----:B------:R-:W-:-:S11]  /*0230*/  MOV R3, RZ ;  /* 0x000000ff00037202 */ /* 0x000fd60000000f00 */
[----:B------:R-:W-:Y:S05]  /*0240*/  @!P0 BRA `(.L_x_123) ;  /* 0x0000000c00e48947 */ /* 0x000fea0003800000 */
[----:B------:R-:W-:Y:S01]  /*0250*/  ISETP.GE.AND P2, PT, R24, R22, PT ;  /* 0x000000161800720c */ /* 0x000fe20003f46270 */
[----:B------:R-:W-:Y:S01]  /*0260*/  IMAD R23, R22, UR6, R24 ;  /* 0x0000000616177c24 */ /* 0x000fe2000f8e0218 */
[----:B------:R-:W-:-:S03]  /*0270*/  IADD3 R3, PT, PT, R8, R24, RZ ;  /* 0x0000001808037210 */ /* 0x000fc60007ffe0ff */
[--C-:B------:R-:W-:Y:S01]  /*0280*/  IMAD.IADD R14, R23, 0x1, R8.reuse ;  /* 0x00000001170e7824 */ /* 0x100fe200078e0208 */
[C---:B------:R-:W-:Y:S01]  /*0290*/  ISETP.GE.AND P1, PT, R3.reuse, R22, PT ;  /* 0x000000160300720c */ /* 0x040fe20003f26270 */
[----:B------:R-:W-:-:S05]  /*02a0*/  IMAD.IADD R5, R3, 0x1, R8 ;  /* 0x0000000103057824 */ /* 0x000fca00078e0208 */
[C---:B------:R-:W-:Y:S01]  /*02b0*/  ISETP.GE.AND P4, PT, R5.reuse, R22, PT ;  /* 0x000000160500720c */ /* 0x040fe20003f86270 */
[----:B------:R-:W0:Y:S01]  /*02c0*/  @!P2 LDC.64 R20, c[0x0][0x380] ;  /* 0x0000e000ff14ab82 */ /* 0x000e220000000a00 */
[----:B------:R-:W-:-:S04]  /*02d0*/  IADD3 R5, PT, PT, R5, R8, RZ ;  /* 0x0000000805057210 */ /* 0x000fc80007ffe0ff */
[C---:B------:R-:W-:Y:S02]  /*02e0*/  ISETP.GE.AND P0, PT, R5.reuse, R22, PT ;  /* 0x000000160500720c */ /* 0x040fe40003f06270 */
[----:B------:R-:W-:Y:S01]  /*02f0*/  IADD3 R17, PT, PT, R5, R8, RZ ;  /* 0x0000000805117210 */ /* 0x000fe20007ffe0ff */
[----:B------:R-:W1:Y:S03]  /*0300*/  @!P1 LDC.64 R2, c[0x0][0x380] ;  /* 0x0000e000ff029b82 */ /* 0x000e660000000a00 */
[----:B------:R-:W-:-:S05]  /*0310*/  ISETP.GE.AND P6, PT, R17, R22, PT ;  /* 0x000000161100720c */ /* 0x000fca0003fc6270 */
[----:B------:R-:W2:Y:S08]  /*0320*/  @!P4 LDC.64 R6, c[0x0][0x380] ;  /* 0x0000e000ff06cb82 */ /* 0x000eb00000000a00 */
[----:B------:R-:W3:Y:S01]  /*0330*/  @!P0 LDC.64 R10, c[0x0][0x380] ;  /* 0x0000e000ff0a8b82 */ /* 0x000ee20000000a00 */
[----:B0-----:R-:W-:Y:S01]  /*0340*/  @!P2 IMAD.WIDE R20, R23, 0x4, R20 ;  /* 0x000000041714a825 */ /* 0x001fe200078e0214 */
[----:B------:R-:W-:-:S04]  /*0350*/  LEA R5, R8, R23, 0x1 ;  /* 0x0000001708057211 */ /* 0x000fc800078e08ff */
[----:B------:R0:W4:Y:S01]  /*0360*/  @!P2 LDG.E R15, desc[UR8][R20.64] ;  /* 0x00000008140fa981 */ /* 0x000122000c1e1900 */
[----:B-1----:R-:W-:Y:S02]  /*0370*/  @!P1 IMAD.WIDE R18, R14, 0x4, R2 ;  /* 0x000000040e129825 */ /* 0x002fe400078e0202 */
[----:B------:R-:W1:Y:S04]  /*0380*/  @!P6 LDC.64 R2, c[0x0][0x380] ;  /* 0x0000e000ff02eb82 */ /* 0x000e680000000a00 */
[----:B------:R-:W5:Y:S01]  /*0390*/  @!P1 LDG.E R19, desc[UR8][R18.64] ;  /* 0x0000000812139981 */ /* 0x000f62000c1e1900 */
[----:B--2---:R-:W-:-:S04]  /*03a0*/  @!P4 IMAD.WIDE R26, R5, 0x4, R6 ;  /* 0x00000004051ac825 */ /* 0x004fc800078e0206 */
[C---:B------:R-:W-:Y:S01]  /*03b0*/  IMAD R6, R8.reuse, 0x3, R23 ;  /* 0x0000000308067824 */ /* 0x040fe200078e0217 */
[----:B------:R-:W2:Y:S01]  /*03c0*/  @!P4 LDG.E R9, desc[UR8][R26.64] ;  /* 0x000000081a09c981 */ /* 0x000ea2000c1e1900 */
[----:B------:R-:W-:Y:S02]  /*03d0*/  LEA R7, R8, R23, 0x2 ;  /* 0x0000001708077211 */ /* 0x000fe400078e10ff */
[----:B---3--:R-:W-:-:S06]  /*03e0*/  @!P0 IMAD.WIDE R12, R6, 0x4, R10 ;  /* 0x00000004060c8825 */ /* 0x008fcc00078e020a */
[----:B------:R3:W2:Y:S01]  /*03f0*/  @!P0 LDG.E R13, desc[UR8][R12.64] ;  /* 0x000000080c0d8981 */ /* 0x0006a2000c1e1900 */
[----:B-1----:R-:W-:-:S05]  /*0400*/  @!P6 IMAD.WIDE R2, R7, 0x4, R2 ;  /* 0x000000040702e825 */ /* 0x002fca00078e0202 */
[----:B------:R1:W2:Y:S01]  /*0410*/  @!P6 LDG.E R25, desc[UR8][R2.64] ;  /* 0x000000080219e981 */ /* 0x0002a2000c1e1900 */
[----:B------:R-:W-:Y:S01]  /*0420*/  IMAD.IADD R17, R17, 0x1, R8 ;  /* 0x0000000111117824 */ /* 0x000fe200078e0208 */
[----:B------:R-:W-:-:S04]  /*0430*/  MOV R4, 0xff7fffff ;  /* 0xff7fffff00047802 */ /* 0x000fc80000000f00 */
[C---:B------:R-:W-:Y:S02]  /*0440*/  ISETP.GE.AND P5, PT, R17.reuse, R22, PT ;  /* 0x000000161100720c */ /* 0x040fe40003fa6270 */
[----:B------:R-:W-:-:S04]  /*0450*/  IADD3 R17, PT, PT, R17, R8, RZ ;  /* 0x0000000811117210 */ /* 0x000fc80007ffe0ff */
[C---:B------:R-:W-:Y:S01]  /*0460*/  ISETP.GE.AND P3, PT, R17.reuse, R22, PT ;  /* 0x000000161100720c */ /* 0x040fe20003f66270 */
[----:B0-----:R-:W-:-:S06]  /*0470*/  IMAD.IADD R21, R17, 0x1, R8 ;  /* 0x0000000111157824 */ /* 0x001fcc00078e0208 */
[----:B------:R-:W0:Y:S08]  /*0480*/  @!P5 LDC.64 R10, c[0x0][0x380] ;  /* 0x0000e000ff0adb82 */ /* 0x000e300000000a00 */
[----:B------:R-:W0:Y:S01]  /*0490*/  @!P3 LDC.64 R28, c[0x0][0x380] ;  /* 0x0000e000ff1cbb82 */ /* 0x000e220000000a00 */
[----:B---3--:R-:W-:Y:S02]  /*04a0*/  LEA R12, R8, R23, 0x3 ;  /* 0x00000017080c7211 */ /* 0x008fe400078e18ff */
[----:B----4-:R-:W-:-:S02]  /*04b0*/  @!P2 FMNMX R4, R15, -3.40282346638528859812e+38, !PT ;  /* 0xff7fffff0f04a809 */ /* 0x010fc40007800000 */
[C---:B------:R-:W-:Y:S02]  /*04c0*/  ISETP.GE.AND P2, PT, R21.reuse, R22, PT ;  /* 0x000000161500720c */ /* 0x040fe40003f46270 */
[----:B------:R-:W-:Y:S02]  /*04d0*/  IADD3 R21, PT, PT, R21, R8, RZ ;  /* 0x0000000815157210 */ /* 0x000fe40007ffe0ff */
[----:B-----5:R-:W-:Y:S02]  /*04e0*/  @!P1 FMNMX R4, R4, R19, !PT ;  /* 0x0000001304049209 */ /* 0x020fe40007800000 */
[C---:B------:R-:W-:Y:S02]  /*04f0*/  ISETP.GE.AND P1, PT, R21.reuse, R22, PT ;  /* 0x000000161500720c */ /* 0x040fe40003f26270 */
[----:B------:R-:W-:Y:S02]  /*0500*/  IADD3 R15, PT, PT, R21, R8, RZ ;  /* 0x00000008150f7210 */ /* 0x000fe40007ffe0ff */
[----:B--2---:R-:W-:-:S03]  /*0510*/  @!P4 FMNMX R4, R4, R9, !PT ;  /* 0x000000090404c209 */ /* 0x004fc60007800000 */
[----:B------:R-:W2:Y:S01]  /*0520*/  @!P2 LDC.64 R20, c[0x0][0x380] ;  /* 0x0000e000ff14ab82 */ /* 0x000ea20000000a00 */
[C---:B------:R-:W-:Y:S01]  /*0530*/  ISETP.GE.AND P4, PT, R15.reuse, R22, PT ;  /* 0x000000160f00720c */ /* 0x040fe20003f86270 */
[----:B------:R-:W-:Y:S02]  /*0540*/  IMAD.IADD R15, R15, 0x1, R8 ;  /* 0x000000010f0f7824 */ /* 0x000fe400078e0208 */
[----:B------:R-:W-:-:S04]  /*0550*/  IMAD R9, R8, 0x5, R23 ;  /* 0x0000000508097824 */ /* 0x000fc800078e0217 */
[----:B-1----:R-:W1:Y:S01]  /*0560*/  @!P1 LDC.64 R2, c[0x0][0x380] ;  /* 0x0000e000ff029b82 */ /* 0x002e620000000a00 */
[----:B------:R-:W-:Y:S01]  /*0570*/  @!P0 FMNMX R4, R4, R13, !PT ;  /* 0x0000000d04048209 */ /* 0x000fe20007800000 */
[----:B0-----:R-:W-:Y:S01]  /*0580*/  @!P5 IMAD.WIDE R10, R9, 0x4, R10 ;  /* 0x00000004090ad825 */ /* 0x001fe200078e020a */
[----:B------:R-:W-:-:S05]  /*0590*/  ISETP.GE.AND P0, PT, R15, R22, PT ;  /* 0x000000160f00720c */ /* 0x000fca0003f06270 */
[----:B------:R-:W0:Y:S01]  /*05a0*/  @!P4 LDC.64 R16, c[0x0][0x380] ;  /* 0x0000e000ff10cb82 */ /* 0x000e220000000a00 */
[----:B------:R-:W-:Y:S02]  /*05b0*/  IADD3 R26, PT, PT, R15, R8, RZ ;  /* 0x000000080f1a7210 */ /* 0x000fe40007ffe0ff */
[----:B------:R-:W-:Y:S02]  /*05c0*/  @!P6 FMNMX R4, R4, R25, !PT ;  /* 0x000000190404e209 */ /* 0x000fe40007800000 */
[----:B------:R3:W4:Y:S01]  /*05d0*/  @!P5 LDG.E R25, desc[UR8][R10.64] ;  /* 0x000000080a19d981 */ /* 0x000722000c1e1900 */
[----:B------:R-:W-:Y:S02]  /*05e0*/  ISETP.GE.AND P6, PT, R26, R22, PT ;  /* 0x000000161a00720c */ /* 0x000fe40003fc6270 */
[----:B------:R-:W5:Y:S01]  /*05f0*/  @!P0 LDC.64 R18, c[0x0][0x380] ;  /* 0x0000e000ff128b82 */ /* 0x000f620000000a00 */
[C-C-:B---3--:R-:W-:Y:S02]  /*0600*/  IMAD R10, R8.reuse, 0x6, R23.reuse ;  /* 0x00000006080a7824 */ /* 0x148fe400078e0217 */
[----:B------:R-:W-:-:S02]  /*0610*/  IMAD R11, R8, 0x7, R23 ;  /* 0x00000007080b7824 */ /* 0x000fc400078e0217 */
[----:B------:R-:W-:-:S04]  /*0620*/  @!P3 IMAD.WIDE R28, R10, 0x4, R28 ;  /* 0x000000040a1cb825 */ /* 0x000fc800078e021c */
[----:B--2---:R-:W-:Y:S01]  /*0630*/  @!P2 IMAD.WIDE R20, R11, 0x4, R20 ;  /* 0x000000040b14a825 */ /* 0x004fe200078e0214 */
[----:B------:R-:W2:Y:S03]  /*0640*/  @!P3 LDG.E R27, desc[UR8][R28.64] ;  /* 0x000000081c1bb981 */ /* 0x000ea6000c1e1900 */
[----:B-1----:R-:W-:Y:S02]  /*0650*/  @!P1 IMAD.WIDE R2, R12, 0x4, R2 ;  /* 0x000000040c029825 */ /* 0x002fe400078e0202 */
[----:B------:R-:W3:Y:S02]  /*0660*/  @!P2 LDG.E R20, desc[UR8][R20.64] ;  /* 0x000000081414a981 */ /* 0x000ee4000c1e1900 */
[----:B------:R-:W-:-:S04]  /*0670*/  IMAD R13, R8, 0x9, R23 ;  /* 0x00000009080d7824 */ /* 0x000fc800078e0217 */
[----:B0-----:R-:W-:Y:S01]  /*0680*/  @!P4 IMAD.WIDE R16, R13, 0x4, R16 ;  /* 0x000000040d10c825 */ /* 0x001fe200078e0210 */
[----:B------:R0:W3:Y:S04]  /*0690*/  @!P1 LDG.E R21, desc[UR8][R2.64] ;  /* 0x0000000802159981 */ /* 0x0000e8000c1e1900 */
[----:B------:R1:W3:Y:S01]  /*06a0*/  @!P4 LDG.E R15, desc[UR8][R16.64] ;  /* 0x00000008100fc981 */ /* 0x0002e2000c1e1900 */
[----:B0-----:R-:W0:Y:S01]  /*06b0*/  @!P6 LDC.64 R2, c[0x0][0x380] ;  /* 0x0000e000ff02eb82 */ /* 0x001e220000000a00 */
[----:B-1----:R-:W-:-:S04]  /*06c0*/  IMAD R16, R8, 0xa, R23 ;  /* 0x0000000a08107824 */ /* 0x002fc800078e0217 */
[----:B-----5:R-:W-:-:S04]  /*06d0*/  @!P0 IMAD.WIDE R18, R16, 0x4, R18 ;  /* 0x0000000410128825 */ /* 0x020fc800078e0212 */
[----:B------:R-:W-:Y:S02]  /*06e0*/  IMAD R17, R8, 0xb, R23 ;  /* 0x0000000b08117824 */ /* 0x000fe400078e0217 */
[----:B------:R-:W5:Y:S02]  /*06f0*/  @!P0 LDG.E R18, desc[UR8][R18.64] ;  /* 0x0000000812128981 */ /* 0x000f64000c1e1900 */
[----:B0-----:R-:W-:-:S05]  /*0700*/  @!P6 IMAD.WIDE R2, R17, 0x4, R2 ;  /* 0x000000041102e825 */ /* 0x001fca00078e0202 */
[----:B------:R0:W5:Y:S01]  /*0710*/  @!P6 LDG.E R19, desc[UR8][R2.64] ;  /* 0x000000080213e981 */ /* 0x000162000c1e1900 */
[----:B------:R-:W-:Y:S01]  /*0720*/  IMAD.IADD R29, R26, 0x1, R8 ;  /* 0x000000011a1d7824 */ /* 0x000fe200078e0208 */
[----:B----4-:R-:W-:-:S04]  /*0730*/  @!P5 FMNMX R4, R4, R25, !PT ;  /* 0x000000190404d209 */ /* 0x010fc80007800000 */
[C---:B------:R-:W-:Y:S02]  /*0740*/  ISETP.GE.AND P5, PT, R29.reuse, R22, PT ;  /* 0x000000161d00720c */ /* 0x040fe40003fa6270 */
[----:B------:R-:W-:-:S11]  /*0750*/  IADD3 R29, PT, PT, R29, R8, RZ ;  /* 0x000000081d1d7210 */ /* 0x000fd60007ffe0ff */
[----:B0-----:R-:W0:Y:S01]  /*0760*/  @!P5 LDC.64 R2, c[0x0][0x380] ;  /* 0x0000e000ff02db82 */ /* 0x001e220000000a00 */
[----:B--2---:R-:W-:Y:S02]  /*0770*/  @!P3 FMNMX R4, R4, R27, !PT ;  /* 0x0000001b0404b209 */ /* 0x004fe40007800000 */
[C---:B------:R-:W-:Y:S02]  /*0780*/  ISETP.GE.AND P3, PT, R29.reuse, R22, PT ;  /* 0x000000161d00720c */ /* 0x040fe40003f66270 */
[----:B---3--:R-:W-:Y:S02]  /*0790*/  @!P2 FMNMX R4, R4, R20, !PT ;  /* 0x000000140404a209 */ /* 0x008fe40007800000 */
[----:B------:R-:W-:-:S04]  /*07a0*/  IADD3 R29, PT, PT, R29, R8, RZ ;  /* 0x000000081d1d7210 */ /* 0x000fc80007ffe0ff */
[C---:B------:R-:W-:Y:S01]  /*07b0*/  ISETP.GE.AND P2, PT, R29.reuse, R22, PT ;  /* 0x000000161d00720c */ /* 0x040fe20003f46270 */
[----:B------:R-:W-:Y:S01]  /*07c0*/  IMAD.IADD R29, R29, 0x1, R8 ;  /* 0x000000011d1d7824 */ /* 0x000fe200078e0208 */
[----:B------:R-:W-:-:S03]  /*07d0*/  @!P1 FMNMX R4, R4, R21, !PT ;  /* 0x0000001504049209 */ /* 0x000fc60007800000 */
[----:B------:R-:W1:Y:S01]  /*07e0*/  @!P3 LDC.64 R20, c[0x0][0x380] ;  /* 0x0000e000ff14bb82 */ /* 0x000e620000000a00 */
[----:B------:R-:W-:Y:S02]  /*07f0*/  @!P4 FMNMX R4, R4, R15, !PT ;  /* 0x0000000f0404c209 */ /* 0x000fe40007800000 */
[----:B------:R-:W-:-:S05]  /*0800*/  ISETP.GE.AND P1, PT, R29, R22, PT ;  /* 0x000000161d00720c */ /* 0x000fca0003f26270 */
[----:B------:R-:W2:Y:S01]  /*0810*/  @!P2 LDC.64 R28, c[0x0][0x380] ;  /* 0x0000e000ff1cab82 */ /* 0x000ea20000000a00 */
[----:B-----5:R-:W-:Y:S01]  /*0820*/  @!P0 FMNMX R4, R4, R18, !PT ;  /* 0x0000001204048209 */ /* 0x020fe20007800000 */
        /* <DEDUP_REMOVED lines=11> */
[----:B0-----:R-:W-:Y:S01]  /*08e0*/  @!P1 IMAD.WIDE R2, R21, 0x4, R2 ;  /* 0x0000000415029825 */ /* 0x001fe200078e0202 */
[----:B------:R-:W2:Y:S04]  /*08f0*/  @!P2 LDG.E R15, desc[UR8][R28.64] ;  /* 0x000000081c0fa981 */ /* 0x000ea8000c1e1900 */
[----:B------:R0:W5:Y:S02]  /*0900*/  @!P1 LDG.E R27, desc[UR8][R2.64] ;  /* 0x00000008021b9981 */ /* 0x000164000c1e1900 */
[----:B0-----:R-:W-:Y:S02]  /*0910*/  LOP3.LUT R3, R0, 0x7ffffff0, RZ, 0xc0, !PT ;  /* 0x7ffffff000037812 */ /* 0x001fe400078ec0ff */
[----:B---3--:R-:W-:-:S04]  /*0920*/  @!P5 FMNMX R4, R4, R26, !PT ;  /* 0x0000001a0404d209 */ /* 0x008fc80007800000 */
[----:B----4-:R-:W-:Y:S02]  /*0930*/  @!P3 FMNMX R4, R4, R25, !PT ;  /* 0x000000190404b209 */ /* 0x010fe40007800000 */
        /* <DEDUP_REMOVED lines=23> */
.L_x_124:
        /* <DEDUP_REMOVED lines=80> */
[----:B0-----:R-:W-:Y:S01]  /*0fb0*/  @!P1 IMAD.WIDE R14, R19, 0x4, R14 ;  /* 0x00000004130e9825 */ /* 0x001fe200078e020e */
[----:B--2---:R-:W-:Y:S02]  /*0fc0*/  @!P0 FMNMX R4, R4, R29, !PT ;  /* 0x0000001d04048209 */ /* 0x004fe40007800000 */
[----:B------:R-:W-:Y:S02]  /*0fd0*/  ISETP.GE.AND P0, PT, R27, R22, PT ;  /* 0x000000161b00720c */ /* 0x000fe40003f06270 */
[----:B------:R0:W2:Y:S01]  /*0fe0*/  @!P1 LDG.E R29, desc[UR8][R14.64] ;  /* 0x000000080e1d9981 */ /* 0x0000a2000c1e1900 */
[----:B------:R-:W-:-:S04]  /*0ff0*/  IADD3 R27, PT, PT, R8, R27, RZ ;  /* 0x0000001b081b7210 */ /* 0x000fc80007ffe0ff */
[----:B------:R-:W-:-:S06]  /*1000*/  ISETP.GE.AND P2, PT, R27, R22, PT ;  /* 0x000000161b00720c */ /* 0x000fcc0003f46270 */
        /* <DEDUP_REMOVED lines=29> */
.L_x_123:
        /* <DEDUP_REMOVED lines=24> */
[C---:B------:R-:W-:Y:S02]  /*1360*/  IADD3 R9, PT, PT, R23.reuse, R8, RZ ;  /* 0x0000000817097210 */ /* 0x040fe40007ffe0ff */
[----:B------:R-:W-:Y:S02]  /*1370*/  ISETP.GE.AND P4, PT, R23, R22, PT ;  /* 0x000000161700720c */ /* 0x000fe40003f86270 */
        /* <DEDUP_REMOVED lines=17> */
[-C--:B------:R-:W-:Y:S01]  /*1490*/  ISETP.GE.AND P6, PT, R21, R22.reuse, PT ;  /* 0x000000161500720c */ /* 0x080fe20003fc6270 */
        /* <DEDUP_REMOVED lines=20> */
.L_x_125:
        /* <DEDUP_REMOVED lines=34> */
.L_x_126:
[----:B------:R-:W-:Y:S05]  /*1800*/  @!P4 BRA `(.L_x_122) ;  /* 0x000000040050c947 */ /* 0x000fea0003800000 */
[----:B0-----:R-:W-:-:S04]  /*1810*/  IMAD R7, R8, R3, R2 ;  /* 0x0000000308077224 */ /* 0x001fc800078e0202 */
[----:B------:R-:W-:Y:S01]  /*1820*/  IMAD R9, R22, UR6, R7 ;  /* 0x0000000616097c24 */ /* 0x000fe2000f8e0207 */
[----:B------:R-:W-:-:S13]  /*1830*/  ISETP.GE.AND P0, PT, R7, R22, PT ;  /* 0x000000160700720c */ /* 0x000fda0003f06270 */
[----:B------:R-:W0:Y:S02]  /*1840*/  @!P0 LDC.64 R2, c[0x0][0x380] ;  /* 0x0000e000ff028b82 */ /* 0x000e240000000a00 */
[----:B0-----:R-:W-:-:S06]  /*1850*/  @!P0 IMAD.WIDE R2, R9, 0x4, R2 ;  /* 0x0000000409028825 */ /* 0x001fcc00078e0202 */
[----:B------:R0:W2:Y:S02]  /*1860*/  @!P0 LDG.E R3, desc[UR8][R2.64] ;  /* 0x0000000802038981 */ /* 0x0000a4000c1e1900 */
[----:B0-----:R-:W-:-:S04]  /*1870*/  IADD3 R2, PT, PT, -R5, 0x1, RZ ;  /* 0x0000000105027810 */ /* 0x001fc80007ffe1ff */
        /* <DEDUP_REMOVED lines=13> */
.L_x_129:
[----:B0-----:R-:W-:Y:S01]  /*1950*/  ISETP.GE.AND P1, PT, R3, R22, PT ;  /* 0x000000160300720c */ /* 0x001fe20003f26270 */
[C---:B------:R-:W-:Y:S02]  /*1960*/  IMAD.IADD R7, R8.reuse, 0x1, R3 ;  /* 0x0000000108077824 */ /* 0x040fe400078e0203 */
[----:B------:R-:W-:-:S03]  /*1970*/  IMAD.IADD R9, R8, 0x1, R5 ;  /* 0x0000000108097824 */ /* 0x000fc600078e0205 */
[C---:B------:R-:W-:Y:S02]  /*1980*/  IADD3 R3, PT, PT, R8.reuse, R7, RZ ;  /* 0x0000000708037210 */ /* 0x040fe40007ffe0ff */
[-C--:B------:R-:W-:Y:S02]  /*1990*/  ISETP.GE.AND P2, PT, R7, R22.reuse, PT ;  /* 0x000000160700720c */ /* 0x080fe40003f46270 */
[-C--:B------:R-:W-:Y:S02]  /*19a0*/  ISETP.GE.AND P3, PT, R3, R22.reuse, PT ;  /* 0x000000160300720c */ /* 0x080fe40003f66270 */
        /* <DEDUP_REMOVED lines=17> */
[C---:B------:R-:W-:Y:S02]  /*1ac0*/  IADD3 R3, PT, PT, R8.reuse, R3, RZ ;  /* 0x0000000308037210 */ /* 0x040fe40007ffe0ff */
[----:B------:R-:W-:Y:S02]  /*1ad0*/  IADD3 R5, PT, PT, R8, R9, RZ ;  /* 0x0000000908057210 */ /* 0x000fe40007ffe0ff */
[----:B----4-:R-:W-:Y:S02]  /*1ae0*/  @!P1 FMNMX R4, R4, R15, !PT ;  /* 0x0000000f04049209 */ /* 0x010fe40007800000 */
[----:B------:R-:W-:Y:S02]  /*1af0*/  ISETP.GE.AND P1, PT, R2, -0x3, PT ;  /* 0xfffffffd0200780c */ /* 0x000fe40003f26270 */
[----:B-----5:R-:W-:-:S04]  /*1b00*/  @!P2 FMNMX R4, R4, R13, !PT ;  /* 0x0000000d0404a209 */ /* 0x020fc80007800000 */
[----:B--2---:R-:W-:-:S04]  /*1b10*/  @!P3 FMNMX R4, R4, R11, !PT ;  /* 0x0000000b0404b209 */ /* 0x004fc80007800000 */
[----:B---3--:R-:W-:-:S03]  /*1b20*/  @!P4 FMNMX R4, R4, R7, !PT ;  /* 0x000000070404c209 */ /* 0x008fc60007800000 */
[----:B------:R-:W-:Y:S05]  /*1b30*/  @!P1 BRA `(.L_x_129) ;  /* 0xfffffffc00849947 */ /* 0x000fea000383ffff */
.L_x_128:
[----:B------:R-:W-:-:S05]  /*1b40*/  IMAD.MOV R6, RZ, RZ, -R2 ;  /* 0x000000ffff067224 */ /* 0x000fca00078e0a02 */
[----:B------:R-:W-:-:S13]  /*1b50*/  ISETP.GT.AND P1, PT, R6, 0x1, PT ;  /* 0x000000010600780c */ /* 0x000fda0003f24270 */
[----:B------:R-:W-:Y:S05]  /*1b60*/  @!P1 BRA `(.L_x_130) ;  /* 0x0000000000449947 */ /* 0x000fea0003800000 */
[-C--:B------:R-:W-:Y:S02]  /*1b70*/  ISETP.GE.AND P0, PT, R3, R22.reuse, PT ;  /* 0x000000160300720c */ /* 0x080fe40003f06270 */
        /* <DEDUP_REMOVED lines=16> */
.L_x_130:
[----:B------:R-:W-:-:S13]  /*1c80*/  ISETP.EQ.AND P1, PT, R2, RZ, PT ;  /* 0x000000ff0200720c */ /* 0x000fda0003f22270 */
[----:B------:R-:W-:Y:S05]  /*1c90*/  @!P0 BRA P1, `(.L_x_122) ;  /* 0x00000000002c8947 */ /* 0x000fea0000800000 */
.L_x_127:
[----:B------:R-:W0:Y:S02]  /*1ca0*/  LDC R22, c[0x0][0x394] ;  /* 0x0000e500ff167b82 */ /* 0x000e240000000800 */
.L_x_131:
        /* <DEDUP_REMOVED lines=10> */
.L_x_122:
[----:B------:R-:W1:Y:S01]  /*1d50*/  SHFL.DOWN PT, R3, R4, 0x10, 0x1f ;  /* 0x0a001f0004037f89 */ /* 0x000e6200000e0000 */
[----:B------:R-:W2:Y:S01]  /*1d60*/  S2R R7, SR_TID.X ;  /* 0x0000000000077919 */ /* 0x000ea20000002100 */
[----:B-1----:R-:W-:-:S05]  /*1d70*/  FMNMX R3, R3, R4, !PT ;  /* 0x0000000403037209 */ /* 0x002fca0007800000 */
[----:B0-----:R-:W0:Y:S01]  /*1d80*/  SHFL.DOWN PT, R2, R3, 0x8, 0x1f ;  /* 0x09001f0003027f89 */ /* 0x001e2200000e0000 */
[----:B--2---:R-:W-:-:S13]  /*1d90*/  LOP3.LUT P0, R4, R7, 0x1f, RZ, 0xc0, !PT ;  /* 0x0000001f07047812 */ /* 0x004fda000780c0ff */
[----:B------:R-:W1:Y:S01]  /*1da0*/  @!P0 S2R R11, SR_CgaCtaId ;  /* 0x00000000000b8919 */ /* 0x000e620000008800 */
[----:B------:R-:W-:Y:S02]  /*1db0*/  @!P0 MOV R10, 0x400 ;  /* 0x00000400000a8802 */ /* 0x000fe40000000f00 */
[----:B0-----:R-:W-:Y:S02]  /*1dc0*/  FMNMX R2, R3, R2, !PT ;  /* 0x0000000203027209 */ /* 0x001fe40007800000 */
[----:B------:R-:W-:Y:S02]  /*1dd0*/  @!P0 SHF.R.U32.HI R3, RZ, 0x3, R7 ;  /* 0x00000003ff038819 */ /* 0x000fe40000011607 */
[----:B------:R-:W-:Y:S01]  /*1de0*/  @!P0 IADD3 R10, PT, PT, R10, 0x8, RZ ;  /* 0x000000080a0a8810 */ /* 0x000fe20007ffe0ff */
[----:B------:R-:W0:Y:S01]  /*1df0*/  SHFL.DOWN PT, R5, R2, 0x4, 0x1f ;  /* 0x08801f0002057f89 */ /* 0x000e2200000e0000 */
[----:B------:R-:W-:Y:S02]  /*1e00*/  @!P0 LOP3.LUT R3, R3, 0x7c, RZ, 0xc0, !PT ;  /* 0x0000007c03038812 */ /* 0x000fe400078ec0ff */
[----:B-1----:R-:W-:-:S02]  /*1e10*/  @!P0 LEA R10, R11, R10, 0x18 ;  /* 0x0000000a0b0a8211 */ /* 0x002fc400078ec0ff */
[----:B0-----:R-:W-:Y:S02]  /*1e20*/  FMNMX R5, R2, R5, !PT ;  /* 0x0000000502057209 */ /* 0x001fe40007800000 */
[----:B------:R-:W-:-:S03]  /*1e30*/  @!P0 IADD3 R3, PT, PT, R3, R10, RZ ;  /* 0x0000000a03038210 */ /* 0x000fc60007ffe0ff */
[----:B------:R-:W0:Y:S02]  /*1e40*/  SHFL.DOWN PT, R6, R5, 0x2, 0x1f ;  /* 0x08401f0005067f89 */ /* 0x000e2400000e0000 */
[----:B0-----:R-:W-:-:S05]  /*1e50*/  FMNMX R6, R5, R6, !PT ;  /* 0x0000000605067209 */ /* 0x001fca0007800000 */
[----:B------:R-:W0:Y:S02]  /*1e60*/  SHFL.DOWN PT, R9, R6, 0x1, 0x1f ;  /* 0x08201f0006097f89 */ /* 0x000e2400000e0000 */
[----:B0-----:R-:W-:-:S05]  /*1e70*/  FMNMX R2, R6, R9, !PT ;  /* 0x0000000906027209 */ /* 0x001fca0007800000 */
[----:B------:R0:W-:Y:S01]  /*1e80*/  @!P0 STS [R3], R2 ;  /* 0x0000000203008388 */ /* 0x0001e20000000800 */
[----:B------:R-:W-:Y:S01]  /*1e90*/  BAR.SYNC.DEFER_BLOCKING 0x0 ;  /* 0x0000000000007b1d */ /* 0x000fe20000010000 */
[----:B------:R-:W-:-:S13]  /*1ea0*/  ISETP.GT.U32.AND P0, PT, R7, 0x1f, PT ;  /* 0x0000001f0700780c */ /* 0x000fda0003f04070 */
[----:B0-----:R-:W-:Y:S05]  /*1eb0*/  @P0 BRA `(.L_x_132) ;  /* 0x0000000000680947 */ /* 0x001fea0003800000 */
[----:B------:R-:W-:Y:S01]  /*1ec0*/  SHF.R.U32.HI R3, RZ, 0x5, R8 ;  /* 0x00000005ff037819 */ /* 0x000fe20000011608 */
[----:B------:R-:W-:-:S03]  /*1ed0*/  UMOV UR4, 0xffffffff ;  /* 0xffffffff00047882 */ /* 0x000fc60000000000 */
[----:B------:R-:W-:-:S13]  /*1ee0*/  ISETP.GE.U32.AND P0, PT, R4, R3, PT ;  /* 0x000000030400720c */ /* 0x000fda0003f06070 */
[----:B------:R-:W0:Y:S01]  /*1ef0*/  @!P0 S2R R3, SR_CgaCtaId ;  /* 0x0000000000038919 */ /* 0x000e220000008800 */
[----:B------:R-:W-:-:S05]  /*1f00*/  @!P0 MOV R2, 0x400 ;  /* 0x0000040000028802 */ /* 0x000fca0000000f00 */
[----:B------:R-:W-:-:S05]  /*1f10*/  @!P0 VIADD R2, R2, 0x8 ;  /* 0x0000000802028836 */ /* 0x000fca0000000000 */
[----:B0-----:R-:W-:Y:S02]  /*1f20*/  @!P0 LEA R3, R3, R2, 0x18 ;  /* 0x0000000203038211 */ /* 0x001fe400078ec0ff */
[----:B------:R-:W-:Y:S02]  /*1f30*/  MOV R2, 0xff7fffff ;  /* 0xff7fffff00027802 */ /* 0x000fe40000000f00 */
[----:B------:R-:W-:-:S05]  /*1f40*/  @!P0 LEA R3, R4, R3, 0x2 ;  /* 0x0000000304038211 */ /* 0x000fca00078e10ff */
[----:B------:R0:W1:Y:S01]  /*1f50*/  @!P0 LDS R2, [R3] ;  /* 0x0000000003028984 */ /* 0x0000620000000800 */
[----:B------:R-:W-:Y:S01]  /*1f60*/  ISETP.NE.AND P0, PT, R4, RZ, PT ;  /* 0x000000ff0400720c */ /* 0x000fe20003f05270 */
[----:B------:R-:W-:-:S12]  /*1f70*/  BRA.DIV UR4, `(.L_x_133) ;  /* 0x0000002e04147947 */ /* 0x000fd8000b800000 */
[----:B01----:R-:W0:Y:S02]  /*1f80*/  SHFL.DOWN PT, R3, R2, 0x10, 0x1f ;  /* 0x0a001f0002037f89 */ /* 0x003e2400000e0000 */
[----:B0-----:R-:W-:-:S05]  /*1f90*/  FMNMX R3, R3, R2, !PT ;  /* 0x0000000203037209 */ /* 0x001fca0007800000 */
[----:B------:R-:W0:Y:S02]  /*1fa0*/  SHFL.DOWN PT, R6, R3, 0x8, 0x1f ;  /* 0x09001f0003067f89 */ /* 0x000e2400000e0000 */
[----:B0-----:R-:W-:-:S05]  /*1fb0*/  FMNMX R6, R3, R6, !PT ;  /* 0x0000000603067209 */ /* 0x001fca0007800000 */
[----:B------:R-:W0:Y:S02]  /*1fc0*/  SHFL.DOWN PT, R5, R6, 0x4, 0x1f ;  /* 0x08801f0006057f89 */ /* 0x000e2400000e0000 */
[----:B0-----:R-:W-:-:S05]  /*1fd0*/  FMNMX R5, R6, R5, !PT ;  /* 0x0000000506057209 */ /* 0x001fca0007800000 */
[----:B------:R-:W0:Y:S02]  /*1fe0*/  SHFL.DOWN PT, R10, R5, 0x2, 0x1f ;  /* 0x08401f00050a7f89 */ /* 0x000e2400000e0000 */
[----:B0-----:R-:W-:-:S05]  /*1ff0*/  FMNMX R10, R5, R10, !PT ;  /* 0x0000000a050a7209 */ /* 0x001fca0007800000 */
[----:B------:R0:W1:Y:S02]  /*2000*/  SHFL.DOWN PT, R9, R10, 0x1, 0x1f ;  /* 0x08201f000a097f89 */ /* 0x00006400000e0000 */
.L_x_170:
[----:B------:R-:W2:Y:S01]  /*2010*/  @!P0 S2R R3, SR_CgaCtaId ;  /* 0x0000000000038919 */ /* 0x000ea20000008800 */
[----:B------:R-:W-:Y:S02]  /*2020*/  @!P0 MOV R2, 0x400 ;  /* 0x0000040000028802 */ /* 0x000fe40000000f00 */
[----:B-1----:R-:W-:Y:S02]  /*2030*/  FMNMX R9, R10, R9, !PT ;  /* 0x000000090a097209 */ /* 0x002fe40007800000 */
[----:B--2---:R-:W-:-:S05]  /*2040*/  @!P0 LEA R2, R3, R2, 0x18 ;  /* 0x0000000203028211 */ /* 0x004fca00078ec0ff */
[----:B------:R1:W-:Y:S02]  /*2050*/  @!P0 STS [R2+0x4], R9 ;  /* 0x0000040902008388 */ /* 0x0003e40000000800 */
.L_x_132:
[----:B------:R-:W-:Y:S05]  /*2060*/  WARPSYNC.ALL ;  /* 0x0000000000007948 */ /* 0x000fea0003800000 */
[----:B------:R-:W-:Y:S01]  /*2070*/  ISETP.GE.AND P0, PT, R0, 0x1, PT ;  /* 0x000000010000780c */ /* 0x000fe20003f06270 */
[----:B------:R-:W2:Y:S08]  /*2080*/  S2UR UR5, SR_CgaCtaId ;  /* 0x00000000000579c3 */ /* 0x000eb00000008800 */
[----:B------:R-:W-:Y:S01]  /*2090*/  BAR.SYNC.DEFER_BLOCKING 0x0 ;  /* 0x0000000000007b1d */ /* 0x000fe20000010000 */
[----:B------:R-:W-:-:S05]  /*20a0*/  IMAD.MOV.U32 R3, RZ, RZ, RZ ;  /* 0x000000ffff037224 */ /* 0x000fca00078e00ff */
[----:B------:R-:W-:Y:S02]  /*20b0*/  UMOV UR4, 0x400 ;  /* 0x0000040000047882 */ /* 0x000fe40000000000 */
[----:B--2---:R-:W-:-:S09]  /*20c0*/  ULEA UR4, UR5, UR4, 0x18 ;  /* 0x0000000405047291 */ /* 0x004fd2000f8ec0ff */
[----:B------:R-:W2:Y:S01]  /*20d0*/  LDS R6, [UR4+0x4] ;  /* 0x00000404ff067984 */ /* 0x000ea20008000800 */
[----:B------:R-:W-:Y:S05]  /*20e0*/  @!P0 BRA `(.L_x_134) ;  /* 0x0000001800b08947 */ /* 0x000fea0003800000 */
[----:B------:R-:W-:Y:S02]  /*20f0*/  ISETP.GE.U32.AND P0, PT, R0, 0x8, PT ;  /* 0x000000080000780c */ /* 0x000fe40003f06070 */
[----:B-1----:R-:W-:-:S11]  /*2100*/  CS2R R2, SRZ ;  /* 0x0000000000027805 */ /* 0x002fd6000001ff00 */
[----:B------:R-:W-:Y:S05]  /*2110*/  @!P0 BRA `(.L_x_135) ;  /* 0x0000001000848947 */ /* 0x000fea0003800000 */
[----:B------:R-:W-:Y:S01]  /*2120*/  ISETP.GE.AND P0, PT, R7, R22, PT ;  /* 0x000000160700720c */ /* 0x000fe20003f06270 */
[----:B------:R-:W-:-:S12]  /*2130*/  IMAD R19, R22, UR6, R7 ;  /* 0x0000000616137c24 */ /* 0x000fd8000f8e0207 */
[----:B------:R-:W0:Y:S02]  /*2140*/  @!P0 LDC.64 R2, c[0x0][0x380] ;  /* 0x0000e000ff028b82 */ /* 0x000e240000000a00 */
[----:B0-----:R-:W-:-:S06]  /*2150*/  @!P0 IMAD.WIDE R10, R19, 0x4, R2 ;  /* 0x00000004130a8825 */ /* 0x001fcc00078e0202 */
[----:B------:R0:W2:Y:S01]  /*2160*/  @!P0 LDG.E R11, desc[UR8][R10.64] ;  /* 0x000000080a0b8981 */ /* 0x0000a2000c1e1900 */
[----:B------:R-:W-:Y:S01]  /*2170*/  IADD3 R3, PT, PT, R8, R7, RZ ;  /* 0x0000000708037210 */ /* 0x000fe20007ffe0ff */
[----:B------:R-:W-:-:S03]  /*2180*/  IMAD.IADD R5, R19, 0x1, R8 ;  /* 0x0000000113057824 */ /* 0x000fc600078e0208 */
[C---:B------:R-:W-:Y:S02]  /*2190*/  ISETP.GE.AND P2, PT, R3.reuse, R22, PT ;  /* 0x000000160300720c */ /* 0x040fe40003f46270 */
[----:B------:R-:W-:-:S04]  /*21a0*/  IADD3 R9, PT, PT, R3, R8, RZ ;  /* 0x0000000803097210 */ /* 0x000fc80007ffe0ff */
[C---:B------:R-:W-:Y:S02]  /*21b0*/  ISETP.GE.AND P3, PT, R9.reuse, R22, PT ;  /* 0x000000160900720c */ /* 0x040fe40003f66270 */
[----:B------:R-:W-:Y:S02]  /*21c0*/  IADD3 R9, PT, PT, R9, R8, RZ ;  /* 0x0000000809097210 */ /* 0x000fe40007ffe0ff */
[----:B0-----:R-:W-:Y:S02]  /*21d0*/  @!P0 MOV R10, 0x3bbb989d ;  /* 0x3bbb989d000a8802 */ /* 0x001fe40000000f00 */
[C---:B------:R-:W-:Y:S01]  /*21e0*/  ISETP.GE.AND P4, PT, R9.reuse, R22, PT ;  /* 0x000000160900720c */ /* 0x040fe20003f86270 */
[----:B------:R-:W0:Y:S08]  /*21f0*/  @!P2 LDC.64 R12, c[0x0][0x380] ;  /* 0x0000e000ff0cab82 */ /* 0x000e300000000a00 */
[----:B------:R-:W1:Y:S01]  /*2200*/  @!P3 LDC.64 R2, c[0x0][0x380] ;  /* 0x0000e000ff02bb82 */ /* 0x000e620000000a00 */
[----:B------:R-:W-:-:S02]  /*2210*/  IADD3 R15, PT, PT, R9, R8, RZ ;  /* 0x00000008090f7210 */ /* 0x000fc40007ffe0ff */
[----:B------:R-:W-:Y:S02]  /*2220*/  @!P0 MOV R14, 0x437c0000 ;  /* 0x437c0000000e8802 */ /* 0x000fe40000000f00 */
[----:B------:R-:W-:-:S03]  /*2230*/  ISETP.GE.AND P5, PT, R15, R22, PT ;  /* 0x000000160f00720c */ /* 0x000fc60003fa6270 */
[----:B------:R-:W3:Y:S01]  /*2240*/  @!P4 LDC.64 R24, c[0x0][0x380] ;  /* 0x0000e000ff18cb82 */ /* 0x000ee20000000a00 */
[----:B0-----:R-:W-:-:S09]  /*2250*/  @!P2 IMAD.WIDE R12, R5, 0x4, R12 ;  /* 0x00000004050ca825 */ /* 0x001fd200078e020c */
[----:B------:R-:W0:Y:S01]  /*2260*/  @!P5 LDC.64 R16, c[0x0][0x380] ;  /* 0x0000e000ff10db82 */ /* 0x000e220000000a00 */
[----:B------:R-:W4:Y:S01]  /*2270*/  @!P2 LDG.E R23, desc[UR8][R12.64] ;  /* 0x000000080c17a981 */ /* 0x000f22000c1e1900 */
[----:B------:R-:W-:-:S04]  /*2280*/  IMAD R9, R8, 0x2, R19 ;  /* 0x0000000208097824 */ /* 0x000fc800078e0213 */
[----:B-1----:R-:W-:-:S04]  /*2290*/  @!P3 IMAD.WIDE R2, R9, 0x4, R2 ;  /* 0x000000040902b825 */ /* 0x002fc800078e0202 */
[----:B------:R-:W-:Y:S02]  /*22a0*/  IMAD.IADD R15, R15, 0x1, R8 ;  /* 0x000000010f0f7824 */ /* 0x000fe400078e0208 */
[----:B------:R1:W5:Y:S03]  /*22b0*/  @!P3 LDG.E R2, desc[UR8][R2.64] ;  /* 0x000000080202b981 */ /* 0x000366000c1e1900 */
[C---:B------:R-:W-:Y:S02]  /*22c0*/  ISETP.GE.AND P6, PT, R15.reuse, R22, PT ;  /* 0x000000160f00720c */ /* 0x040fe40003fc6270 */
[----:B------:R-:W-:-:S04]  /*22d0*/  IADD3 R18, PT, PT, R15, R8, RZ ;  /* 0x000000080f127210 */ /* 0x000fc80007ffe0ff */
[C---:B------:R-:W-:Y:S02]  /*22e0*/  ISETP.GE.AND P1, PT, R18.reuse, R22, PT ;  /* 0x000000161200720c */ /* 0x040fe40003f26270 */
[----:B------:R-:W-:Y:S01]  /*22f0*/  IADD3 R27, PT, PT, R18, R8, RZ ;  /* 0x00000008121b7210 */ /* 0x000fe20007ffe0ff */
[----:B-1----:R-:W-:-:S10]  /*2300*/  IMAD.MOV.U32 R3, RZ, RZ, RZ ;  /* 0x000000ffff037224 */ /* 0x002fd400078e00ff */
[----:B------:R-:W1:Y:S01]  /*2310*/  @!P1 LDC.64 R12, c[0x0][0x380] ;  /* 0x0000e000ff0c9b82 */ /* 0x000e620000000a00 */
[----:B------:R-:W-:Y:S02]  /*2320*/  IMAD R18, R8, 0x7, R19 ;  /* 0x0000000708127824 */ /* 0x000fe400078e0213 */
[----:B--2---:R-:W-:-:S04]  /*2330*/  @!P0 FADD R11, -R6, R11 ;  /* 0x0000000b060b8221 */ /* 0x004fc80000000100 */
[----:B------:R-:W-:-:S04]  /*2340*/  @!P0 FFMA.SAT R21, R11, R10, 0.5 ;  /* 0x3f0000000b158423 */ /* 0x000fc8000000200a */
[----:B------:R-:W-:Y:S02]  /*2350*/  @!P0 FFMA.RM R21, R21, R14, 12582913 ;  /* 0x4b40000115158423 */ /* 0x000fe4000000400e */
[----:B------:R-:W2:Y:S02]  /*2360*/  @!P6 LDC.64 R14, c[0x0][0x380] ;  /* 0x0000e000ff0eeb82 */ /* 0x000ea40000000a00 */
[----:B------:R-:W-:-:S04]  /*2370*/  @!P0 FADD R10, R21, -12583039 ;  /* 0xcb40007f150a8421 */ /* 0x000fc80000000000 */
[----:B------:R-:W-:-:S04]  /*2380*/  @!P0 FFMA R10, R11, 1.4426950216293334961, -R10 ;  /* 0x3fb8aa3b0b0a8823 */ /* 0x000fc8000000080a */
[----:B------:R-:W-:-:S06]  /*2390*/  @!P0 FFMA R20, R11, 1.925963033500011079e-08, R10 ;  /* 0x32a570600b148823 */ /* 0x000fcc000000000a */
[----:B------:R-:W1:Y:S01]  /*23a0*/  @!P0 MUFU.EX2 R20, R20 ;  /* 0x0000001400148308 */ /* 0x000e620000000800 */
[C---:B------:R-:W-:Y:S01]  /*23b0*/  IMAD R10, R8.reuse, 0x3, R19 ;  /* 0x00000003080a7824 */ /* 0x040fe200078e0213 */
[----:B------:R-:W-:Y:S02]  /*23c0*/  LEA R11, R8, R19, 0x2 ;  /* 0x00000013080b7211 */ /* 0x000fe400078e10ff */
[----:B------:R-:W-:Y:S01]  /*23d0*/  @!P0 SHF.L.U32 R21, R21, 0x17, RZ ;  /* 0x0000001715158819 */ /* 0x000fe200000006ff */
[----:B---3--:R-:W-:-:S04]  /*23e0*/  @!P4 IMAD.WIDE R24, R10, 0x4, R24 ;  /* 0x000000040a18c825 */ /* 0x008fc800078e0218 */
[----:B0-----:R-:W-:Y:S02]  /*23f0*/  @!P5 IMAD.WIDE R16, R11, 0x4, R16 ;  /* 0x000000040b10d825 */ /* 0x001fe400078e0210 */
[----:B------:R-:W3:Y:S02]  /*2400*/  @!P4 LDG.E R24, desc[UR8][R24.64] ;  /* 0x000000081818c981 */ /* 0x000ee4000c1e1900 */
[----:B-1----:R-:W-:Y:S01]  /*2410*/  @!P0 FFMA R3, R21, R20, RZ ;  /* 0x0000001415038223 */ /* 0x002fe200000000ff */
[----:B------:R-:W-:Y:S01]  /*2420*/  ISETP.GE.AND P0, PT, R27, R22, PT ;  /* 0x000000161b00720c */ /* 0x000fe20003f06270 */
[----:B------:R0:W3:Y:S02]  /*2430*/  @!P5 LDG.E R25, desc[UR8][R16.64] ;  /* 0x000000081019d981 */ /* 0x0000e4000c1e1900 */
[----:B0-----:R-:W-:-:S10]  /*2440*/  IMAD R16, R8, 0x5, R19 ;  /* 0x0000000508107824 */ /* 0x001fd400078e0213 */
[----:B------:R-:W0:Y:S01]  /*2450*/  @!P0 LDC.64 R20, c[0x0][0x380] ;  /* 0x0000e000ff148b82 */ /* 0x000e220000000a00 */
[----:B------:R-:W-:Y:S02]  /*2460*/  IMAD R17, R8, 0x6, R19 ;  /* 0x0000000608117824 */ /* 0x000fe400078e0213 */
[----:B--2---:R-:W-:-:S04]  /*2470*/  @!P6 IMAD.WIDE R14, R16, 0x4, R14 ;  /* 0x00000004100ee825 */ /* 0x004fc800078e020e */
[----:B------:R-:W-:Y:S02]  /*2480*/  @!P1 IMAD.WIDE R12, R17, 0x4, R12 ;  /* 0x00000004110c9825 */ /* 0x000fe400078e020c */
[----:B------:R-:W2:Y:S04]  /*2490*/  @!P6 LDG.E R15, desc[UR8][R14.64] ;  /* 0x000000080e0fe981 */ /* 0x000ea8000c1e1900 */
[----:B------:R1:W2:Y:S01]  /*24a0*/  @!P1 LDG.E R13, desc[UR8][R12.64] ;  /* 0x000000080c0d9981 */ /* 0x0002a2000c1e1900 */
[----:B0-----:R-:W-:-:S06]  /*24b0*/  @!P0 IMAD.WIDE R20, R18, 0x4, R20 ;  /* 0x0000000412148825 */ /* 0x001fcc00078e0214 */
[----:B------:R0:W2:Y:S01]  /*24c0*/  @!P0 LDG.E R21, desc[UR8][R20.64] ;  /* 0x0000000814158981 */ /* 0x0000a2000c1e1900 */
[----:B------:R-:W-:Y:S02]  /*24d0*/  @!P2 IMAD.MOV.U32 R27, RZ, RZ, 0x3bbb989d ;  /* 0x3bbb989dff1ba424 */ /* 0x000fe400078e00ff */
[----:B----4-:R-:W-:Y:S01]  /*24e0*/  @!P2 FADD R26, -R6, R23 ;  /* 0x00000017061aa221 */ /* 0x010fe20000000100 */
[----:B------:R-:W-:-:S03]  /*24f0*/  @!P2 MOV R28, 0x437c0000 ;  /* 0x437c0000001ca802 */ /* 0x000fc60000000f00 */
[----:B------:R-:W-:-:S04]  /*2500*/  @!P2 FFMA.SAT R23, R26, R27, 0.5 ;  /* 0x3f0000001a17a423 */ /* 0x000fc8000000201b */
[----:B------:R-:W-:-:S04]  /*2510*/  @!P2 FFMA.RM R23, R23, R28, 12582913 ;  /* 0x4b4000011717a423 */ /* 0x000fc8000000401c */
[----:B------:R-:W-:Y:S01]  /*2520*/  @!P2 FADD R27, R23, -12583039 ;  /* 0xcb40007f171ba421 */ /* 0x000fe20000000000 */
[----:B------:R-:W-:Y:S01]  /*2530*/  @!P3 MOV R29, 0x3bbb989d ;  /* 0x3bbb989d001db802 */ /* 0x000fe20000000f00 */
[----:B-----5:R-:W-:Y:S02]  /*2540*/  @!P3 FADD R2, -R6, R2 ;  /* 0x000000020602b221 */ /* 0x020fe40000000100 */
[----:B------:R-:W-:Y:S02]  /*2550*/  @!P2 FFMA R27, R26, 1.4426950216293334961, -R27 ;  /* 0x3fb8aa3b1a1ba823 */ /* 0x000fe4000000081b */
[----:B-1----:R-:W-:Y:S02]  /*2560*/  @!P3 FFMA.SAT R12, R2, R29, 0.5 ;  /* 0x3f000000020cb423 */ /* 0x002fe4000000201d */
[----:B------:R-:W-:Y:S01]  /*2570*/  @!P2 FFMA R27, R26, 1.925963033500011079e-08, R27 ;  /* 0x32a570601a1ba823 */ /* 0x000fe2000000001b */
[----:B------:R-:W-:-:S03]  /*2580*/  @!P3 IMAD.MOV.U32 R29, RZ, RZ, 0x437c0000 ;  /* 0x437c0000ff1db424 */ /* 0x000fc600078e00ff */
[----:B------:R-:W1:Y:S01]  /*2590*/  @!P2 MUFU.EX2 R14, R27 ;  /* 0x0000001b000ea308 */ /* 0x000e620000000800 */
[----:B------:R-:W-:-:S04]  /*25a0*/  @!P3 FFMA.RM R12, R12, R29, 12582913 ;  /* 0x4b4000010c0cb423 */ /* 0x000fc8000000401d */
[----:B------:R-:W-:Y:S01]  /*25b0*/  @!P3 FADD R29, R12, -12583039 ;  /* 0xcb40007f0c1db421 */ /* 0x000fe20000000000 */
[----:B0-----:R-:W-:-:S03]  /*25c0*/  @!P2 SHF.L.U32 R20, R23, 0x17, RZ ;  /* 0x000000171714a819 */ /* 0x001fc600000006ff */
[----:B------:R-:W-:-:S04]  /*25d0*/  @!P3 FFMA R29, R2, 1.4426950216293334961, -R29 ;  /* 0x3fb8aa3b021db823 */ /* 0x000fc8000000081d */
[----:B------:R-:W-:Y:S01]  /*25e0*/  @!P3 FFMA R29, R2, 1.925963033500011079e-08, R29 ;  /* 0x32a57060021db823 */ /* 0x000fe2000000001d */
[----:B------:R-:W-:Y:S01]  /*25f0*/  @!P4 MOV R23, 0x3bbb989d ;  /* 0x3bbb989d0017c802 */ /* 0x000fe20000000f00 */
[----:B-1----:R-:W-:Y:S02]  /*2600*/  @!P2 FFMA R3, R20, R14, R3 ;  /* 0x0000000e1403a223 */ /* 0x002fe40000000003 */
[----:B------:R-:W0:Y:S01]  /*2610*/  @!P3 MUFU.EX2 R14, R29 ;  /* 0x0000001d000eb308 */ /* 0x000e220000000800 */
[----:B------:R-:W-:Y:S01]  /*2620*/  @!P5 MOV R26, 0x3bbb989d ;  /* 0x3bbb989d001ad802 */ /* 0x000fe20000000f00 */
[----:B------:R-:W-:Y:S01]  /*2630*/  @!P4 IMAD.MOV.U32 R20, RZ, RZ, 0x437c0000 ;  /* 0x437c0000ff14c424 */ /* 0x000fe200078e00ff */
[----:B------:R-:W-:Y:S01]  /*2640*/  @!P5 MOV R28, 0x437c0000 ;  /* 0x437c0000001cd802 */ /* 0x000fe20000000f00 */
[----:B---3--:R-:W-:-:S04]  /*2650*/  @!P4 FADD R24, -R6, R24 ;  /* 0x000000180618c221 */ /* 0x008fc80000000100 */
[----:B------:R-:W-:Y:S01]  /*2660*/  @!P4 FFMA.SAT R2, R24, R23, 0.5 ;  /* 0x3f0000001802c423 */ /* 0x000fe20000002017 */
[----:B------:R-:W-:-:S03]  /*2670*/  @!P5 FADD R25, -R6, R25 ;  /* 0x000000190619d221 */ /* 0x000fc60000000100 */
[----:B------:R-:W-:Y:S01]  /*2680*/  @!P4 FFMA.RM R2, R2, R20, 12582913 ;  /* 0x4b4000010202c423 */ /* 0x000fe20000004014 */
[----:B------:R-:W-:Y:S01]  /*2690*/  @!P5 FFMA.SAT R23, R25, R26, 0.5 ;  /* 0x3f0000001917d423 */ /* 0x000fe2000000201a */
[----:B------:R-:W-:-:S03]  /*26a0*/  @!P3 IMAD.SHL.U32 R20, R12, 0x800000, RZ ;  /* 0x008000000c14b824 */ /* 0x000fc600078e00ff */
[----:B------:R-:W-:Y:S01]  /*26b0*/  @!P5 FFMA.RM R12, R23, R28, 12582913 ;  /* 0x4b400001170cd423 */ /* 0x000fe2000000401c */
[----:B------:R-:W-:Y:S01]  /*26c0*/  @!P4 FADD R23, R2, -12583039 ;  /* 0xcb40007f0217c421 */ /* 0x000fe20000000000 */
[----:B0-----:R-:W-:Y:S02]  /*26d0*/  @!P3 FFMA R3, R20, R14, R3 ;  /* 0x0000000e1403b223 */ /* 0x001fe40000000003 */
[----:B------:R-:W-:Y:S01]  /*26e0*/  @!P5 FADD R14, R12, -12583039 ;  /* 0xcb40007f0c0ed421 */ /* 0x000fe20000000000 */
[----:B------:R-:W-:-:S03]  /*26f0*/  @!P4 FFMA R23, R24, 1.4426950216293334961, -R23 ;  /* 0x3fb8aa3b1817c823 */ /* 0x000fc60000000817 */
[C---:B------:R-:W-:Y:S01]  /*2700*/  @!P5 FFMA R14, R25.reuse, 1.4426950216293334961, -R14 ;  /* 0x3fb8aa3b190ed823 */ /* 0x040fe2000000080e */
[----:B------:R-:W-:Y:S01]  /*2710*/  @!P4 FFMA R20, R24, 1.925963033500011079e-08, R23 ;  /* 0x32a570601814c823 */ /* 0x000fe20000000017 */
[----:B------:R-:W-:Y:S01]  /*2720*/  @!P6 MOV R24, 0x3bbb989d ;  /* 0x3bbb989d0018e802 */ /* 0x000fe20000000f00 */
[C---:B--2---:R-:W-:Y:S01]  /*2730*/  @!P6 FADD R23, -R6.reuse, R15 ;  /* 0x0000000f0617e221 */ /* 0x044fe20000000100 */
[----:B------:R-:W-:Y:S01]  /*2740*/  @!P5 FFMA R26, R25, 1.925963033500011079e-08, R14 ;  /* 0x32a57060191ad823 */ /* 0x000fe2000000000e */
[----:B------:R-:W-:Y:S02]  /*2750*/  @!P6 MOV R25, 0x437c0000 ;  /* 0x437c00000019e802 */ /* 0x000fe40000000f00 */
[----:B------:R-:W-:Y:S01]  /*2760*/  @!P6 FFMA.SAT R14, R23, R24, 0.5 ;  /* 0x3f000000170ee423 */ /* 0x000fe20000002018 */
[----:B------:R-:W-:Y:S02]  /*2770*/  @!P1 IMAD.MOV.U32 R24, RZ, RZ, 0x3bbb989d ;  /* 0x3bbb989dff189424 */ /* 0x000fe400078e00ff */
[----:B------:R-:W-:Y:S01]  /*2780*/  @!P1 FADD R15, -R6, R13 ;  /* 0x0000000d060f9221 */ /* 0x000fe20000000100 */
[----:B------:R-:W-:Y:S01]  /*2790*/  @!P1 MOV R28, 0x437c0000 ;  /* 0x437c0000001c9802 */ /* 0x000fe20000000f00 */
[----:B------:R-:W-:-:S02]  /*27a0*/  @!P6 FFMA.RM R14, R14, R25, 12582913 ;  /* 0x4b4000010e0ee423 */ /* 0x000fc40000004019 */
[----:B------:R-:W-:Y:S02]  /*27b0*/  @!P1 FFMA.SAT R13, R15, R24, 0.5 ;  /* 0x3f0000000f0d9423 */ /* 0x000fe40000002018 */
[----:B------:R-:W-:Y:S02]  /*27c0*/  @!P6 FADD R24, R14, -12583039 ;  /* 0xcb40007f0e18e421 */ /* 0x000fe40000000000 */
[----:B------:R-:W-:Y:S02]  /*27d0*/  @!P1 FFMA.RM R13, R13, R28, 12582913 ;  /* 0x4b4000010d0d9423 */ /* 0x000fe4000000401c */
[----:B------:R-:W-:Y:S02]  /*27e0*/  @!P6 FFMA R24, R23, 1.4426950216293334961, -R24 ;  /* 0x3fb8aa3b1718e823 */ /* 0x000fe40000000818 */
[----:B------:R-:W-:Y:S02]  /*27f0*/  @!P1 FADD R28, R13, -12583039 ;  /* 0xcb40007f0d1c9421 */ /* 0x000fe40000000000 */
[----:B------:R-:W-:Y:S01]  /*2800*/  @!P6 FFMA R24, R23, 1.925963033500011079e-08, R24 ;  /* 0x32a570601718e823 */ /* 0x000fe20000000018 */
[----:B------:R-:W-:Y:S01]  /*2810*/  @!P0 MOV R23, 0x3bbb989d ;  /* 0x3bbb989d00178802 */ /* 0x000fe20000000f00 */
[C---:B------:R-:W-:Y:S01]  /*2820*/  @!P1 FFMA R28, R15.reuse, 1.4426950216293334961, -R28 ;  /* 0x3fb8aa3b0f1c9823 */ /* 0x040fe2000000081c */
[----:B------:R-:W-:Y:S01]  /*2830*/  @!P0 FADD R21, -R6, R21 ;  /* 0x0000001506158221 */ /* 0x000fe20000000100 */
[----:B------:R-:W0:Y:S02]  /*2840*/  @!P4 MUFU.EX2 R20, R20 ;  /* 0x000000140014c308 */ /* 0x000e240000000800 */
[----:B------:R-:W-:Y:S01]  /*2850*/  @!P1 FFMA R28, R15, 1.925963033500011079e-08, R28 ;  /* 0x32a570600f1c9823 */ /* 0x000fe2000000001c */
[----:B------:R-:W-:Y:S01]  /*2860*/  @!P0 FFMA.SAT R15, R21, R23, 0.5 ;  /* 0x3f000000150f8423 */ /* 0x000fe20000002017 */
[----:B------:R-:W-:-:S04]  /*2870*/  @!P0 IMAD.MOV.U32 R23, RZ, RZ, 0x437c0000 ;  /* 0x437c0000ff178424 */ /* 0x000fc800078e00ff */
[----:B------:R-:W-:Y:S01]  /*2880*/  @!P0 FFMA.RM R15, R15, R23, 12582913 ;  /* 0x4b4000010f0f8423 */ /* 0x000fe20000004017 */
[----:B------:R-:W1:Y:S01]  /*2890*/  @!P5 MUFU.EX2 R26, R26 ;  /* 0x0000001a001ad308 */ /* 0x000e620000000800 */
[----:B------:R-:W-:Y:S02]  /*28a0*/  @!P4 SHF.L.U32 R2, R2, 0x17, RZ ;  /* 0x000000170202c819 */ /* 0x000fe400000006ff */
[----:B------:R-:W-:-:S04]  /*28b0*/  @!P0 FADD R23, R15, -12583039 ;  /* 0xcb40007f0f178421 */ /* 0x000fc80000000000 */
[C---:B------:R-:W-:Y:S01]  /*28c0*/  @!P0 FFMA R23, R21.reuse, 1.4426950216293334961, -R23 ;  /* 0x3fb8aa3b15178823 */ /* 0x040fe20000000817 */
[----:B------:R-:W2:Y:S01]  /*28d0*/  @!P6 MUFU.EX2 R24, R24 ;  /* 0x000000180018e308 */ /* 0x000ea20000000800 */
[----:B0-----:R-:W-:Y:S01]  /*28e0*/  @!P4 FFMA R3, R2, R20, R3 ;  /* 0x000000140203c223 */ /* 0x001fe20000000003 */
[----:B------:R-:W-:Y:S01]  /*28f0*/  LOP3.LUT R2, R0, 0x7ffffff8, RZ, 0xc0, !PT ;  /* 0x7ffffff800027812 */ /* 0x000fe200078ec0ff */
[----:B------:R-:W-:Y:S01]  /*2900*/  @!P0 FFMA R23, R21, 1.925963033500011079e-08, R23 ;  /* 0x32a5706015178823 */ /* 0x000fe20000000017 */
[----:B------:R-:W-:Y:S02]  /*2910*/  @!P5 SHF.L.U32 R12, R12, 0x17, RZ ;  /* 0x000000170c0cd819 */ /* 0x000fe400000006ff */
[----:B------:R-:W-:Y:S02]  /*2920*/  IADD3 R20, PT, PT, -R2, 0x8, RZ ;  /* 0x0000000802147810 */ /* 0x000fe40007ffe1ff */
[----:B------:R-:W0:Y:S02]  /*2930*/  @!P1 MUFU.EX2 R28, R28 ;  /* 0x0000001c001c9308 */ /* 0x000e240000000800 */
[----:B------:R-:W-:Y:S01]  /*2940*/  ISETP.NE.AND P2, PT, R20, RZ, PT ;  /* 0x000000ff1400720c */ /* 0x000fe20003f45270 */
[----:B------:R-:W-:-:S05]  /*2950*/  @!P6 IMAD.SHL.U32 R14, R14, 0x800000, RZ ;  /* 0x008000000e0ee824 */ /* 0x000fca00078e00ff */
[----:B------:R-:W3:Y:S01]  /*2960*/  @!P0 MUFU.EX2 R23, R23 ;  /* 0x0000001700178308 */ /* 0x000ee20000000800 */
[----:B-1----:R-:W-:Y:S01]  /*2970*/  @!P5 FFMA R3, R12, R26, R3 ;  /* 0x0000001a0c03d223 */ /* 0x002fe20000000003 */
[----:B------:R-:W-:-:S03]  /*2980*/  @!P1 SHF.L.U32 R12, R13, 0x17, RZ ;  /* 0x000000170d0c9819 */ /* 0x000fc600000006ff */
[----:B--2---:R-:W-:Y:S01]  /*2990*/  @!P6 FFMA R3, R14, R24, R3 ;  /* 0x000000180e03e223 */ /* 0x004fe20000000003 */
[----:B------:R-:W-:-:S03]  /*29a0*/  @!P0 SHF.L.U32 R14, R15, 0x17, RZ ;  /* 0x000000170f0e8819 */ /* 0x000fc600000006ff */
[----:B0-----:R-:W-:-:S04]  /*29b0*/  @!P1 FFMA R3, R12, R28, R3 ;  /* 0x0000001c0c039223 */ /* 0x001fc80000000003 */
[----:B---3--:R-:W-:Y:S01]  /*29c0*/  @!P0 FFMA R3, R14, R23, R3 ;  /* 0x000000170e038223 */ /* 0x008fe20000000003 */
[----:B------:R-:W-:Y:S06]  /*29d0*/  @!P2 BRA `(.L_x_135) ;  /* 0x000000080054a947 */ /* 0x000fec0003800000 */
[----:B------:R-:W0:Y:S01]  /*29e0*/  LDC R22, c[0x0][0x394] ;  /* 0x0000e500ff167b82 */ /* 0x000e220000000800 */
[C---:B------:R-:W-:Y:S01]  /*29f0*/  IMAD R5, R8.reuse, 0x8, R5 ;  /* 0x0000000808057824 */ /* 0x040fe200078e0205 */
[C---:B------:R-:W-:Y:S01]  /*2a00*/  LEA R9, R8.reuse, R9, 0x3 ;  /* 0x0000000908097211 */ /* 0x040fe200078e18ff */
[C---:B------:R-:W-:Y:S01]  /*2a10*/  IMAD R11, R8.reuse, 0x8, R11 ;  /* 0x00000008080b7824 */ /* 0x040fe200078e020b */
[C---:B------:R-:W-:Y:S01]  /*2a20*/  LEA R10, R8.reuse, R10, 0x3 ;  /* 0x0000000a080a7211 */ /* 0x040fe200078e18ff */
[C---:B------:R-:W-:Y:S01]  /*2a30*/  IMAD R18, R8.reuse, 0x8, R18 ;  /* 0x0000000808127824 */ /* 0x040fe200078e0212 */
[C---:B------:R-:W-:Y:S02]  /*2a40*/  LEA R16, R8.reuse, R16, 0x3 ;  /* 0x0000001008107211 */ /* 0x040fe400078e18ff */
[C---:B------:R-:W-:Y:S02]  /*2a50*/  LEA R17, R8.reuse, R17, 0x3 ;  /* 0x0000001108117211 */ /* 0x040fe400078e18ff */
[----:B------:R-:W-:-:S02]  /*2a60*/  LEA R19, R8, R19, 0x3 ;  /* 0x0000001308137211 */ /* 0x000fc400078e18ff */
[----:B------:R-:W-:-:S07]  /*2a70*/  LEA R21, R8, R7, 0x3 ;  /* 0x0000000708157211 */ /* 0x000fce00078e18ff */
.L_x_136:
[----:B0-----:R-:W-:Y:S01]  /*2a80*/  ISETP.GE.AND P0, PT, R21, R22, PT ;  /* 0x000000161500720c */ /* 0x001fe20003f06270 */
[----:B------:R-:W-:-:S05]  /*2a90*/  IMAD.IADD R15, R8, 0x1, R21 ;  /* 0x00000001080f7824 */ /* 0x000fca00078e0215 */
[----:B------:R-:W-:-:S07]  /*2aa0*/  IADD3 R23, PT, PT, R8, R15, RZ ;  /* 0x0000000f08177210 */ /* 0x000fce0007ffe0ff */
[----:B------:R-:W0:Y:S01]  /*2ab0*/  @!P0 LDC.64 R12, c[0x0][0x380] ;  /* 0x0000e000ff0c8b82 */ /* 0x000e220000000a00 */
[-C--:B------:R-:W-:Y:S02]  /*2ac0*/  ISETP.GE.AND P1, PT, R15, R22.reuse, PT ;  /* 0x000000160f00720c */ /* 0x080fe40003f26270 */
[----:B------:R-:W-:-:S11]  /*2ad0*/  ISETP.GE.AND P2, PT, R23, R22, PT ;  /* 0x000000161700720c */ /* 0x000fd60003f46270 */
[----:B------:R-:W1:Y:S01]  /*2ae0*/  @!P1 LDC.64 R14, c[0x0][0x380] ;  /* 0x0000e000ff0e9b82 */ /* 0x000e620000000a00 */
[----:B0-----:R-:W-:-:S05]  /*2af0*/  @!P0 IMAD.WIDE R12, R19, 0x4, R12 ;  /* 0x00000004130c8825 */ /* 0x001fca00078e020c */
[----:B------:R0:W2:Y:S01]  /*2b00*/  @!P0 LDG.E R25, desc[UR8][R12.64] ;  /* 0x000000080c198981 */ /* 0x0000a2000c1e1900 */
[----:B-1----:R-:W-:Y:S01]  /*2b10*/  @!P1 IMAD.WIDE R14, R5, 0x4, R14 ;  /* 0x00000004050e9825 */ /* 0x002fe200078e020e */
[----:B0-----:R-:W0:Y:S05]  /*2b20*/  @!P2 LDC.64 R12, c[0x0][0x380] ;  /* 0x0000e000ff0cab82 */ /* 0x001e2a0000000a00 */
[----:B------:R1:W3:Y:S01]  /*2b30*/  @!P1 LDG.E R15, desc[UR8][R14.64] ;  /* 0x000000080e0f9981 */ /* 0x0002e2000c1e1900 */
[----:B0-----:R-:W-:-:S05]  /*2b40*/  @!P2 IMAD.WIDE R12, R9, 0x4, R12 ;  /* 0x00000004090ca825 */ /* 0x001fca00078e020c */
[----:B------:R0:W4:Y:S01]  /*2b50*/  @!P2 LDG.E R27, desc[UR8][R12.64] ;  /* 0x000000080c1ba981 */ /* 0x000122000c1e1900 */
[----:B------:R-:W-:Y:S01]  /*2b60*/  @!P0 MOV R24, 0x3bbb989d ;  /* 0x3bbb989d00188802 */ /* 0x000fe20000000f00 */
[----:B------:R-:W-:Y:S02]  /*2b70*/  @!P0 IMAD.MOV.U32 R29, RZ, RZ, 0x437c0000 ;  /* 0x437c0000ff1d8424 */ /* 0x000fe400078e00ff */
[----:B-1----:R-:W-:Y:S01]  /*2b80*/  @!P2 IMAD.MOV.U32 R14, RZ, RZ, 0x3bbb989d ;  /* 0x3bbb989dff0ea424 */ /* 0x002fe200078e00ff */
[----:B0-----:R-:W-:Y:S01]  /*2b90*/  @!P1 MOV R13, 0x3bbb989d ;  /* 0x3bbb989d000d9802 */ /* 0x001fe20000000f00 */
[----:B------:R-:W-:Y:S01]  /*2ba0*/  IMAD.IADD R23, R8, 0x1, R23 ;  /* 0x0000000108177824 */ /* 0x000fe200078e0217 */
[----:B------:R-:W-:Y:S01]  /*2bb0*/  @!P1 MOV R12, 0x437c0000 ;  /* 0x437c0000000c9802 */ /* 0x000fe20000000f00 */
[----:B--2---:R-:W-:-:S04]  /*2bc0*/  @!P0 FADD R25, -R6, R25 ;  /* 0x0000001906198221 */ /* 0x004fc80000000100 */
[----:B------:R-:W-:-:S04]  /*2bd0*/  @!P0 FFMA.SAT R24, R25, R24, 0.5 ;  /* 0x3f00000019188423 */ /* 0x000fc80000002018 */
[----:B------:R-:W-:-:S04]  /*2be0*/  @!P0 FFMA.RM R24, R24, R29, 12582913 ;  /* 0x4b40000118188423 */ /* 0x000fc8000000401d */
[----:B------:R-:W-:-:S04]  /*2bf0*/  @!P0 FADD R26, R24, -12583039 ;  /* 0xcb40007f181a8421 */ /* 0x000fc80000000000 */
[----:B------:R-:W-:-:S04]  /*2c00*/  @!P0 FFMA R26, R25, 1.4426950216293334961, -R26 ;  /* 0x3fb8aa3b191a8823 */ /* 0x000fc8000000081a */
[----:B------:R-:W-:-:S06]  /*2c10*/  @!P0 FFMA R26, R25, 1.925963033500011079e-08, R26 ;  /* 0x32a57060191a8823 */ /* 0x000fcc000000001a */
[----:B------:R-:W0:Y:S01]  /*2c20*/  @!P0 MUFU.EX2 R26, R26 ;  /* 0x0000001a001a8308 */ /* 0x000e220000000800 */
[----:B------:R-:W-:Y:S01]  /*2c30*/  @!P0 SHF.L.U32 R24, R24, 0x17, RZ ;  /* 0x0000001718188819 */ /* 0x000fe200000006ff */
[----:B----4-:R-:W-:-:S04]  /*2c40*/  @!P2 FADD R25, -R6, R27 ;  /* 0x0000001b0619a221 */ /* 0x010fc80000000100 */
[----:B0-----:R-:W-:Y:S01]  /*2c50*/  @!P0 FFMA R3, R24, R26, R3 ;  /* 0x0000001a18038223 */ /* 0x001fe20000000003 */
[----:B---3--:R-:W-:Y:S01]  /*2c60*/  @!P1 FADD R24, -R6, R15 ;  /* 0x0000000f06189221 */ /* 0x008fe20000000100 */
[----:B------:R-:W-:-:S03]  /*2c70*/  @!P2 FFMA.SAT R14, R25, R14, 0.5 ;  /* 0x3f000000190ea423 */ /* 0x000fc6000000200e */
[----:B------:R-:W-:Y:S01]  /*2c80*/  @!P1 FFMA.SAT R15, R24, R13, 0.5 ;  /* 0x3f000000180f9423 */ /* 0x000fe2000000200d */
[----:B------:R-:W-:Y:S02]  /*2c90*/  @!P2 MOV R13, 0x437c0000 ;  /* 0x437c0000000da802 */ /* 0x000fe40000000f00 */
[----:B------:R-:W-:Y:S01]  /*2ca0*/  ISETP.GE.AND P0, PT, R23, R22, PT ;  /* 0x000000161700720c */ /* 0x000fe20003f06270 */
[----:B------:R-:W-:Y:S02]  /*2cb0*/  @!P1 FFMA.RM R15, R15, R12, 12582913 ;  /* 0x4b4000010f0f9423 */ /* 0x000fe4000000400c */
[----:B------:R-:W-:Y:S02]  /*2cc0*/  @!P2 FFMA.RM R14, R14, R13, 12582913 ;  /* 0x4b4000010e0ea423 */ /* 0x000fe4000000400d */
[----:B------:R-:W-:Y:S02]  /*2cd0*/  @!P1 FADD R13, R15, -12583039 ;  /* 0xcb40007f0f0d9421 */ /* 0x000fe40000000000 */
[----:B------:R-:W-:-:S02]  /*2ce0*/  @!P2 FADD R12, R14, -12583039 ;  /* 0xcb40007f0e0ca421 */ /* 0x000fc40000000000 */
[C---:B------:R-:W-:Y:S02]  /*2cf0*/  @!P1 FFMA R13, R24.reuse, 1.4426950216293334961, -R13 ;  /* 0x3fb8aa3b180d9823 */ /* 0x040fe4000000080d */
[C---:B------:R-:W-:Y:S02]  /*2d00*/  @!P2 FFMA R12, R25.reuse, 1.4426950216293334961, -R12 ;  /* 0x3fb8aa3b190ca823 */ /* 0x040fe4000000080c */
[----:B------:R-:W-:Y:S02]  /*2d10*/  @!P1 FFMA R24, R24, 1.925963033500011079e-08, R13 ;  /* 0x32a5706018189823 */ /* 0x000fe4000000000d */
[----:B------:R-:W-:Y:S02]  /*2d20*/  @!P2 FFMA R25, R25, 1.925963033500011079e-08, R12 ;  /* 0x32a570601919a823 */ /* 0x000fe4000000000c */
[----:B------:R-:W0:Y:S02]  /*2d30*/  @!P0 LDC.64 R12, c[0x0][0x380] ;  /* 0x0000e000ff0c8b82 */ /* 0x000e240000000a00 */
[----:B0-----:R-:W-:-:S05]  /*2d40*/  @!P0 IMAD.WIDE R12, R10, 0x4, R12 ;  /* 0x000000040a0c8825 */ /* 0x001fca00078e020c */
[----:B------:R0:W2:Y:S01]  /*2d50*/  @!P0 LDG.E R27, desc[UR8][R12.64] ;  /* 0x000000080c1b8981 */ /* 0x0000a2000c1e1900 */
[----:B------:R-:W-:-:S04]  /*2d60*/  IADD3 R23, PT, PT, R8, R23, RZ ;  /* 0x0000001708177210 */ /* 0x000fc80007ffe0ff */
[----:B------:R-:W-:Y:S01]  /*2d70*/  ISETP.GE.AND P3, PT, R23, R22, PT ;  /* 0x000000161700720c */ /* 0x000fe20003f66270 */
[----:B------:R-:W1:Y:S08]  /*2d80*/  @!P1 MUFU.EX2 R24, R24 ;  /* 0x0000001800189308 */ /* 0x000e700000000800 */
[----:B------:R-:W3:Y:S04]  /*2d90*/  @!P2 MUFU.EX2 R25, R25 ;  /* 0x000000190019a308 */ /* 0x000ee80000000800 */
[----:B0-----:R-:W0:Y:S01]  /*2da0*/  @!P3 LDC.64 R12, c[0x0][0x380] ;  /* 0x0000e000ff0cbb82 */ /* 0x001e220000000a00 */
[----:B------:R-:W-:Y:S01]  /*2db0*/  @!P1 SHF.L.U32 R26, R15, 0x17, RZ ;  /* 0x000000170f1a9819 */ /* 0x000fe200000006ff */
[----:B------:R-:W-:Y:S01]  /*2dc0*/  @!P2 IMAD.SHL.U32 R14, R14, 0x800000, RZ ;  /* 0x008000000e0ea824 */ /* 0x000fe200078e00ff */
[----:B------:R-:W-:-:S03]  /*2dd0*/  IADD3 R15, PT, PT, R8, R23, RZ ;  /* 0x00000017080f7210 */ /* 0x000fc60007ffe0ff */
[----:B-1----:R-:W-:Y:S01]  /*2de0*/  @!P1 FFMA R3, R26, R24, R3 ;  /* 0x000000181a039223 */ /* 0x002fe20000000003 */
[----:B------:R-:W-:Y:S02]  /*2df0*/  @!P0 MOV R23, 0x3bbb989d ;  /* 0x3bbb989d00178802 */ /* 0x000fe40000000f00 */
[-C--:B------:R-:W-:Y:S02]  /*2e00*/  ISETP.GE.AND P1, PT, R15, R22.reuse, PT ;  /* 0x000000160f00720c */ /* 0x080fe40003f26270 */
[----:B------:R-:W-:Y:S01]  /*2e10*/  IADD3 R15, PT, PT, R8, R15, RZ ;  /* 0x0000000f080f7210 */ /* 0x000fe20007ffe0ff */
[----:B---3--:R-:W-:Y:S01]  /*2e20*/  @!P2 FFMA R3, R14, R25, R3 ;  /* 0x000000190e03a223 */ /* 0x008fe20000000003 */
[----:B------:R-:W-:Y:S02]  /*2e30*/  @!P0 IMAD.MOV.U32 R24, RZ, RZ, 0x437c0000 ;  /* 0x437c0000ff188424 */ /* 0x000fe400078e00ff */
[----:B------:R-:W-:Y:S02]  /*2e40*/  ISETP.GE.AND P2, PT, R15, R22, PT ;  /* 0x000000160f00720c */ /* 0x000fe40003f46270 */
[----:B------:R-:W-:Y:S01]  /*2e50*/  IADD3 R15, PT, PT, R8, R15, RZ ;  /* 0x0000000f080f7210 */ /* 0x000fe20007ffe0ff */
[----:B0-----:R-:W-:-:S03]  /*2e60*/  @!P3 IMAD.WIDE R12, R11, 0x4, R12 ;  /* 0x000000040b0cb825 */ /* 0x001fc600078e020c */
[----:B------:R-:W-:Y:S01]  /*2e70*/  ISETP.GE.AND P4, PT, R15, R22, PT ;  /* 0x000000160f00720c */ /* 0x000fe20003f86270 */
[----:B--2---:R-:W-:-:S04]  /*2e80*/  @!P0 FADD R14, -R6, R27 ;  /* 0x0000001b060e8221 */ /* 0x004fc80000000100 */
[----:B------:R-:W-:-:S04]  /*2e90*/  @!P0 FFMA.SAT R23, R14, R23, 0.5 ;  /* 0x3f0000000e178423 */ /* 0x000fc80000002017 */
[----:B------:R-:W-:Y:S02]  /*2ea0*/  @!P0 FFMA.RM R23, R23, R24, 12582913 ;  /* 0x4b40000117178423 */ /* 0x000fe40000004018 */
[----:B------:R0:W2:Y:S02]  /*2eb0*/  @!P3 LDG.E R24, desc[UR8][R12.64] ;  /* 0x000000080c18b981 */ /* 0x0000a4000c1e1900 */
[----:B------:R-:W-:-:S04]  /*2ec0*/  @!P0 FADD R25, R23, -12583039 ;  /* 0xcb40007f17198421 */ /* 0x000fc80000000000 */
[C---:B------:R-:W-:Y:S01]  /*2ed0*/  @!P0 FFMA R25, R14.reuse, 1.4426950216293334961, -R25 ;  /* 0x3fb8aa3b0e198823 */ /* 0x040fe20000000819 */
[----:B0-----:R-:W0:Y:S03]  /*2ee0*/  @!P2 LDC.64 R12, c[0x0][0x380] ;  /* 0x0000e000ff0cab82 */ /* 0x001e260000000a00 */
[----:B------:R-:W-:-:S05]  /*2ef0*/  @!P0 FFMA R25, R14, 1.925963033500011079e-08, R25 ;  /* 0x32a570600e198823 */ /* 0x000fca0000000019 */
[----:B------:R-:W1:Y:S01]  /*2f00*/  @!P1 LDC.64 R14, c[0x0][0x380] ;  /* 0x0000e000ff0e9b82 */ /* 0x000e620000000a00 */
[----:B0-----:R-:W-:-:S05]  /*2f10*/  @!P2 IMAD.WIDE R12, R17, 0x4, R12 ;  /* 0x00000004110ca825 */ /* 0x001fca00078e020c */
[----:B------:R0:W3:Y:S01]  /*2f20*/  @!P2 LDG.E R27, desc[UR8][R12.64] ;  /* 0x000000080c1ba981 */ /* 0x0000e2000c1e1900 */
[----:B-1----:R-:W-:-:S06]  /*2f30*/  @!P1 IMAD.WIDE R14, R16, 0x4, R14 ;  /* 0x00000004100e9825 */ /* 0x002fcc00078e020e */
[----:B------:R-:W4:Y:S01]  /*2f40*/  @!P1 LDG.E R15, desc[UR8][R14.64] ;  /* 0x000000080e0f9981 */ /* 0x000f22000c1e1900 */
[----:B0-----:R-:W0:Y:S02]  /*2f50*/  @!P4 LDC.64 R12, c[0x0][0x380] ;  /* 0x0000e000ff0ccb82 */ /* 0x001e240000000a00 */
[----:B0-----:R-:W-:-:S05]  /*2f60*/  @!P4 IMAD.WIDE R12, R18, 0x4, R12 ;  /* 0x00000004120cc825 */ /* 0x001fca00078e020c */
[----:B------:R0:W5:Y:S01]  /*2f70*/  @!P4 LDG.E R29, desc[UR8][R12.64] ;  /* 0x000000080c1dc981 */ /* 0x000162000c1e1900 */
[----:B------:R-:W1:Y:S01]  /*2f80*/  @!P0 MUFU.EX2 R25, R25 ;  /* 0x0000001900198308 */ /* 0x000e620000000800 */
[----:B------:R-:W-:Y:S01]  /*2f90*/  @!P0 IMAD.SHL.U32 R26, R23, 0x800000, RZ ;  /* 0x00800000171a8824 */ /* 0x000fe200078e00ff */
[----:B------:R-:W-:-:S03]  /*2fa0*/  @!P3 MOV R23, 0x3bbb989d ;  /* 0x3bbb989d0017b802 */ /* 0x000fc60000000f00 */
[----:B-1----:R-:W-:Y:S01]  /*2fb0*/  @!P0 FFMA R3, R26, R25, R3 ;  /* 0x000000191a038223 */ /* 0x002fe20000000003 */
[----:B------:R-:W-:Y:S02]  /*2fc0*/  @!P3 MOV R26, 0x437c0000 ;  /* 0x437c0000001ab802 */ /* 0x000fe40000000f00 */
[----:B0-----:R-:W-:Y:S02]  /*2fd0*/  @!P1 MOV R12, 0x3bbb989d ;  /* 0x3bbb989d000c9802 */ /* 0x001fe40000000f00 */
[----:B------:R-:W-:Y:S02]  /*2fe0*/  @!P1 MOV R13, 0x437c0000 ;  /* 0x437c0000000d9802 */ /* 0x000fe40000000f00 */
[----:B------:R-:W-:Y:S01]  /*2ff0*/  @!P4 MOV R28, 0x3bbb989d ;  /* 0x3bbb989d001cc802 */ /* 0x000fe20000000f00 */
[----:B------:R-:W-:-:S05]  /*3000*/  VIADD R20, R20, 0x8 ;  /* 0x0000000814147836 */ /* 0x000fca0000000000 */
[----:B------:R-:W-:Y:S01]  /*3010*/  ISETP.NE.AND P0, PT, R20, RZ, PT ;  /* 0x000000ff1400720c */ /* 0x000fe20003f05270 */
        /* <DEDUP_REMOVED lines=8> */
[----:B------:R-:W-:Y:S01]  /*30a0*/  LEA R18, R8, R18, 0x3 ;  /* 0x0000001208127211 */ /* 0x000fe200078e18ff */
[----:B--2---:R-:W-:-:S04]  /*30b0*/  @!P3 FADD R24, -R6, R24 ;  /* 0x000000180618b221 */ /* 0x004fc80000000100 */
[----:B------:R-:W-:-:S04]  /*30c0*/  @!P3 FFMA.SAT R14, R24, R23, 0.5 ;  /* 0x3f000000180eb423 */ /* 0x000fc80000002017 */
[----:B------:R-:W-:-:S04]  /*30d0*/  @!P3 FFMA.RM R14, R14, R26, 12582913 ;  /* 0x4b4000010e0eb423 */ /* 0x000fc8000000401a */
[----:B------:R-:W-:-:S04]  /*30e0*/  @!P3 FADD R23, R14, -12583039 ;  /* 0xcb40007f0e17b421 */ /* 0x000fc80000000000 */
[----:B------:R-:W-:-:S04]  /*30f0*/  @!P3 FFMA R23, R24, 1.4426950216293334961, -R23 ;  /* 0x3fb8aa3b1817b823 */ /* 0x000fc80000000817 */
[----:B------:R-:W-:-:S06]  /*3100*/  @!P3 FFMA R23, R24, 1.925963033500011079e-08, R23 ;  /* 0x32a570601817b823 */ /* 0x000fcc0000000017 */
[----:B------:R-:W0:Y:S01]  /*3110*/  @!P3 MUFU.EX2 R23, R23 ;  /* 0x000000170017b308 */ /* 0x000e220000000800 */
[----:B------:R-:W-:Y:S01]  /*3120*/  @!P3 IMAD.SHL.U32 R14, R14, 0x800000, RZ ;  /* 0x008000000e0eb824 */ /* 0x000fe200078e00ff */
[----:B------:R-:W-:Y:S01]  /*3130*/  @!P2 MOV R24, 0x437c0000 ;  /* 0x437c00000018a802 */ /* 0x000fe20000000f00 */
[C---:B---3--:R-:W-:Y:S01]  /*3140*/  @!P2 FADD R27, -R6.reuse, R27 ;  /* 0x0000001b061ba221 */ /* 0x048fe20000000100 */
[----:B----4-:R-:W-:Y:S01]  /*3150*/  @!P1 FADD R15, -R6, R15 ;  /* 0x0000000f060f9221 */ /* 0x010fe20000000100 */
[----:B0-----:R-:W-:-:S03]  /*3160*/  @!P3 FFMA R3, R14, R23, R3 ;  /* 0x000000170e03b223 */ /* 0x001fc60000000003 */
[----:B------:R-:W-:Y:S01]  /*3170*/  @!P1 FFMA.SAT R12, R15, R12, 0.5 ;  /* 0x3f0000000f0c9423 */ /* 0x000fe2000000200c */
[----:B------:R-:W-:-:S03]  /*3180*/  @!P2 IMAD.MOV.U32 R14, RZ, RZ, 0x3bbb989d ;  /* 0x3bbb989dff0ea424 */ /* 0x000fc600078e00ff */
[----:B------:R-:W-:Y:S01]  /*3190*/  @!P1 FFMA.RM R12, R12, R13, 12582913 ;  /* 0x4b4000010c0c9423 */ /* 0x000fe2000000400d */
[----:B------:R-:W-:-:S03]  /*31a0*/  @!P2 FFMA.SAT R13, R27, R14, 0.5 ;  /* 0x3f0000001b0da423 */ /* 0x000fc6000000200e */
[----:B------:R-:W-:Y:S01]  /*31b0*/  @!P1 FADD R14, R12, -12583039 ;  /* 0xcb40007f0c0e9421 */ /* 0x000fe20000000000 */
[----:B------:R-:W-:-:S03]  /*31c0*/  @!P2 FFMA.RM R13, R13, R24, 12582913 ;  /* 0x4b4000010d0da423 */ /* 0x000fc60000004018 */
[----:B------:R-:W-:-:S04]  /*31d0*/  @!P1 FFMA R14, R15, 1.4426950216293334961, -R14 ;  /* 0x3fb8aa3b0f0e9823 */ /* 0x000fc8000000080e */
[----:B------:R-:W-:Y:S01]  /*31e0*/  @!P1 FFMA R24, R15, 1.925963033500011079e-08, R14 ;  /* 0x32a570600f189823 */ /* 0x000fe2000000000e */
[----:B------:R-:W-:-:S04]  /*31f0*/  @!P2 FADD R14, R13, -12583039 ;  /* 0xcb40007f0d0ea421 */ /* 0x000fc80000000000 */
[C---:B------:R-:W-:Y:S01]  /*3200*/  @!P2 FFMA R14, R27.reuse, 1.4426950216293334961, -R14 ;  /* 0x3fb8aa3b1b0ea823 */ /* 0x040fe2000000080e */
[----:B------:R-:W-:Y:S02]  /*3210*/  @!P4 IMAD.MOV.U32 R15, RZ, RZ, 0x437c0000 ;  /* 0x437c0000ff0fc424 */ /* 0x000fe400078e00ff */
[----:B-----5:R-:W-:Y:S01]  /*3220*/  @!P4 FADD R29, -R6, R29 ;  /* 0x0000001d061dc221 */ /* 0x020fe20000000100 */
[----:B------:R-:W-:-:S03]  /*3230*/  @!P2 FFMA R26, R27, 1.925963033500011079e-08, R14 ;  /* 0x32a570601b1aa823 */ /* 0x000fc6000000000e */
[----:B------:R-:W-:-:S04]  /*3240*/  @!P4 FFMA.SAT R14, R29, R28, 0.5 ;  /* 0x3f0000001d0ec423 */ /* 0x000fc8000000201c */
[----:B------:R-:W-:-:S04]  /*3250*/  @!P4 FFMA.RM R14, R14, R15, 12582913 ;  /* 0x4b4000010e0ec423 */ /* 0x000fc8000000400f */
[----:B------:R-:W-:Y:S01]  /*3260*/  @!P4 FADD R28, R14, -12583039 ;  /* 0xcb40007f0e1cc421 */ /* 0x000fe20000000000 */
[----:B------:R-:W0:Y:S03]  /*3270*/  @!P1 MUFU.EX2 R24, R24 ;  /* 0x0000001800189308 */ /* 0x000e260000000800 */
[----:B------:R-:W-:-:S04]  /*3280*/  @!P4 FFMA R28, R29, 1.4426950216293334961, -R28 ;  /* 0x3fb8aa3b1d1cc823 */ /* 0x000fc8000000081c */
[----:B------:R-:W-:Y:S01]  /*3290*/  @!P4 FFMA R28, R29, 1.925963033500011079e-08, R28 ;  /* 0x32a570601d1cc823 */ /* 0x000fe2000000001c */
[----:B------:R-:W1:Y:S01]  /*32a0*/  @!P2 MUFU.EX2 R26, R26 ;  /* 0x0000001a001aa308 */ /* 0x000e620000000800 */
[----:B------:R-:W-:-:S07]  /*32b0*/  @!P1 SHF.L.U32 R12, R12, 0x17, RZ ;  /* 0x000000170c0c9819 */ /* 0x000fce00000006ff */
[----:B------:R-:W2:Y:S01]  /*32c0*/  @!P4 MUFU.EX2 R28, R28 ;  /* 0x0000001c001cc308 */ /* 0x000ea20000000800 */
[----:B0-----:R-:W-:Y:S01]  /*32d0*/  @!P1 FFMA R3, R12, R24, R3 ;  /* 0x000000180c039223 */ /* 0x001fe20000000003 */
[----:B------:R-:W-:Y:S02]  /*32e0*/  @!P2 SHF.L.U32 R12, R13, 0x17, RZ ;  /* 0x000000170d0ca819 */ /* 0x000fe400000006ff */
[----:B------:R-:W-:-:S03]  /*32f0*/  @!P4 SHF.L.U32 R14, R14, 0x17, RZ ;  /* 0x000000170e0ec819 */ /* 0x000fc600000006ff */
[----:B-1----:R-:W-:-:S04]  /*3300*/  @!P2 FFMA R3, R12, R26, R3 ;  /* 0x0000001a0c03a223 */ /* 0x002fc80000000003 */
[----:B--2---:R-:W-:Y:S01]  /*3310*/  @!P4 FFMA R3, R14, R28, R3 ;  /* 0x0000001c0e03c223 */ /* 0x004fe20000000003 */
[----:B------:R-:W-:Y:S06]  /*3320*/  @P0 BRA `(.L_x_136) ;  /* 0xfffffff400d40947 */ /* 0x000fec000383ffff */
.L_x_135:
        /* <DEDUP_REMOVED lines=9> */
[C---:B------:R-:W-:Y:S01]  /*33c0*/  ISETP.GE.AND P1, PT, R9.reuse, R22, PT ;  /* 0x000000160900720c */ /* 0x040fe20003f26270 */
[----:B------:R-:W-:-:S05]  /*33d0*/  IMAD.IADD R19, R9, 0x1, R8 ;  /* 0x0000000109137824 */ /* 0x000fca00078e0208 */
[C---:B------:R-:W-:Y:S01]  /*33e0*/  ISETP.GE.AND P2, PT, R19.reuse, R22, PT ;  /* 0x000000161300720c */ /* 0x040fe20003f46270 */
[----:B------:R-:W1:Y:S01]  /*33f0*/  @!P0 LDC.64 R12, c[0x0][0x380] ;  /* 0x0000e000ff0c8b82 */ /* 0x000e620000000a00 */
[----:B------:R-:W-:Y:S01]  /*3400*/  IADD3 R5, PT, PT, R19, R8, RZ ;  /* 0x0000000813057210 */ /* 0x000fe20007ffe0ff */
[----:B------:R-:W-:-:S03]  /*3410*/  @!P0 IMAD R17, R22, UR6, R17 ;  /* 0x0000000616118c24 */ /* 0x000fc6000f8e0211 */
[----:B------:R-:W-:-:S03]  /*3420*/  ISETP.GE.AND P3, PT, R5, R22, PT ;  /* 0x000000160500720c */ /* 0x000fc60003f66270 */
[----:B------:R-:W3:Y:S08]  /*3430*/  @!P1 LDC.64 R14, c[0x0][0x380] ;  /* 0x0000e000ff0e9b82 */ /* 0x000ef00000000a00 */
[----:B0-----:R-:W0:Y:S01]  /*3440*/  @!P2 LDC.64 R10, c[0x0][0x380] ;  /* 0x0000e000ff0aab82 */ /* 0x001e220000000a00 */
[----:B-1----:R-:W-:-:S07]  /*3450*/  @!P0 IMAD.WIDE R16, R17, 0x4, R12 ;  /* 0x0000000411108825 */ /* 0x002fce00078e020c */
[----:B------:R-:W1:Y:S01]  /*3460*/  @!P3 LDC.64 R12, c[0x0][0x380] ;  /* 0x0000e000ff0cbb82 */ /* 0x000e620000000a00 */
[----:B------:R4:W2:Y:S01]  /*3470*/  @!P0 LDG.E R17, desc[UR8][R16.64] ;  /* 0x0000000810118981 */ /* 0x0008a2000c1e1900 */
[C---:B------:R-:W-:Y:S02]  /*3480*/  @!P1 IMAD R9, R22.reuse, UR6, R9 ;  /* 0x0000000616099c24 */ /* 0x040fe4000f8e0209 */
[----:B------:R-:W-:Y:S02]  /*3490*/  @!P2 IMAD R19, R22, UR6, R19 ;  /* 0x000000061613ac24 */ /* 0x000fe4000f8e0213 */
[----:B---3--:R-:W-:-:S04]  /*34a0*/  @!P1 IMAD.WIDE R14, R9, 0x4, R14 ;  /* 0x00000004090e9825 */ /* 0x008fc800078e020e */
[----:B------:R-:W-:Y:S02]  /*34b0*/  @!P3 IMAD R5, R22, UR6, R5 ;  /* 0x000000061605bc24 */ /* 0x000fe4000f8e0205 */
[----:B0-----:R-:W-:Y:S01]  /*34c0*/  @!P2 IMAD.WIDE R10, R19, 0x4, R10 ;  /* 0x00000004130aa825 */ /* 0x001fe200078e020a */
[----:B------:R-:W3:Y:S05]  /*34d0*/  @!P1 LDG.E R15, desc[UR8][R14.64] ;  /* 0x000000080e0f9981 */ /* 0x000eea000c1e1900 */
[----:B------:R-:W5:Y:S01]  /*34e0*/  @!P2 LDG.E R11, desc[UR8][R10.64] ;  /* 0x000000080a0ba981 */ /* 0x000f62000c1e1900 */
[----:B-1----:R-:W-:-:S06]  /*34f0*/  @!P3 IMAD.WIDE R12, R5, 0x4, R12 ;  /* 0x00000004050cb825 */ /* 0x002fcc00078e020c */
[----:B------:R0:W5:Y:S01]  /*3500*/  @!P3 LDG.E R13, desc[UR8][R12.64] ;  /* 0x000000080c0db981 */ /* 0x000162000c1e1900 */
[----:B------:R-:W-:Y:S01]  /*3510*/  @!P0 MOV R20, 0x3bbb989d ;  /* 0x3bbb989d00148802 */ /* 0x000fe20000000f00 */
[----:B----4-:R-:W-:Y:S01]  /*3520*/  @!P0 IMAD.MOV.U32 R16, RZ, RZ, 0x437c0000 ;  /* 0x437c0000ff108424 */ /* 0x010fe200078e00ff */
[----:B------:R-:W-:Y:S01]  /*3530*/  @!P1 MOV R9, 0x3bbb989d ;  /* 0x3bbb989d00099802 */ /* 0x000fe20000000f00 */
[----:B------:R-:W-:Y:S01]  /*3540*/  @!P3 IMAD.MOV.U32 R19, RZ, RZ, 0x437c0000 ;  /* 0x437c0000ff13b424 */ /* 0x000fe200078e00ff */
[----:B------:R-:W-:Y:S02]  /*3550*/  @!P2 MOV R24, 0x437c0000 ;  /* 0x437c00000018a802 */ /* 0x000fe40000000f00 */
[----:B------:R-:W-:Y:S01]  /*3560*/  IADD3 R2, PT, PT, R2, 0x4, RZ ;  /* 0x0000000402027810 */ /* 0x000fe20007ffe0ff */
[----:B--2---:R-:W-:-:S04]  /*3570*/  @!P0 FADD R17, -R6, R17 ;  /* 0x0000001106118221 */ /* 0x004fc80000000100 */
[----:B------:R-:W-:Y:S01]  /*3580*/  @!P0 FFMA.SAT R5, R17, R20, 0.5 ;  /* 0x3f00000011058423 */ /* 0x000fe20000002014 */
[----:B------:R-:W-:-:S03]  /*3590*/  @!P1 MOV R20, 0x437c0000 ;  /* 0x437c000000149802 */ /* 0x000fc60000000f00 */
[----:B------:R-:W-:-:S04]  /*35a0*/  @!P0 FFMA.RM R5, R5, R16, 12582913 ;  /* 0x4b40000105058423 */ /* 0x000fc80000004010 */
[----:B------:R-:W-:Y:S01]  /*35b0*/  @!P0 FADD R16, R5, -12583039 ;  /* 0xcb40007f05108421 */ /* 0x000fe20000000000 */
[----:B---3--:R-:W-:Y:S01]  /*35c0*/  @!P1 FADD R14, -R6, R15 ;  /* 0x0000000f060e9221 */ /* 0x008fe20000000100 */
[----:B------:R-:W-:Y:S02]  /*35d0*/  @!P2 IMAD.MOV.U32 R15, RZ, RZ, 0x3bbb989d ;  /* 0x3bbb989dff0fa424 */ /* 0x000fe400078e00ff */
[C---:B------:R-:W-:Y:S01]  /*35e0*/  @!P0 FFMA R16, R17.reuse, 1.4426950216293334961, -R16 ;  /* 0x3fb8aa3b11108823 */ /* 0x040fe20000000810 */
[----:B------:R-:W-:Y:S01]  /*35f0*/  @!P1 FFMA.SAT R9, R14, R9, 0.5 ;  /* 0x3f0000000e099423 */ /* 0x000fe20000002009 */
[----:B-----5:R-:W-:Y:S02]  /*3600*/  @!P2 FADD R10, -R6, R11 ;  /* 0x0000000b060aa221 */ /* 0x020fe40000000100 */
[----:B0-----:R-:W-:Y:S01]  /*3610*/  @!P0 FFMA R12, R17, 1.925963033500011079e-08, R16 ;  /* 0x32a57060110c8823 */ /* 0x001fe20000000010 */
[----:B------:R-:W-:Y:S01]  /*3620*/  @!P1 FFMA.RM R9, R9, R20, 12582913 ;  /* 0x4b40000109099423 */ /* 0x000fe20000004014 */
[----:B------:R-:W-:Y:S01]  /*3630*/  @!P3 MOV R16, 0x3bbb989d ;  /* 0x3bbb989d0010b802 */ /* 0x000fe20000000f00 */
[----:B------:R-:W-:-:S02]  /*3640*/  @!P2 FFMA.SAT R11, R10, R15, 0.5 ;  /* 0x3f0000000a0ba423 */ /* 0x000fc4000000200f */
[----:B------:R-:W-:Y:S01]  /*3650*/  @!P1 FADD R15, R9, -12583039 ;  /* 0xcb40007f090f9421 */ /* 0x000fe20000000000 */
[----:B------:R-:W-:Y:S01]  /*3660*/  @!P3 FADD R13, -R6, R13 ;  /* 0x0000000d060db221 */ /* 0x000fe20000000100 */
[----:B------:R-:W-:Y:S01]  /*3670*/  @!P2 FFMA.RM R11, R11, R24, 12582913 ;  /* 0x4b4000010b0ba423 */ /* 0x000fe20000004018 */
[----:B------:R-:W0:Y:S01]  /*3680*/  @!P0 MUFU.EX2 R12, R12 ;  /* 0x0000000c000c8308 */ /* 0x000e220000000800 */
[C---:B------:R-:W-:Y:S01]  /*3690*/  @!P1 FFMA R15, R14.reuse, 1.4426950216293334961, -R15 ;  /* 0x3fb8aa3b0e0f9823 */ /* 0x040fe2000000080f */
[----:B------:R-:W-:Y:S01]  /*36a0*/  @!P3 FFMA.SAT R16, R13, R16, 0.5 ;  /* 0x3f0000000d10b423 */ /* 0x000fe20000002010 */
[----:B------:R-:W-:Y:S02]  /*36b0*/  @!P2 FADD R17, R11, -12583039 ;  /* 0xcb40007f0b11a421 */ /* 0x000fe40000000000 */
[----:B------:R-:W-:Y:S01]  /*36c0*/  @!P1 FFMA R15, R14, 1.925963033500011079e-08, R15 ;  /* 0x32a570600e0f9823 */ /* 0x000fe2000000000f */
[----:B------:R-:W-:Y:S01]  /*36d0*/  @!P3 FFMA.RM R16, R16, R19, 12582913 ;  /* 0x4b4000011010b423 */ /* 0x000fe20000004013 */
[----:B------:R-:W-:-:S03]  /*36e0*/  @!P2 FFMA R17, R10, 1.4426950216293334961, -R17 ;  /* 0x3fb8aa3b0a11a823 */ /* 0x000fc60000000811 */
[----:B------:R-:W-:Y:S01]  /*36f0*/  @!P3 FADD R14, R16, -12583039 ;  /* 0xcb40007f100eb421 */ /* 0x000fe20000000000 */
[----:B------:R-:W-:Y:S01]  /*3700*/  @!P2 FFMA R17, R10, 1.925963033500011079e-08, R17 ;  /* 0x32a570600a11a823 */ /* 0x000fe20000000011 */
[----:B------:R-:W1:Y:S01]  /*3710*/  @!P1 MUFU.EX2 R15, R15 ;  /* 0x0000000f000f9308 */ /* 0x000e620000000800 */
[----:B------:R-:W-:Y:S01]  /*3720*/  @!P0 SHF.L.U32 R10, R5, 0x17, RZ ;  /* 0x00000017050a8819 */ /* 0x000fe200000006ff */
[----:B------:R-:W-:Y:S01]  /*3730*/  @!P3 FFMA R14, R13, 1.4426950216293334961, -R14 ;  /* 0x3fb8aa3b0d0eb823 */ /* 0x000fe2000000080e */
[----:B------:R-:W-:-:S03]  /*3740*/  @!P3 SHF.L.U32 R16, R16, 0x17, RZ ;  /* 0x000000171010b819 */ /* 0x000fc600000006ff */
[----:B------:R-:W-:Y:S01]  /*3750*/  @!P3 FFMA R13, R13, 1.925963033500011079e-08, R14 ;  /* 0x32a570600d0db823 */ /* 0x000fe2000000000e */
[----:B------:R-:W-:Y:S01]  /*3760*/  @!P1 SHF.L.U32 R14, R9, 0x17, RZ ;  /* 0x00000017090e9819 */ /* 0x000fe200000006ff */
[----:B------:R-:W2:Y:S01]  /*3770*/  @!P2 MUFU.EX2 R17, R17 ;  /* 0x000000110011a308 */ /* 0x000ea20000000800 */
[----:B0-----:R-:W-:Y:S01]  /*3780*/  @!P0 FFMA R3, R10, R12, R3 ;  /* 0x0000000c0a038223 */ /* 0x001fe20000000003 */
[----:B------:R-:W-:-:S06]  /*3790*/  @!P2 IMAD.SHL.U32 R10, R11, 0x800000, RZ ;  /* 0x008000000b0aa824 */ /* 0x000fcc00078e00ff */
[----:B------:R-:W0:Y:S01]  /*37a0*/  @!P3 MUFU.EX2 R13, R13 ;  /* 0x0000000d000db308 */ /* 0x000e220000000800 */
[----:B-1----:R-:W-:-:S04]  /*37b0*/  @!P1 FFMA R3, R14, R15, R3 ;  /* 0x0000000f0e039223 */ /* 0x002fc80000000003 */
[----:B--2---:R-:W-:-:S04]  /*37c0*/  @!P2 FFMA R3, R10, R17, R3 ;  /* 0x000000110a03a223 */ /* 0x004fc80000000003 */
[----:B0-----:R-:W-:-:S07]  /*37d0*/  @!P3 FFMA R3, R16, R13, R3 ;  /* 0x0000000d1003b223 */ /* 0x001fce0000000003 */
.L_x_137:
[----:B------:R-:W-:Y:S05]  /*37e0*/  @!P4 BRA `(.L_x_134) ;  /* 0x0000000000f0c947 */ /* 0x000fea0003800000 */
[----:B------:R-:W-:Y:S02]  /*37f0*/  ISETP.NE.AND P0, PT, R18, 0x1, PT ;  /* 0x000000011200780c */ /* 0x000fe40003f05270 */
[----:B------:R-:W-:-:S04]  /*3800*/  LOP3.LUT R5, R0, 0x1, RZ, 0xc0, !PT ;  /* 0x0000000100057812 */ /* 0x000fc800078ec0ff */
[----:B------:R-:W-:-:S07]  /*3810*/  ISETP.NE.U32.AND P2, PT, R5, 0x1, PT ;  /* 0x000000010500780c */ /* 0x000fce0003f45070 */
[----:B------:R-:W-:Y:S06]  /*3820*/  @!P0 BRA `(.L_x_138) ;  /* 0x00000000008c8947 */ /* 0x000fec0003800000 */
[----:B------:R-:W-:-:S04]  /*3830*/  IMAD R5, R2, R8, R7 ;  /* 0x0000000802057224 */ /* 0x000fc800078e0207 */
[C---:B------:R-:W-:Y:S01]  /*3840*/  IMAD.IADD R9, R5.reuse, 0x1, R8 ;  /* 0x0000000105097824 */ /* 0x040fe200078e0208 */
[----:B------:R-:W-:-:S04]  /*3850*/  ISETP.GE.AND P0, PT, R5, R22, PT ;  /* 0x000000160500720c */ /* 0x000fc80003f06270 */
[----:B------:R-:W-:-:S09]  /*3860*/  ISETP.GE.AND P1, PT, R9, R22, PT ;  /* 0x000000160900720c */ /* 0x000fd20003f26270 */
[----:B------:R-:W1:Y:S01]  /*3870*/  @!P0 LDC.64 R12, c[0x0][0x380] ;  /* 0x0000e000ff0c8b82 */ /* 0x000e620000000a00 */
[----:B------:R-:W-:-:S07]  /*3880*/  @!P0 IMAD R5, R22, UR6, R5 ;  /* 0x0000000616058c24 */ /* 0x000fce000f8e0205 */
[----:B0-----:R-:W0:Y:S01]  /*3890*/  @!P1 LDC.64 R10, c[0x0][0x380] ;  /* 0x0000e000ff0a9b82 */ /* 0x001e220000000a00 */
[----:B-1----:R-:W-:-:S04]  /*38a0*/  @!P0 IMAD.WIDE R12, R5, 0x4, R12 ;  /* 0x00000004050c8825 */ /* 0x002fc800078e020c */
[----:B------:R-:W-:Y:S02]  /*38b0*/  @!P1 IMAD R5, R22, UR6, R9 ;  /* 0x0000000616059c24 */ /* 0x000fe4000f8e0209 */
[----:B------:R-:W2:Y:S02]  /*38c0*/  @!P0 LDG.E R13, desc[UR8][R12.64] ;  /* 0x000000080c0d8981 */ /* 0x000ea4000c1e1900 */
[----:B0-----:R-:W-:-:S06]  /*38d0*/  @!P1 IMAD.WIDE R10, R5, 0x4, R10 ;  /* 0x00000004050a9825 */ /* 0x001fcc00078e020a */
[----:B------:R-:W3:Y:S01]  /*38e0*/  @!P1 LDG.E R11, desc[UR8][R10.64] ;  /* 0x000000080a0b9981 */ /* 0x000ee2000c1e1900 */
[----:B------:R-:W-:Y:S01]  /*38f0*/  @!P0 MOV R14, 0x3bbb989d ;  /* 0x3bbb989d000e8802 */ /* 0x000fe20000000f00 */
[----:B------:R-:W-:Y:S01]  /*3900*/  @!P1 IMAD.MOV.U32 R15, RZ, RZ, 0x3bbb989d ;  /* 0x3bbb989dff0f9424 */ /* 0x000fe200078e00ff */
[----:B------:R-:W-:Y:S02]  /*3910*/  @!P0 MOV R16, 0x437c0000 ;  /* 0x437c000000108802 */ /* 0x000fe40000000f00 */
[----:B------:R-:W-:Y:S01]  /*3920*/  IADD3 R2, PT, PT, R2, 0x2, RZ ;  /* 0x0000000202027810 */ /* 0x000fe20007ffe0ff */
[----:B--2---:R-:W-:-:S04]  /*3930*/  @!P0 FADD R5, -R6, R13 ;  /* 0x0000000d06058221 */ /* 0x004fc80000000100 */
[----:B------:R-:W-:Y:S01]  /*3940*/  @!P0 FFMA.SAT R9, R5, R14, 0.5 ;  /* 0x3f00000005098423 */ /* 0x000fe2000000200e */
[----:B---3--:R-:W-:-:S03]  /*3950*/  @!P1 FADD R14, -R6, R11 ;  /* 0x0000000b060e9221 */ /* 0x008fc60000000100 */
[----:B------:R-:W-:Y:S01]  /*3960*/  @!P0 FFMA.RM R9, R9, R16, 12582913 ;  /* 0x4b40000109098423 */ /* 0x000fe20000004010 */
[----:B------:R-:W-:Y:S01]  /*3970*/  @!P1 MOV R16, 0x437c0000 ;  /* 0x437c000000109802 */ /* 0x000fe20000000f00 */
[----:B------:R-:W-:Y:S02]  /*3980*/  @!P1 FFMA.SAT R13, R14, R15, 0.5 ;  /* 0x3f0000000e0d9423 */ /* 0x000fe4000000200f */
[C---:B------:R-:W-:Y:S01]  /*3990*/  @!P0 FADD R12, R9.reuse, -12583039 ;  /* 0xcb40007f090c8421 */ /* 0x040fe20000000000 */
[----:B------:R-:W-:Y:S01]  /*39a0*/  @!P0 SHF.L.U32 R10, R9, 0x17, RZ ;  /* 0x00000017090a8819 */ /* 0x000fe200000006ff */
[----:B------:R-:W-:Y:S02]  /*39b0*/  @!P1 FFMA.RM R13, R13, R16, 12582913 ;  /* 0x4b4000010d0d9423 */ /* 0x000fe40000004010 */
[----:B------:R-:W-:Y:S02]  /*39c0*/  @!P0 FFMA R12, R5, 1.4426950216293334961, -R12 ;  /* 0x3fb8aa3b050c8823 */ /* 0x000fe4000000080c */
[----:B------:R-:W-:-:S02]  /*39d0*/  @!P1 FADD R11, R13, -12583039 ;  /* 0xcb40007f0d0b9421 */ /* 0x000fc40000000000 */
[----:B------:R-:W-:Y:S02]  /*39e0*/  @!P0 FFMA R12, R5, 1.925963033500011079e-08, R12 ;  /* 0x32a57060050c8823 */ /* 0x000fe4000000000c */
[----:B------:R-:W-:-:S04]  /*39f0*/  @!P1 FFMA R11, R14, 1.4426950216293334961, -R11 ;  /* 0x3fb8aa3b0e0b9823 */ /* 0x000fc8000000080b */
[----:B------:R-:W0:Y:S01]  /*3a00*/  @!P0 MUFU.EX2 R12, R12 ;  /* 0x0000000c000c8308 */ /* 0x000e220000000800 */
[----:B------:R-:W-:Y:S01]  /*3a10*/  @!P1 FFMA R11, R14, 1.925963033500011079e-08, R11 ;  /* 0x32a570600e0b9823 */ /* 0x000fe2000000000b */
[----:B------:R-:W-:-:S06]  /*3a20*/  @!P1 IMAD.SHL.U32 R14, R13, 0x800000, RZ ;  /* 0x008000000d0e9824 */ /* 0x000fcc00078e00ff */
[----:B------:R-:W1:Y:S01]  /*3a30*/  @!P1 MUFU.EX2 R11, R11 ;  /* 0x0000000b000b9308 */ /* 0x000e620000000800 */
[----:B0-----:R-:W-:-:S04]  /*3a40*/  @!P0 FFMA R3, R10, R12, R3 ;  /* 0x0000000c0a038223 */ /* 0x001fc80000000003 */
[----:B-1----:R-:W-:-:S07]  /*3a50*/  @!P1 FFMA R3, R14, R11, R3 ;  /* 0x0000000b0e039223 */ /* 0x002fce0000000003 */
.L_x_138:
[----:B------:R-:W-:Y:S05]  /*3a60*/  @P2 BRA `(.L_x_134) ;  /* 0x0000000000502947 */ /* 0x000fea0003800000 */
[----:B------:R-:W-:Y:S01]  /*3a70*/  IMAD R5, R8, R2, R7 ;  /* 0x0000000208057224 */ /* 0x000fe200078e0207 */
[----:B------:R-:W-:Y:S04]  /*3a80*/  BSSY.RECONVERGENT B0, `(.L_x_134) ;  /* 0x0000012000007945 */ /* 0x000fe80003800200 */
[----:B------:R-:W-:-:S13]  /*3a90*/  ISETP.GE.AND P0, PT, R5, R22, PT ;  /* 0x000000160500720c */ /* 0x000fda0003f06270 */
[----:B------:R-:W-:Y:S05]  /*3aa0*/  @P0 BRA `(.L_x_139) ;  /* 0x00000000003c0947 */ /* 0x000fea0003800000 */
[----:B0-----:R-:W0:Y:S01]  /*3ab0*/  LDC.64 R10, c[0x0][0x380] ;  /* 0x0000e000ff0a7b82 */ /* 0x001e220000000a00 */
[----:B------:R-:W-:-:S04]  /*3ac0*/  IMAD R5, R22, UR6, R5 ;  /* 0x0000000616057c24 */ /* 0x000fc8000f8e0205 */
[----:B0-----:R-:W-:-:S06]  /*3ad0*/  IMAD.WIDE R10, R5, 0x4, R10 ;  /* 0x00000004050a7825 */ /* 0x001fcc00078e020a */
[----:B------:R-:W2:Y:S01]  /*3ae0*/  LDG.E R11, desc[UR8][R10.64] ;  /* 0x000000080a0b7981 */ /* 0x000ea2000c1e1900 */
[----:B------:R-:W-:Y:S02]  /*3af0*/  HFMA2 R5, -RZ, RZ, 0.96630859375, -0.0022525787353515625 ;  /* 0x3bbb989dff057431 */ /* 0x000fe400000001ff */
[----:B------:R-:W-:Y:S02]  /*3b00*/  IMAD.MOV.U32 R12, RZ, RZ, 0x437c0000 ;  /* 0x437c0000ff0c7424 */ /* 0x000fe400078e00ff */
[----:B--2---:R-:W-:-:S04]  /*3b10*/  FADD R2, -R6, R11 ;  /* 0x0000000b06027221 */ /* 0x004fc80000000100 */
[----:B------:R-:W-:-:S04]  /*3b20*/  FFMA.SAT R5, R2, R5, 0.5 ;  /* 0x3f00000002057423 */ /* 0x000fc80000002005 */
[----:B------:R-:W-:-:S04]  /*3b30*/  FFMA.RM R5, R5, R12, 12582913 ;  /* 0x4b40000105057423 */ /* 0x000fc8000000400c */
[----:B------:R-:W-:-:S04]  /*3b40*/  FADD R9, R5, -12583039 ;  /* 0xcb40007f05097421 */ /* 0x000fc80000000000 */
[----:B------:R-:W-:-:S04]  /*3b50*/  FFMA R9, R2, 1.4426950216293334961, -R9 ;  /* 0x3fb8aa3b02097823 */ /* 0x000fc80000000809 */
[----:B------:R-:W-:Y:S01]  /*3b60*/  FFMA R9, R2, 1.925963033500011079e-08, R9 ;  /* 0x32a5706002097823 */ /* 0x000fe20000000009 */
[----:B------:R-:W-:-:S05]  /*3b70*/  SHF.L.U32 R2, R5, 0x17, RZ ;  /* 0x0000001705027819 */ /* 0x000fca00000006ff */
[----:B------:R-:W0:Y:S02]  /*3b80*/  MUFU.EX2 R9, R9 ;  /* 0x0000000900097308 */ /* 0x000e240000000800 */
[----:B0-----:R-:W-:-:S07]  /*3b90*/  FFMA R3, R2, R9, R3 ;  /* 0x0000000902037223 */ /* 0x001fce0000000003 */
.L_x_139:
[----:B------:R-:W-:Y:S05]  /*3ba0*/  BSYNC.RECONVERGENT B0 ;  /* 0x0000000000007941 */ /* 0x000fea0003800200 */
.L_x_134:
[----:B-1----:R-:W1:Y:S01]  /*3bb0*/  SHFL.DOWN PT, R2, R3, 0x10, 0x1f ;  /* 0x0a001f0003027f89 */ /* 0x002e6200000e0000 */
[----:B------:R-:W-:Y:S02]  /*3bc0*/  ISETP.NE.AND P0, PT, R4, RZ, PT ;  /* 0x000000ff0400720c */ /* 0x000fe40003f05270 */
[----:B------:R-:W-:-:S11]  /*3bd0*/  ISETP.GT.U32.AND P1, PT, R7, 0x1f, PT ;  /* 0x0000001f0700780c */ /* 0x000fd60003f24070 */
[----:B------:R-:W3:Y:S01]  /*3be0*/  @!P0 S2R R13, SR_CgaCtaId ;  /* 0x00000000000d8919 */ /* 0x000ee20000008800 */
[----:B------:R-:W-:Y:S01]  /*3bf0*/  @!P0 MOV R11, 0x400 ;  /* 0x00000400000b8802 */ /* 0x000fe20000000f00 */
[----:B-1----:R-:W-:Y:S01]  /*3c00*/  FADD R2, R2, R3 ;  /* 0x0000000302027221 */ /* 0x002fe20000000000 */
[----:B------:R-:W-:-:S04]  /*3c10*/  @!P0 SHF.R.U32.HI R3, RZ, 0x3, R7 ;  /* 0x00000003ff038819 */ /* 0x000fc80000011607 */
[----:B------:R-:W1:Y:S01]  /*3c20*/  SHFL.DOWN PT, R5, R2, 0x8, 0x1f ;  /* 0x09001f0002057f89 */ /* 0x000e6200000e0000 */
[----:B------:R-:W-:Y:S01]  /*3c30*/  @!P0 LOP3.LUT R3, R3, 0x7c, RZ, 0xc0, !PT ;  /* 0x0000007c03038812 */ /* 0x000fe200078ec0ff */
[----:B-1----:R-:W-:Y:S01]  /*3c40*/  FADD R5, R2, R5 ;  /* 0x0000000502057221 */ /* 0x002fe20000000000 */
[----:B------:R-:W-:-:S04]  /*3c50*/  @!P0 IADD3 R2, PT, PT, R11, 0x88, RZ ;  /* 0x000000880b028810 */ /* 0x000fc80007ffe0ff */
[----:B0-----:R-:W0:Y:S01]  /*3c60*/  SHFL.DOWN PT, R10, R5, 0x4, 0x1f ;  /* 0x08801f00050a7f89 */ /* 0x001e2200000e0000 */
[----:B---3--:R-:W-:-:S05]  /*3c70*/  @!P0 LEA R2, R13, R2, 0x18 ;  /* 0x000000020d028211 */ /* 0x008fca00078ec0ff */
[----:B------:R-:W-:Y:S02]  /*3c80*/  @!P0 IMAD.IADD R2, R3, 0x1, R2 ;  /* 0x0000000103028824 */ /* 0x000fe400078e0202 */
[----:B0-----:R-:W-:-:S05]  /*3c90*/  FADD R10, R5, R10 ;  /* 0x0000000a050a7221 */ /* 0x001fca0000000000 */
[----:B------:R-:W0:Y:S02]  /*3ca0*/  SHFL.DOWN PT, R9, R10, 0x2, 0x1f ;  /* 0x08401f000a097f89 */ /* 0x000e2400000e0000 */
[----:B0-----:R-:W-:-:S05]  /*3cb0*/  FADD R9, R10, R9 ;  /* 0x000000090a097221 */ /* 0x001fca0000000000 */
[----:B------:R-:W0:Y:S02]  /*3cc0*/  SHFL.DOWN PT, R12, R9, 0x1, 0x1f ;  /* 0x08201f00090c7f89 */ /* 0x000e2400000e0000 */
[----:B0-----:R-:W-:-:S05]  /*3cd0*/  FADD R3, R9, R12 ;  /* 0x0000000c09037221 */ /* 0x001fca0000000000 */
[----:B------:R0:W-:Y:S01]  /*3ce0*/  @!P0 STS [R2], R3 ;  /* 0x0000000302008388 */ /* 0x0001e20000000800 */
[----:B------:R-:W-:Y:S06]  /*3cf0*/  BAR.SYNC.DEFER_BLOCKING 0x0 ;  /* 0x0000000000007b1d */ /* 0x000fec0000010000 */
[----:B------:R-:W-:Y:S05]  /*3d00*/  @P1 BRA `(.L_x_140) ;  /* 0x0000000000641947 */ /* 0x000fea0003800000 */
[----:B0-----:R-:W-:Y:S01]  /*3d10*/  SHF.R.U32.HI R3, RZ, 0x5, R8 ;  /* 0x00000005ff037819 */ /* 0x001fe20000011608 */
[----:B------:R-:W-:-:S03]  /*3d20*/  UMOV UR4, 0xffffffff ;  /* 0xffffffff00047882 */ /* 0x000fc60000000000 */
[----:B------:R-:W-:-:S13]  /*3d30*/  ISETP.GE.U32.AND P1, PT, R4, R3, PT ;  /* 0x000000030400720c */ /* 0x000fda0003f26070 */
[----:B------:R-:W0:Y:S01]  /*3d40*/  @!P1 S2R R3, SR_CgaCtaId ;  /* 0x0000000000039919 */ /* 0x000e220000008800 */
[----:B------:R-:W-:-:S04]  /*3d50*/  @!P1 MOV R2, 0x400 ;  /* 0x0000040000029802 */ /* 0x000fc80000000f00 */
[----:B------:R-:W-:-:S04]  /*3d60*/  @!P1 IADD3 R2, PT, PT, R2, 0x88, RZ ;  /* 0x0000008802029810 */ /* 0x000fc80007ffe0ff */
[----:B0-----:R-:W-:Y:S02]  /*3d70*/  @!P1 LEA R3, R3, R2, 0x18 ;  /* 0x0000000203039211 */ /* 0x001fe400078ec0ff */
[----:B------:R-:W-:-:S03]  /*3d80*/  MOV R2, RZ ;  /* 0x000000ff00027202 */ /* 0x000fc60000000f00 */
[----:B------:R-:W-:-:S05]  /*3d90*/  @!P1 IMAD R4, R4, 0x4, R3 ;  /* 0x0000000404049824 */ /* 0x000fca00078e0203 */
[----:B------:R0:W1:Y:S01]  /*3da0*/  @!P1 LDS R2, [R4] ;  /* 0x0000000004029984 */ /* 0x0000620000000800 */
[----:B------:R-:W-:Y:S05]  /*3db0*/  BRA.DIV UR4, `(.L_x_141) ;  /* 0x0000001204107947 */ /* 0x000fea000b800000 */
[----:B-1----:R-:W1:Y:S02]  /*3dc0*/  SHFL.DOWN PT, R3, R2, 0x10, 0x1f ;  /* 0x0a001f0002037f89 */ /* 0x002e6400000e0000 */
[----:B-1----:R-:W-:-:S05]  /*3dd0*/  FADD R3, R3, R2 ;  /* 0x0000000203037221 */ /* 0x002fca0000000000 */
[----:B0-----:R-:W0:Y:S02]  /*3de0*/  SHFL.DOWN PT, R4, R3, 0x8, 0x1f ;  /* 0x09001f0003047f89 */ /* 0x001e2400000e0000 */
[----:B0-----:R-:W-:-:S05]  /*3df0*/  FADD R4, R3, R4 ;  /* 0x0000000403047221 */ /* 0x001fca0000000000 */
[----:B------:R-:W0:Y:S02]  /*3e00*/  SHFL.DOWN PT, R5, R4, 0x4, 0x1f ;  /* 0x08801f0004057f89 */ /* 0x000e2400000e0000 */
[----:B0-----:R-:W-:-:S05]  /*3e10*/  FADD R5, R4, R5 ;  /* 0x0000000504057221 */ /* 0x001fca0000000000 */
[----:B------:R-:W0:Y:S02]  /*3e20*/  SHFL.DOWN PT, R10, R5, 0x2, 0x1f ;  /* 0x08401f00050a7f89 */ /* 0x000e2400000e0000 */
[----:B0-----:R-:W-:-:S05]  /*3e30*/  FADD R10, R5, R10 ;  /* 0x0000000a050a7221 */ /* 0x001fca0000000000 */
[----:B------:R0:W1:Y:S02]  /*3e40*/  SHFL.DOWN PT, R9, R10, 0x1, 0x1f ;  /* 0x08201f000a097f89 */ /* 0x00006400000e0000 */
.L_x_176:
[----:B------:R-:W3:Y:S01]  /*3e50*/  @!P0 S2R R3, SR_CgaCtaId ;  /* 0x0000000000038919 */ /* 0x000ee20000008800 */
[----:B------:R-:W-:Y:S01]  /*3e60*/  @!P0 MOV R2, 0x400 ;  /* 0x0000040000028802 */ /* 0x000fe20000000f00 */
[----:B-1----:R-:W-:-:S03]  /*3e70*/  FADD R9, R10, R9 ;  /* 0x000000090a097221 */ /* 0x002fc60000000000 */
[----:B---3--:R-:W-:-:S05]  /*3e80*/  @!P0 LEA R2, R3, R2, 0x18 ;  /* 0x0000000203028211 */ /* 0x008fca00078ec0ff */
[----:B------:R1:W-:Y:S02]  /*3e90*/  @!P0 STS [R2], R9 ;  /* 0x0000000902008388 */ /* 0x0003e40000000800 */
.L_x_140:
[----:B------:R-:W-:Y:S05]  /*3ea0*/  WARPSYNC.ALL ;  /* 0x0000000000007948 */ /* 0x000fea0003800000 */
[----:B------:R-:W3:Y:S08]  /*3eb0*/  S2UR UR5, SR_CgaCtaId ;  /* 0x00000000000579c3 */ /* 0x000ef00000008800 */
[----:B------:R-:W-:Y:S01]  /*3ec0*/  BAR.SYNC.DEFER_BLOCKING 0x0 ;  /* 0x0000000000007b1d */ /* 0x000fe20000010000 */
[----:B------:R-:W-:-:S05]  /*3ed0*/  ISETP.GE.AND P0, PT, R0, 0x1, PT ;  /* 0x000000010000780c */ /* 0x000fca0003f06270 */
[----:B------:R-:W-:Y:S02]  /*3ee0*/  UMOV UR4, 0x400 ;  /* 0x0000040000047882 */ /* 0x000fe40000000000 */
[----:B---3--:R-:W-:-:S06]  /*3ef0*/  ULEA UR4, UR5, UR4, 0x18 ;  /* 0x0000000405047291 */ /* 0x008fcc000f8ec0ff */
[----:B------:R-:W-:Y:S06]  /*3f00*/  @!P0 EXIT ;  /* 0x000000000000894d */ /* 0x000fec0003800000 */
[C---:B------:R-:W-:Y:S01]  /*3f10*/  ISETP.GE.U32.AND P0, PT, R0.reuse, 0x4, PT ;  /* 0x000000040000780c */ /* 0x040fe20003f06070 */
[----:B01----:R-:W0:Y:S01]  /*3f20*/  LDS R2, [UR4] ;  /* 0x00000004ff027984 */ /* 0x003e220008000800 */
[----:B------:R-:W-:Y:S01]  /*3f30*/  HFMA2 R4, -RZ, RZ, 0, 0 ;  /* 0x00000000ff047431 */ /* 0x000fe200000001ff */
[----:B------:R-:W-:-:S10]  /*3f40*/  LOP3.LUT R5, R0, 0x3, RZ, 0xc0, !PT ;  /* 0x0000000300057812 */ /* 0x000fd400078ec0ff */
[----:B------:R-:W-:Y:S05]  /*3f50*/  @!P0 BRA `(.L_x_142) ;  /* 0x0000000800608947 */ /* 0x000fea0003800000 */
[----:B------:R-:W1:Y:S01]  /*3f60*/  LDC.64 R14, c[0x0][0x380] ;  /* 0x0000e000ff0e7b82 */ /* 0x000e620000000a00 */
[----:B------:R-:W-:Y:S01]  /*3f70*/  LOP3.LUT R4, R0, 0x7ffffffc, RZ, 0xc0, !PT ;  /* 0x7ffffffc00047812 */ /* 0x000fe200078ec0ff */
[--C-:B------:R-:W-:Y:S01]  /*3f80*/  IMAD R18, R22, UR6, R7.reuse ;  /* 0x0000000616127c24 */ /* 0x100fe2000f8e0207 */
[CC--:B------:R-:W-:Y:S01]  /*3f90*/  IADD3 R17, PT, PT, R8.reuse, R7.reuse, RZ ;  /* 0x0000000708117210 */ /* 0x0c0fe20007ffe0ff */
[C-C-:B------:R-:W-:Y:S01]  /*3fa0*/  IMAD R19, R8.reuse, 0x2, R7.reuse ;  /* 0x0000000208137824 */ /* 0x140fe200078e0207 */
[----:B------:R-:W-:Y:S01]  /*3fb0*/  MOV R21, R7 ;  /* 0x0000000700157202 */ /* 0x000fe20000000f00 */
[C---:B------:R-:W-:Y:S01]  /*3fc0*/  IMAD R20, R8.reuse, 0x3, R7 ;  /* 0x0000000308147824 */ /* 0x040fe200078e0207 */
[----:B------:R-:W-:Y:S01]  /*3fd0*/  LEA R23, R8, R18, 0x1 ;  /* 0x0000001208177211 */ /* 0x000fe200078e08ff */
[----:B------:R-:W3:Y:S01]  /*3fe0*/  LDC.64 R12, c[0x0][0x388] ;  /* 0x0000e200ff0c7b82 */ /* 0x000ee20000000a00 */
[----:B------:R-:W-:Y:S01]  /*3ff0*/  IMAD R22, R22, UR6, R17 ;  /* 0x0000000616167c24 */ /* 0x000fe2000f8e0211 */
[----:B------:R-:W4:Y:S01]  /*4000*/  LDCU UR4, c[0x0][0x394] ;  /* 0x00007280ff0477ac */ /* 0x000f220008000800 */
[----:B------:R-:W-:-:S02]  /*4010*/  IMAD R24, R8, 0x3, R18 ;  /* 0x0000000308187824 */ /* 0x000fc400078e0212 */
[----:B------:R-:W-:-:S07]  /*4020*/  IMAD.MOV R25, RZ, RZ, -R4 ;  /* 0x000000ffff197224 */ /* 0x000fce00078e0a04 */
.L_x_159:
[----:B----4-:R-:W-:Y:S01]  /*4030*/  ISETP.GE.AND P0, PT, R21, UR4, PT ;  /* 0x0000000415007c0c */ /* 0x010fe2000bf06270 */
[----:B------:R-:W-:-:S12]  /*4040*/  BSSY.RECONVERGENT B0, `(.L_x_143) ;  /* 0x000001e000007945 */ /* 0x000fd80003800200 */
[----:B0-----:R-:W-:Y:S05]  /*4050*/  @P0 BRA `(.L_x_144) ;  /* 0x0000000000700947 */ /* 0x001fea0003800000 */
[----:B-1----:R-:W-:-:S06]  /*4060*/  IMAD.WIDE R10, R18, 0x4, R14 ;  /* 0x00000004120a7825 */ /* 0x002fcc00078e020e */
[----:B------:R1:W2:Y:S01]  /*4070*/  LDG.E R11, desc[UR8][R10.64] ;  /* 0x000000080a0b7981 */ /* 0x0002a2000c1e1900 */
[----:B------:R-:W-:Y:S01]  /*4080*/  HFMA2 R16, -RZ, RZ, 3.7421875, 0 ;  /* 0x437c0000ff107431 */ /* 0x000fe200000001ff */
[----:B------:R-:W-:Y:S01]  /*4090*/  MOV R3, 0x3bbb989d ;  /* 0x3bbb989d00037802 */ /* 0x000fe20000000f00 */
[----:B0-----:R-:W1:Y:S01]  /*40a0*/  MUFU.RCP R27, R2 ;  /* 0x00000002001b7308 */ /* 0x001e620000001000 */
[----:B------:R-:W-:Y:S01]  /*40b0*/  BSSY.RECONVERGENT B1, `(.L_x_145) ;  /* 0x0000014000017945 */ /* 0x000fe20003800200 */
[----:B-1----:R-:W-:-:S04]  /*40c0*/  FFMA R10, -R2, R27, 1 ;  /* 0x3f800000020a7423 */ /* 0x002fc8000000011b */
[----:B------:R-:W-:Y:S01]  /*40d0*/  FFMA R27, R27, R10, R27 ;  /* 0x0000000a1b1b7223 */ /* 0x000fe2000000001b */
[----:B--2---:R-:W-:-:S04]  /*40e0*/  FADD R0, -R6, R11 ;  /* 0x0000000b06007221 */ /* 0x004fc80000000100 */
[----:B------:R-:W-:-:S04]  /*40f0*/  FFMA.SAT R3, R0, R3, 0.5 ;  /* 0x3f00000000037423 */ /* 0x000fc80000002003 */
[----:B------:R-:W-:-:S04]  /*4100*/  FFMA.RM R3, R3, R16, 12582913 ;  /* 0x4b40000103037423 */ /* 0x000fc80000004010 */
[----:B------:R-:W-:-:S04]  /*4110*/  FADD R9, R3, -12583039 ;  /* 0xcb40007f03097421 */ /* 0x000fc80000000000 */
[----:B------:R-:W-:-:S04]  /*4120*/  FFMA R9, R0, 1.4426950216293334961, -R9 ;  /* 0x3fb8aa3b00097823 */ /* 0x000fc80000000809 */
[----:B------:R-:W-:Y:S01]  /*4130*/  FFMA R9, R0, 1.925963033500011079e-08, R9 ;  /* 0x32a5706000097823 */ /* 0x000fe20000000009 */
[----:B------:R-:W-:-:S05]  /*4140*/  IMAD.SHL.U32 R0, R3, 0x800000, RZ ;  /* 0x0080000003007824 */ /* 0x000fca00078e00ff */
[----:B------:R-:W0:Y:S02]  /*4150*/  MUFU.EX2 R9, R9 ;  /* 0x0000000900097308 */ /* 0x000e240000000800 */
[----:B0-----:R-:W-:-:S06]  /*4160*/  FMUL R0, R0, R9 ;  /* 0x0000000900007220 */ /* 0x001fcc0000400000 */
[----:B------:R-:W0:Y:S01]  /*4170*/  FCHK P0, R0, R2 ;  /* 0x0000000200007302 */ /* 0x000e220000000000 */
[----:B------:R-:W-:-:S04]  /*4180*/  FFMA R10, R0, R27, RZ ;  /* 0x0000001b000a7223 */ /* 0x000fc800000000ff */
[----:B------:R-:W-:-:S04]  /*4190*/  FFMA R3, -R2, R10, R0 ;  /* 0x0000000a02037223 */ /* 0x000fc80000000100 */
[----:B------:R-:W-:Y:S01]  /*41a0*/  FFMA R3, R27, R3, R10 ;  /* 0x000000031b037223 */ /* 0x000fe2000000000a */
[----:B0-----:R-:W-:Y:S06]  /*41b0*/  @!P0 BRA `(.L_x_146) ;  /* 0x00000000000c8947 */ /* 0x001fec0003800000 */
[----:B------:R-:W-:-:S07]  /*41c0*/  MOV R9, 0x41e0 ;  /* 0x000041e000097802 */ /* 0x000fce0000000f00 */
[----:B---3--:R-:W-:Y:S05]  /*41d0*/  CALL.REL.NOINC `($__internal_2_$__cuda_sm3x_div_rn_noftz_f32_slowpath) ;  /* 0x0000000c00947944 */ /* 0x008fea0003c00000 */
[----:B------:R-:W-:-:S07]  /*41e0*/  MOV R3, R0 ;  /* 0x0000000000037202 */ /* 0x000fce0000000f00 */
.L_x_146:
[----:B------:R-:W-:Y:S05]  /*41f0*/  BSYNC.RECONVERGENT B1 ;  /* 0x0000000000017941 */ /* 0x000fea0003800200 */
.L_x_145:
[----:B---3--:R-:W-:-:S05]  /*4200*/  IMAD.WIDE R10, R18, 0x4, R12 ;  /* 0x00000004120a7825 */ /* 0x008fca00078e020c */
[----:B------:R4:W-:Y:S02]  /*4210*/  STG.E desc[UR8][R10.64], R3 ;  /* 0x000000030a007986 */ /* 0x0009e4000c101908 */
.L_x_144:
[----:B------:R-:W-:Y:S05]  /*4220*/  BSYNC.RECONVERGENT B0 ;  /* 0x0000000000007941 */ /* 0x000fea0003800200 */
.L_x_143:
[----:B------:R-:W-:Y:S01]  /*4230*/  ISETP.GE.AND P0, PT, R17, UR4, PT ;  /* 0x0000000411007c0c */ /* 0x000fe2000bf06270 */
[----:B------:R-:W-:-:S12]  /*4240*/  BSSY.RECONVERGENT B0, `(.L_x_147) ;  /* 0x000001e000007945 */ /* 0x000fd80003800200 */
[----:B------:R-:W-:Y:S05]  /*4250*/  @P0 BRA `(.L_x_148) ;  /* 0x0000000000700947 */ /* 0x000fea0003800000 */
[----:B-1--4-:R-:W-:-:S06]  /*4260*/  IMAD.WIDE R10, R22, 0x4, R14 ;  /* 0x00000004160a7825 */ /* 0x012fcc00078e020e */
[----:B------:R1:W2:Y:S01]  /*4270*/  LDG.E R11, desc[UR8][R10.64] ;  /* 0x000000080a0b7981 */ /* 0x0002a2000c1e1900 */
[----:B------:R-:W-:Y:S02]  /*4280*/  HFMA2 R3, -RZ, RZ, 0.96630859375, -0.0022525787353515625 ;  /* 0x3bbb989dff037431 */ /* 0x000fe400000001ff */
[----:B------:R-:W-:Y:S01]  /*4290*/  IMAD.MOV.U32 R16, RZ, RZ, 0x437c0000 ;  /* 0x437c0000ff107424 */ /* 0x000fe200078e00ff */
[----:B0-----:R-:W1:Y:S01]  /*42a0*/  MUFU.RCP R27, R2 ;  /* 0x00000002001b7308 */ /* 0x001e620000001000 */
[----:B------:R-:W-:Y:S01]  /*42b0*/  BSSY.RECONVERGENT B1, `(.L_x_149) ;  /* 0x0000014000017945 */ /* 0x000fe20003800200 */
[----:B-1----:R-:W-:Y:S01]  /*42c0*/  FFMA R10, -R2, R27, 1 ;  /* 0x3f800000020a7423 */ /* 0x002fe2000000011b */
[----:B--2---:R-:W-:-:S04]  /*42d0*/  FADD R0, -R6, R11 ;  /* 0x0000000b06007221 */ /* 0x004fc80000000100 */
[----:B------:R-:W-:-:S04]  /*42e0*/  FFMA.SAT R3, R0, R3, 0.5 ;  /* 0x3f00000000037423 */ /* 0x000fc80000002003 */
[----:B------:R-:W-:-:S04]  /*42f0*/  FFMA.RM R3, R3, R16, 12582913 ;  /* 0x4b40000103037423 */ /* 0x000fc80000004010 */
[C---:B------:R-:W-:Y:S01]  /*4300*/  FADD R9, R3.reuse, -12583039 ;  /* 0xcb40007f03097421 */ /* 0x040fe20000000000 */
[----:B------:R-:W-:-:S03]  /*4310*/  SHF.L.U32 R3, R3, 0x17, RZ ;  /* 0x0000001703037819 */ /* 0x000fc600000006ff */
[----:B------:R-:W-:-:S04]  /*4320*/  FFMA R9, R0, 1.4426950216293334961, -R9 ;  /* 0x3fb8aa3b00097823 */ /* 0x000fc80000000809 */
[----:B------:R-:W-:-:S04]  /*4330*/  FFMA R9, R0, 1.925963033500011079e-08, R9 ;  /* 0x32a5706000097823 */ /* 0x000fc80000000009 */
[----:B------:R-:W0:Y:S02]  /*4340*/  MUFU.EX2 R0, R9 ;  /* 0x0000000900007308 */ /* 0x000e240000000800 */
[----:B0-----:R-:W-:Y:S01]  /*4350*/  FMUL R11, R3, R0 ;  /* 0x00000000030b7220 */ /* 0x001fe20000400000 */
[----:B------:R-:W-:-:S05]  /*4360*/  FFMA R0, R27, R10, R27 ;  /* 0x0000000a1b007223 */ /* 0x000fca000000001b */
[----:B------:R-:W0:Y:S01]  /*4370*/  FCHK P0, R11, R2 ;  /* 0x000000020b007302 */ /* 0x000e220000000000 */
[----:B------:R-:W-:-:S04]  /*4380*/  FFMA R3, R0, R11, RZ ;  /* 0x0000000b00037223 */ /* 0x000fc800000000ff */
[----:B------:R-:W-:-:S04]  /*4390*/  FFMA R10, -R2, R3, R11 ;  /* 0x00000003020a7223 */ /* 0x000fc8000000010b */
[----:B------:R-:W-:Y:S01]  /*43a0*/  FFMA R0, R0, R10, R3 ;  /* 0x0000000a00007223 */ /* 0x000fe20000000003 */
[----:B0-----:R-:W-:Y:S06]  /*43b0*/  @!P0 BRA `(.L_x_150) ;  /* 0x00000000000c8947 */ /* 0x001fec0003800000 */
[----:B------:R-:W-:Y:S02]  /*43c0*/  MOV R0, R11 ;  /* 0x0000000b00007202 */ /* 0x000fe40000000f00 */
[----:B------:R-:W-:-:S07]  /*43d0*/  MOV R9, 0x43f0 ;  /* 0x000043f000097802 */ /* 0x000fce0000000f00 */
[----:B---3--:R-:W-:Y:S05]  /*43e0*/  CALL.REL.NOINC `($__internal_2_$__cuda_sm3x_div_rn_noftz_f32_slowpath) ;  /* 0x0000000c00107944 */ /* 0x008fea0003c00000 */
.L_x_150:
[----:B------:R-:W-:Y:S05]  /*43f0*/  BSYNC.RECONVERGENT B1 ;  /* 0x0000000000017941 */ /* 0x000fea0003800200 */
.L_x_149:
[----:B---3--:R-:W-:-:S05]  /*4400*/  IMAD.WIDE R10, R22, 0x4, R12 ;  /* 0x00000004160a7825 */ /* 0x008fca00078e020c */
[----:B------:R0:W-:Y:S02]  /*4410*/  STG.E desc[UR8][R10.64], R0 ;  /* 0x000000000a007986 */ /* 0x0001e4000c101908 */
.L_x_148:
[----:B------:R-:W-:Y:S05]  /*4420*/  BSYNC.RECONVERGENT B0 ;  /* 0x0000000000007941 */ /* 0x000fea0003800200 */
.L_x_147:
[----:B------:R-:W-:Y:S01]  /*4430*/  ISETP.GE.AND P0, PT, R19, UR4, PT ;  /* 0x0000000413007c0c */ /* 0x000fe2000bf06270 */
[----:B------:R-:W-:-:S12]  /*4440*/  BSSY.RECONVERGENT B0, `(.L_x_151) ;  /* 0x000001e000007945 */ /* 0x000fd80003800200 */
[----:B------:R-:W-:Y:S05]  /*4450*/  @P0 BRA `(.L_x_152) ;  /* 0x0000000000700947 */ /* 0x000fea0003800000 */
[----:B01--4-:R-:W-:-:S06]  /*4460*/  IMAD.WIDE R10, R23, 0x4, R14 ;  /* 0x00000004170a7825 */ /* 0x013fcc00078e020e */
[----:B------:R0:W2:Y:S01]  /*4470*/  LDG.E R11, desc[UR8][R10.64] ;  /* 0x000000080a0b7981 */ /* 0x0000a2000c1e1900 */
[----:B------:R-:W-:Y:S01]  /*4480*/  IMAD.MOV.U32 R3, RZ, RZ, 0x3bbb989d ;  /* 0x3bbb989dff037424 */ /* 0x000fe200078e00ff */
[----:B------:R-:W-:Y:S01]  /*4490*/  MOV R16, 0x437c0000 ;  /* 0x437c000000107802 */ /* 0x000fe20000000f00 */
[----:B------:R-:W0:Y:S01]  /*44a0*/  MUFU.RCP R27, R2 ;  /* 0x00000002001b7308 */ /* 0x000e220000001000 */
[----:B------:R-:W-:Y:S01]  /*44b0*/  BSSY.RECONVERGENT B1, `(.L_x_153) ;  /* 0x0000014000017945 */ /* 0x000fe20003800200 */
[----:B0-----:R-:W-:Y:S01]  /*44c0*/  FFMA R10, -R2, R27, 1 ;  /* 0x3f800000020a7423 */ /* 0x001fe2000000011b */
        /* <DEDUP_REMOVED lines=15> */
[----:B------:R-:W-:Y:S01]  /*45c0*/  IMAD.MOV.U32 R0, RZ, RZ, R11 ;  /* 0x000000ffff007224 */ /* 0x000fe200078e000b */
[----:B------:R-:W-:-:S07]  /*45d0*/  MOV R9, 0x45f0 ;  /* 0x000045f000097802 */ /* 0x000fce0000000f00 */
[----:B---3--:R-:W-:Y:S05]  /*45e0*/  CALL.REL.NOINC `($__internal_2_$__cuda_sm3x_div_rn_noftz_f32_slowpath) ;  /* 0x0000000800907944 */ /* 0x008fea0003c00000 */
.L_x_154:
[----:B------:R-:W-:Y:S05]  /*45f0*/  BSYNC.RECONVERGENT B1 ;  /* 0x0000000000017941 */ /* 0x000fea0003800200 */
.L_x_153:
[----:B---3--:R-:W-:-:S05]  /*4600*/  IMAD.WIDE R10, R23, 0x4, R12 ;  /* 0x00000004170a7825 */ /* 0x008fca00078e020c */
[----:B------:R0:W-:Y:S02]  /*4610*/  STG.E desc[UR8][R10.64], R0 ;  /* 0x000000000a007986 */ /* 0x0001e4000c101908 */
.L_x_152:
[----:B------:R-:W-:Y:S05]  /*4620*/  BSYNC.RECONVERGENT B0 ;  /* 0x0000000000007941 */ /* 0x000fea0003800200 */
.L_x_151:
[----:B------:R-:W-:Y:S01]  /*4630*/  ISETP.GE.AND P0, PT, R20, UR4, PT ;  /* 0x0000000414007c0c */ /* 0x000fe2000bf06270 */
[----:B------:R-:W-:-:S12]  /*4640*/  BSSY.RECONVERGENT B0, `(.L_x_155) ;  /* 0x000001e000007945 */ /* 0x000fd80003800200 */
[----:B------:R-:W-:Y:S05]  /*4650*/  @P0 BRA `(.L_x_156) ;  /* 0x0000000000700947 */ /* 0x000fea0003800000 */
[----:B01--4-:R-:W-:-:S06]  /*4660*/  IMAD.WIDE R10, R24, 0x4, R14 ;  /* 0x00000004180a7825 */ /* 0x013fcc00078e020e */
[----:B------:R0:W2:Y:S01]  /*4670*/  LDG.E R11, desc[UR8][R10.64] ;  /* 0x000000080a0b7981 */ /* 0x0000a2000c1e1900 */
[----:B------:R-:W-:Y:S01]  /*4680*/  HFMA2 R3, -RZ, RZ, 0.96630859375, -0.0022525787353515625 ;  /* 0x3bbb989dff037431 */ /* 0x000fe200000001ff */
        /* <DEDUP_REMOVED lines=8> */
[----:B------:R-:W-:-:S03]  /*4710*/  IMAD.SHL.U32 R3, R3, 0x800000, RZ ;  /* 0x0080000003037824 */ /* 0x000fc600078e00ff */
        /* <DEDUP_REMOVED lines=13> */
.L_x_158:
[----:B------:R-:W-:Y:S05]  /*47f0*/  BSYNC.RECONVERGENT B1 ;  /* 0x0000000000017941 */ /* 0x000fea0003800200 */
.L_x_157:
[----:B---3--:R-:W-:-:S05]  /*4800*/  IMAD.WIDE R10, R24, 0x4, R12 ;  /* 0x00000004180a7825 */ /* 0x008fca00078e020c */
[----:B------:R0:W-:Y:S02]  /*4810*/  STG.E desc[UR8][R10.64], R0 ;  /* 0x000000000a007986 */ /* 0x0001e4000c101908 */
.L_x_156:
[----:B------:R-:W-:Y:S05]  /*4820*/  BSYNC.RECONVERGENT B0 ;  /* 0x0000000000007941 */ /* 0x000fea0003800200 */
.L_x_155:
        /* <DEDUP_REMOVED lines=11> */
.L_x_142:
[----:B------:R-:W-:-:S13]  /*48e0*/  ISETP.NE.AND P0, PT, R5, RZ, PT ;  /* 0x000000ff0500720c */ /* 0x000fda0003f05270 */
[----:B------:R-:W-:Y:S05]  /*48f0*/  @!P0 EXIT ;  /* 0x000000000000894d */ /* 0x000fea0003800000 */
[----:B----4-:R-:W4:Y:S01]  /*4900*/  LDC R3, c[0x0][0x394] ;  /* 0x0000e500ff037b82 */ /* 0x010f220000000800 */
[----:B------:R-:W-:Y:S01]  /*4910*/  IMAD R4, R8, R4, R7 ;  /* 0x0000000408047224 */ /* 0x000fe200078e0207 */
[----:B------:R-:W-:Y:S01]  /*4920*/  IADD3 R5, PT, PT, -R5, RZ, RZ ;  /* 0x000000ff05057210 */ /* 0x000fe20007ffe1ff */
[----:B------:R-:W0:Y:S05]  /*4930*/  LDCU UR4, c[0x0][0x394] ;  /* 0x00007280ff0477ac */ /* 0x000e2a0008000800 */
[----:B-1----:R-:W1:Y:S08]  /*4940*/  LDC.64 R14, c[0x0][0x380] ;  /* 0x0000e000ff0e7b82 */ /* 0x002e700000000a00 */
[----:B---3--:R-:W3:Y:S01]  /*4950*/  LDC.64 R12, c[0x0][0x388] ;  /* 0x0000e200ff0c7b82 */ /* 0x008ee20000000a00 */
[----:B0---4-:R-:W-:-:S07]  /*4960*/  IMAD R7, R3, UR6, R4 ;  /* 0x0000000603077c24 */ /* 0x011fce000f8e0204 */
.L_x_164:
[----:B------:R-:W-:Y:S01]  /*4970*/  ISETP.GE.AND P0, PT, R4, UR4, PT ;  /* 0x0000000404007c0c */ /* 0x000fe2000bf06270 */
[----:B------:R-:W-:Y:S01]  /*4980*/  VIADD R5, R5, 0x1 ;  /* 0x0000000105057836 */ /* 0x000fe20000000000 */
[----:B------:R-:W-:Y:S04]  /*4990*/  BSSY.RECONVERGENT B0, `(.L_x_160) ;  /* 0x000001f000007945 */ /* 0x000fe80003800200 */
[----:B------:R-:W-:-:S07]  /*49a0*/  ISETP.NE.AND P2, PT, R5, RZ, PT ;  /* 0x000000ff0500720c */ /* 0x000fce0003f45270 */
[----:B0-----:R-:W-:Y:S06]  /*49b0*/  @P0 BRA `(.L_x_161) ;  /* 0x0000000000700947 */ /* 0x001fec0003800000 */
[----:B-1----:R-:W-:-:S06]  /*49c0*/  IMAD.WIDE R10, R7, 0x4, R14 ;  /* 0x00000004070a7825 */ /* 0x002fcc00078e020e */
        /* <DEDUP_REMOVED lines=24> */
.L_x_163:
[----:B------:R-:W-:Y:S05]  /*4b50*/  BSYNC.RECONVERGENT B1 ;  /* 0x0000000000017941 */ /* 0x000fea0003800200 */
.L_x_162:
[----:B---3--:R-:W-:-:S05]  /*4b60*/  IMAD.WIDE R10, R7, 0x4, R12 ;  /* 0x00000004070a7825 */ /* 0x008fca00078e020c */
[----:B------:R0:W-:Y:S02]  /*4b70*/  STG.E desc[UR8][R10.64], R0 ;  /* 0x000000000a007986 */ /* 0x0001e4000c101908 */
.L_x_161:
[----:B------:R-:W-:Y:S05]  /*4b80*/  BSYNC.RECONVERGENT B0 ;  /* 0x0000000000007941 */ /* 0x000fea0003800200 */
.L_x_160:
[C---:B------:R-:W-:Y:S01]  /*4b90*/  IADD3 R7, PT, PT, R8.reuse, R7, RZ ;  /* 0x0000000708077210 */ /* 0x040fe20007ffe0ff */
[----:B------:R-:W-:Y:S01]  /*4ba0*/  IMAD.IADD R4, R8, 0x1, R4 ;  /* 0x0000000108047824 */ /* 0x000fe200078e0204 */
[----:B------:R-:W-:Y:S06]  /*4bb0*/  @P2 BRA `(.L_x_164) ;  /* 0xfffffffc006c2947 */ /* 0x000fec000383ffff */
[----:B------:R-:W-:Y:S05]  /*4bc0*/  EXIT ;  /* 0x000000000000794d */ /* 0x000fea0003800000 */
.L_x_133:
[----:B------:R-:W-:Y:S01]  /*4bd0*/  HFMA2 R12, -RZ, RZ, 0, 9.5367431640625e-07 ;  /* 0x00000010ff0c7431 */ /* 0x000fe200000001ff */
[----:B------:R-:W-:Y:S01]  /*4be0*/  MOV R13, 0x1f ;  /* 0x0000001f000d7802 */ /* 0x000fe20000000f00 */
[----:B------:R-:W-:-:S07]  /*4bf0*/  IMAD.MOV.U32 R11, RZ, RZ, -0x1 ;  /* 0xffffffffff0b7424 */ /* 0x000fce00078e00ff */
[----:B01----:R-:W-:Y:S05]  /*4c00*/  WARPSYNC.COLLECTIVE R11, `(.L_x_165) ;  /* 0x000000000b087348 */ /* 0x003fea0003c00000 */
[----:B-1----:R1:W2:Y:S02]  /*4c10*/  SHFL.DOWN P1, R9, R2, R12, R13 ;  /* 0x0800000c02097389 */ /* 0x0022a4000002000d */
[----:B012---:R-:W-:Y:S05]  /*4c20*/  ENDCOLLECTIVE ;  /* 0x000000000000791b */ /* 0x007fea0003800000 */
.L_x_165:
[----:B------:R-:W-:Y:S01]  /*4c30*/  IMAD.MOV.U32 R12, RZ, RZ, 0x8 ;  /* 0x00000008ff0c7424 */ /* 0x000fe200078e00ff */
[----:B------:R-:W-:-:S04]  /*4c40*/  MOV R3, R9 ;  /* 0x0000000900037202 */ /* 0x000fc80000000f00 */
[----:B------:R-:W-:-:S04]  /*4c50*/  FMNMX R3, R3, R2, !PT ;  /* 0x0000000203037209 */ /* 0x000fc80007800000 */
[----:B------:R-:W-:-:S07]  /*4c60*/  MOV R2, R3 ;  /* 0x0000000300027202 */ /* 0x000fce0000000f00 */
[----:B------:R-:W-:Y:S05]  /*4c70*/  WARPSYNC.COLLECTIVE R11, `(.L_x_166) ;  /* 0x000000000b087348 */ /* 0x000fea0003c00000 */
[----:B------:R0:W1:Y:S02]  /*4c80*/  SHFL.DOWN P1, R9, R2, R12, R13 ;  /* 0x0800000c02097389 */ /* 0x000064000002000d */
[----:B01----:R-:W-:Y:S05]  /*4c90*/  ENDCOLLECTIVE ;  /* 0x000000000000791b */ /* 0x003fea0003800000 */
.L_x_166:
[----:B------:R-:W-:Y:S01]  /*4ca0*/  IMAD.MOV.U32 R12, RZ, RZ, 0x4 ;  /* 0x00000004ff0c7424 */ /* 0x000fe200078e00ff */
[----:B------:R-:W-:-:S04]  /*4cb0*/  MOV R6, R9 ;  /* 0x0000000900067202 */ /* 0x000fc80000000f00 */
[----:B------:R-:W-:-:S04]  /*4cc0*/  FMNMX R6, R3, R6, !PT ;  /* 0x0000000603067209 */ /* 0x000fc80007800000 */
[----:B------:R-:W-:-:S07]  /*4cd0*/  MOV R2, R6 ;  /* 0x0000000600027202 */ /* 0x000fce0000000f00 */
[----:B------:R-:W-:Y:S05]  /*4ce0*/  WARPSYNC.COLLECTIVE R11, `(.L_x_167) ;  /* 0x000000000b087348 */ /* 0x000fea0003c00000 */
[----:B------:R0:W1:Y:S02]  /*4cf0*/  SHFL.DOWN P1, R9, R2, R12, R13 ;  /* 0x0800000c02097389 */ /* 0x000064000002000d */
[----:B01----:R-:W-:Y:S05]  /*4d00*/  ENDCOLLECTIVE ;  /* 0x000000000000791b */ /* 0x003fea0003800000 */
.L_x_167:
[----:B------:R-:W-:Y:S01]  /*4d10*/  IMAD.MOV.U32 R12, RZ, RZ, 0x2 ;  /* 0x00000002ff0c7424 */ /* 0x000fe200078e00ff */
[----:B------:R-:W-:-:S04]  /*4d20*/  MOV R5, R9 ;  /* 0x0000000900057202 */ /* 0x000fc80000000f00 */
[----:B------:R-:W-:-:S04]  /*4d30*/  FMNMX R5, R6, R5, !PT ;  /* 0x0000000506057209 */ /* 0x000fc80007800000 */
[----:B------:R-:W-:-:S07]  /*4d40*/  MOV R2, R5 ;  /* 0x0000000500027202 */ /* 0x000fce0000000f00 */
[----:B------:R-:W-:Y:S05]  /*4d50*/  WARPSYNC.COLLECTIVE R11, `(.L_x_168) ;  /* 0x000000000b087348 */ /* 0x000fea0003c00000 */
[----:B------:R0:W1:Y:S02]  /*4d60*/  SHFL.DOWN P1, R9, R2, R12, R13 ;  /* 0x0800000c02097389 */ /* 0x000064000002000d */
[----:B01----:R-:W-:Y:S05]  /*4d70*/  ENDCOLLECTIVE ;  /* 0x000000000000791b */ /* 0x003fea0003800000 */
.L_x_168:
[----:B------:R-:W-:Y:S01]  /*4d80*/  IMAD.MOV.U32 R12, RZ, RZ, 0x1 ;  /* 0x00000001ff0c7424 */ /* 0x000fe200078e00ff */
[----:B------:R-:W-:-:S04]  /*4d90*/  MOV R10, R9 ;  /* 0x00000009000a7202 */ /* 0x000fc80000000f00 */
[----:B------:R-:W-:-:S04]  /*4da0*/  FMNMX R10, R5, R10, !PT ;  /* 0x0000000a050a7209 */ /* 0x000fc80007800000 */
[----:B------:R-:W-:-:S07]  /*4db0*/  MOV R2, R10 ;  /* 0x0000000a00027202 */ /* 0x000fce0000000f00 */
[----:B------:R-:W-:Y:S05]  /*4dc0*/  WARPSYNC.COLLECTIVE R11, `(.L_x_169) ;  /* 0x000000000b087348 */ /* 0x000fea0003c00000 */
[----:B------:R0:W1:Y:S02]  /*4dd0*/  SHFL.DOWN P1, R9, R2, R12, R13 ;  /* 0x0800000c02097389 */ /* 0x000064000002000d */
[----:B01----:R-:W-:Y:S05]  /*4de0*/  ENDCOLLECTIVE ;  /* 0x000000000000791b */ /* 0x003fea0003800000 */
.L_x_169:
[----:B------:R-:W-:Y:S05]  /*4df0*/  BRA `(.L_x_170) ;  /* 0xffffffd000847947 */ /* 0x000fea000383ffff */
.L_x_141:
[----:B------:R-:W-:Y:S01]  /*4e00*/  HFMA2 R12, -RZ, RZ, 0, 9.5367431640625e-07 ;  /* 0x00000010ff0c7431 */ /* 0x000fe200000001ff */
[----:B------:R-:W-:Y:S01]  /*4e10*/  MOV R13, 0x1f ;  /* 0x0000001f000d7802 */ /* 0x000fe20000000f00 */
[----:B------:R-:W-:-:S07]  /*4e20*/  IMAD.MOV.U32 R11, RZ, RZ, -0x1 ;  /* 0xffffffffff0b7424 */ /* 0x000fce00078e00ff */
[----:B012---:R-:W-:Y:S05]  /*4e30*/  WARPSYNC.COLLECTIVE R11, `(.L_x_171) ;  /* 0x000000000b087348 */ /* 0x007fea0003c00000 */
[----:B-1----:R1:W3:Y:S02]  /*4e40*/  SHFL.DOWN P1, R9, R2, R12, R13 ;  /* 0x0800000c02097389 */ /* 0x0022e4000002000d */
[----:B0123--:R-:W-:Y:S05]  /*4e50*/  ENDCOLLECTIVE ;  /* 0x000000000000791b */ /* 0x00ffea0003800000 */
.L_x_171:
[----:B------:R-:W-:Y:S01]  /*4e60*/  IMAD.MOV.U32 R12, RZ, RZ, 0x8 ;  /* 0x00000008ff0c7424 */ /* 0x000fe200078e00ff */
[----:B------:R-:W-:-:S05]  /*4e70*/  MOV R3, R9 ;  /* 0x0000000900037202 */ /* 0x000fca0000000f00 */
[----:B------:R-:W-:-:S05]  /*4e80*/  FADD R3, R3, R2 ;  /* 0x0000000203037221 */ /* 0x000fca0000000000 */
[----:B------:R-:W-:-:S07]  /*4e90*/  MOV R2, R3 ;  /* 0x0000000300027202 */ /* 0x000fce0000000f00 */
[----:B------:R-:W-:Y:S05]  /*4ea0*/  WARPSYNC.COLLECTIVE R11, `(.L_x_172) ;  /* 0x000000000b087348 */ /* 0x000fea0003c00000 */
[----:B------:R0:W1:Y:S02]  /*4eb0*/  SHFL.DOWN P1, R9, R2, R12, R13 ;  /* 0x0800000c02097389 */ /* 0x000064000002000d */
[----:B01----:R-:W-:Y:S05]  /*4ec0*/  ENDCOLLECTIVE ;  /* 0x000000000000791b */ /* 0x003fea0003800000 */
.L_x_172:
[----:B------:R-:W-:Y:S01]  /*4ed0*/  IMAD.MOV.U32 R12, RZ, RZ, 0x4 ;  /* 0x00000004ff0c7424 */ /* 0x000fe200078e00ff */
[----:B------:R-:W-:-:S05]  /*4ee0*/  MOV R4, R9 ;  /* 0x0000000900047202 */ /* 0x000fca0000000f00 */
[----:B------:R-:W-:-:S05]  /*4ef0*/  FADD R4, R3, R4 ;  /* 0x0000000403047221 */ /* 0x000fca0000000000 */
[----:B------:R-:W-:-:S07]  /*4f00*/  MOV R2, R4 ;  /* 0x0000000400027202 */ /* 0x000fce0000000f00 */
[----:B------:R-:W-:Y:S05]  /*4f10*/  WARPSYNC.COLLECTIVE R11, `(.L_x_173) ;  /* 0x000000000b087348 */ /* 0x000fea0003c00000 */
[----:B------:R0:W1:Y:S02]  /*4f20*/  SHFL.DOWN P1, R9, R2, R12, R13 ;  /* 0x0800000c02097389 */ /* 0x000064000002000d */
[----:B01----:R-:W-:Y:S05]  /*4f30*/  ENDCOLLECTIVE ;  /* 0x000000000000791b */ /* 0x003fea0003800000 */
.L_x_173:
[----:B------:R-:W-:Y:S01]  /*4f40*/  IMAD.MOV.U32 R12, RZ, RZ, 0x2 ;  /* 0x00000002ff0c7424 */ /* 0x000fe200078e00ff */
[----:B------:R-:W-:-:S05]  /*4f50*/  MOV R5, R9 ;  /* 0x0000000900057202 */ /* 0x000fca0000000f00 */
[----:B------:R-:W-:-:S05]  /*4f60*/  FADD R5, R4, R5 ;  /* 0x0000000504057221 */ /* 0x000fca0000000000 */
[----:B------:R-:W-:-:S07]  /*4f70*/  MOV R2, R5 ;  /* 0x0000000500027202 */ /* 0x000fce0000000f00 */
[----:B------:R-:W-:Y:S05]  /*4f80*/  WARPSYNC.COLLECTIVE R11, `(.L_x_174) ;  /* 0x000000000b087348 */ /* 0x000fea0003c00000 */
[----:B------:R0:W1:Y:S02]  /*4f90*/  SHFL.DOWN P1, R9, R2, R12, R13 ;  /* 0x0800000c02097389 */ /* 0x000064000002000d */
[----:B01----:R-:W-:Y:S05]  /*4fa0*/  ENDCOLLECTIVE ;  /* 0x000000000000791b */ /* 0x003fea0003800000 */
.L_x_174:
[----:B------:R-:W-:Y:S01]  /*4fb0*/  IMAD.MOV.U32 R12, RZ, RZ, 0x1 ;  /* 0x00000001ff0c7424 */ /* 0x000fe200078e00ff */
[----:B------:R-:W-:-:S05]  /*4fc0*/  MOV R10, R9 ;  /* 0x00000009000a7202 */ /* 0x000fca0000000f00 */
[----:B------:R-:W-:-:S05]  /*4fd0*/  FADD R10, R5, R10 ;  /* 0x0000000a050a7221 */ /* 0x000fca0000000000 */
[----:B------:R-:W-:-:S07]  /*4fe0*/  MOV R2, R10 ;  /* 0x0000000a00027202 */ /* 0x000fce0000000f00 */
[----:B------:R-:W-:Y:S05]  /*4ff0*/  WARPSYNC.COLLECTIVE R11, `(.L_x_175) ;  /* 0x000000000b087348 */ /* 0x000fea0003c00000 */
[----:B------:R0:W1:Y:S02]  /*5000*/  SHFL.DOWN P1, R9, R2, R12, R13 ;  /* 0x0800000c02097389 */ /* 0x000064000002000d */
[----:B01----:R-:W-:Y:S05]  /*5010*/  ENDCOLLECTIVE ;  /* 0x000000000000791b */ /* 0x003fea0003800000 */
.L_x_175:
[----:B------:R-:W-:Y:S05]  /*5020*/  BRA `(.L_x_176) ;  /* 0xffffffec00887947 */ /* 0x000fea000383ffff */
        .weak           $__internal_2_$__cuda_sm3x_div_rn_noftz_f32_slowpath
        .type           $__internal_2_$__cuda_sm3x_div_rn_noftz_f32_slowpath,@function
        .size           $__internal_2_$__cuda_sm3x_div_rn_noftz_f32_slowpath,(.L_x_191 - $__internal_2_$__cuda_sm3x_div_rn_noftz_f32_slowpath)
$__internal_2_$__cuda_sm3x_div_rn_noftz_f32_slowpath:
        /* <DEDUP_REMOVED lines=33> */
[----:B------:R-:W-:Y:S01]  /*5240*/  @!P0 FFMA R0, R0, 1.84467440737095516160e+19, RZ ;  /* 0x5f80000000008823 */ /* 0x000fe200000000ff */
[----:B------:R-:W-:-:S05]  /*5250*/  @!P0 MOV R10, 0xffffffc0 ;  /* 0xffffffc0000a8802 */ /* 0x000fca0000000f00 */
[----:B------:R-:W-:-:S07]  /*5260*/  @!P1 VIADD R10, R10, 0x40 ;  /* 0x000000400a0a9836 */ /* 0x000fce0000000000 */
.L_x_178:
[----:B------:R-:W-:Y:S01]  /*5270*/  LEA R16, R3, 0xc0800000, 0x17 ;  /* 0xc080000003107811 */ /* 0x000fe200078eb8ff */
[----:B------:R-:W-:Y:S03]  /*5280*/  BSSY.RECONVERGENT B3, `(.L_x_183) ;  /* 0x0000036000037945 */ /* 0x000fe60003800200 */
[----:B------:R-:W-:Y:S02]  /*5290*/  IADD3 R16, PT, PT, -R16, R26, RZ ;  /* 0x0000001a10107210 */ /* 0x000fe40007ffe1ff */
[----:B------:R-:W-:Y:S02]  /*52a0*/  IADD3 R26, PT, PT, R11, -0x7f, RZ ;  /* 0xffffff810b1a7810 */ /* 0x000fe40007ffe0ff */
[----:B------:R0:W1:Y:S03]  /*52b0*/  MUFU.RCP R27, R16 ;  /* 0x00000010001b7308 */ /* 0x0000660000001000 */
        /* <DEDUP_REMOVED lines=12> */
[----:B------:R-:W-:-:S05]  /*5380*/  LOP3.LUT R10, R10, 0xff, RZ, 0xc0, !PT ;  /* 0x000000ff0a0a7812 */ /* 0x000fca00078ec0ff */
[----:B------:R-:W-:-:S05]  /*5390*/  IMAD.IADD R10, R10, 0x1, R26 ;  /* 0x000000010a0a7824 */ /* 0x000fca00078e021a */
        /* <DEDUP_REMOVED lines=15> */
[----:B------:R-:W-:Y:S02]  /*5490*/  ISETP.NE.AND P3, PT, R10, RZ, PT ;  /* 0x000000ff0a00720c */ /* 0x000fe40003f65270 */
        /* <DEDUP_REMOVED lines=16> */
.L_x_185:
[----:B------:R-:W-:-:S04]  /*55a0*/  LOP3.LUT R0, R0, 0x80000000, RZ, 0xc0, !PT ;  /* 0x8000000000007812 */ /* 0x000fc800078ec0ff */
[----:B------:R-:W-:Y:S01]  /*55b0*/  LOP3.LUT R0, R0, 0x7f800000, RZ, 0xfc, !PT ;  /* 0x7f80000000007812 */ /* 0x000fe200078efcff */
[----:B------:R-:W-:Y:S06]  /*55c0*/  BRA `(.L_x_186) ;  /* 0x0000000000047947 */ /* 0x000fec0003800000 */
.L_x_184:
[----:B------:R-:W-:-:S07]  /*55d0*/  LEA R0, R26, R0, 0x17 ;  /* 0x000000001a007211 */ /* 0x000fce00078eb8ff */
.L_x_186:
[----:B------:R-:W-:Y:S05]  /*55e0*/  BSYNC.RECONVERGENT B3 ;  /* 0x0000000000037941 */ /* 0x000fea0003800200 */
.L_x_183:
[----:B------:R-:W-:Y:S05]  /*55f0*/  BRA `(.L_x_187) ;  /* 0x0000000000207947 */ /* 0x000fea0003800000 */
.L_x_182:
[----:B------:R-:W-:-:S04]  /*5600*/  LOP3.LUT R0, R26, 0x80000000, R0, 0x48, !PT ;  /* 0x800000001a007812 */ /* 0x000fc800078e4800 */
[----:B------:R-:W-:Y:S01]  /*5610*/  LOP3.LUT R0, R0, 0x7f800000, RZ, 0xfc, !PT ;  /* 0x7f80000000007812 */ /* 0x000fe200078efcff */
[----:B------:R-:W-:Y:S06]  /*5620*/  BRA `(.L_x_187) ;  /* 0x0000000000147947 */ /* 0x000fec0003800000 */
.L_x_181:
[----:B------:R-:W-:Y:S01]  /*5630*/  LOP3.LUT R0, R26, 0x80000000, R0, 0x48, !PT ;  /* 0x800000001a007812 */ /* 0x000fe200078e4800 */
[----:B------:R-:W-:Y:S06]  /*5640*/  BRA `(.L_x_187) ;  /* 0x00000000000c7947 */ /* 0x000fec0003800000 */
.L_x_180:
[----:B------:R-:W0:Y:S01]  /*5650*/  MUFU.RSQ R0, -QNAN ;  /* 0xffc0000000007908 */ /* 0x000e220000001400 */
[----:B------:R-:W-:Y:S05]  /*5660*/  BRA `(.L_x_187) ;  /* 0x0000000000047947 */ /* 0x000fea0003800000 */
.L_x_179:
[----:B------:R-:W-:-:S07]  /*5670*/  FADD.FTZ R0, R0, R2 ;  /* 0x0000000200007221 */ /* 0x000fce0000010000 */
.L_x_187:
[----:B------:R-:W-:Y:S05]  /*5680*/  BSYNC.RECONVERGENT B2 ;  /* 0x0000000000027941 */ /* 0x000fea0003800200 */
.L_x_177:
[----:B------:R-:W-:Y:S01]  /*5690*/  HFMA2 R11, -RZ, RZ, 0, 0 ;  /* 0x00000000ff0b7431 */ /* 0x000fe200000001ff */
[----:B------:R-:W-:-:S04]  /*56a0*/  MOV R10, R9 ;  /* 0x00000009000a7202 */ /* 0x000fc80000000f00 */
[----:B0-----:R-:W-:Y:S05]  /*56b0*/  RET.REL.NODEC R10 `(_Z18softmax_row_kernelPfS_ii) ;  /* 0xffffffa80a507950 */ /* 0x001fea0003c3ffff */
.L_x_188:
        /* <DEDUP_REMOVED lines=12> */
.L_x_191:


//--------------------- .nv.shared._Z27softmax_col_kernel_shfl_xorPfS_ii --------------------------
	.section	.nv.shared._Z27softmax_col_kernel_shfl_xorPfS_ii,"aw",@nobits
	.sectionflags	@""
	.align	4
.nv.shared._Z27softmax_col_kernel_shfl_xorPfS_ii:
	.zero		1280


//--------------------- .nv.shared.reserved.0     --------------------------
	.section	.nv.shared.reserved.0,"aw",@nobits
	.weak		__nv_reservedSMEM_offset_0_alias
	.size		__nv_reservedSMEM_offset_0_alias, 0, 64
	.other		__nv_reservedSMEM_offset_0_alias,@"STO_CUDA_RESERVED_SHARED STV_DEFAULT"
__nv_reservedSMEM_offset_0_alias:
	.zero		0
	.zero		64


//--------------------- .nv.shared._Z27softmax_row_kernel_shfl_xorPfS_ii --------------------------
	.section	.nv.shared._Z27softmax_row_kernel_shfl_xorPfS_ii,"aw",@nobits
	.sectionflags	@""
	.align	4
.nv.shared._Z27softmax_row_kernel_shfl_xorPfS_ii:
	.zero		1280


//--------------------- .nv.shared._Z18softmax_row_kernelPfS_ii --------------------------
	.section	.nv.shared._Z18softmax_row_kernelPfS_ii,"aw",@nobits
	.sectionflags	@""
	.align	4
.nv.shared._Z18softmax_row_kernelPfS_ii:
	.zero		1288


//--------------------- .nv.constant0._Z27softmax_col_kernel_shfl_xorPfS_ii --------------------------
	.section	.nv.constant0._Z27softmax_col_kernel_shfl_xorPfS_ii,"a",@progbits
	.sectionflags	@""
	.align	4
.nv.constant0._Z27softmax_col_kernel_shfl_xorPfS_ii:
	.zero		920


//--------------------- .nv.constant0._Z27softmax_row_kernel_shfl_xorPfS_ii --------------------------
	.section	.nv.constant0._Z27softmax_row_kernel_shfl_xorPfS_ii,"a",@progbits
	.sectionflags	@""
	.align	4
.nv.constant0._Z27softmax_row_kernel_shfl_xorPfS_ii:
	.zero		920


//--------------------- .nv.constant0._Z18softmax_row_kernelPfS_ii --------------------------
	.section	.nv.constant0._Z18softmax_row_kernelPfS_ii,"a",@progbits
	.sectionflags	@""
	.align	4
.nv.constant0._Z18softmax_row_kernelPfS_ii:
	.zero		920


//--------------------- SYMBOLS --------------------------

	.type		.nv.reservedSmem.offset0,@object
	.size		.nv.reservedSmem.offset0,0x4
	.type		.nv.reservedSmem.cap,@object
	.size		.nv.reservedSmem.cap,0x4
